	.target	sm_90a

	.elftype	@"ET_EXEC"


//--------------------- .note.nv.tkinfo           --------------------------
	.section	.note.nv.tkinfo,"",@"SHT_NOTE"
	.sectionflags	@"SHF_NOTE_NV_TKINFO"
	.tkinfo
        /*0018*/ 	.word	0x00000002
        /*0030*/ 	.string	""
        /*0030*/ 	.string	"ptxas"
        /*0030*/ 	.string	"Cuda compilation tools, release 13.0, V13.0.88"
        /*0030*/ 	.string	"Build cuda_13.0.r13.0/compiler.36424714_0"
        /*0030*/ 	.string	"-arch sm_90a -m 64 "



//--------------------- .note.nv.cuinfo           --------------------------
	.section	.note.nv.cuinfo,"",@"SHT_NOTE"
	.sectionflags	@"SHF_NOTE_NV_CUINFO"
        /*0018*/ 	.short	0x0002
        /*001a*/ 	.short	0x005a
        /*001c*/ 	.short	0x0082
	.zero		2


//--------------------- .nv.info                  --------------------------
	.section	.nv.info,"",@"SHT_CUDA_INFO"
	.align	4


	//----- nvinfo : EIATTR_REGCOUNT
	.align		4
        /*0000*/ 	.byte	0x04, 0x2f
        /*0002*/ 	.short	(.L_12 - .L_11)
	.align		4
.L_11:
        /*0004*/ 	.word	index@(_ZN7cutlass13device_kernelIN5flash22FlashAttnBwdPreprocessIN4cute5tupleIJNS3_1CILi64EEENS5_ILi128EEEEEENS_6half_tEfNS_4arch4Sm80ELb1ELb1EEEEEvNT_6ParamsE)
        /*0008*/ 	.word	0x00000040


	//----- nvinfo : EIATTR_FRAME_SIZE
	.align		4
.L_12:
        /*000c*/ 	.byte	0x04, 0x11
        /*000e*/ 	.short	(.L_14 - .L_13)
	.align		4
.L_13:
        /*0010*/ 	.word	index@(_ZN7cutlass13device_kernelIN5flash22FlashAttnBwdPreprocessIN4cute5tupleIJNS3_1CILi64EEENS5_ILi128EEEEEENS_6half_tEfNS_4arch4Sm80ELb1ELb1EEEEEvNT_6ParamsE)
        /*0014*/ 	.word	0x00000000


	//----- nvinfo : EIATTR_REGCOUNT
	.align		4
.L_14:
        /*0018*/ 	.byte	0x04, 0x2f
        /*001a*/ 	.short	(.L_16 - .L_15)
	.align		4
.L_15:
        /*001c*/ 	.word	index@(_ZN7cutlass13device_kernelIN5flash19enable_sm80_to_sm89INS1_16FlashAttnBwdSm80INS1_25CollectiveMainloopBwdSm80ILi2ELi2EN4cute5tupleIJNS5_1CILi64EEENS7_ILi128EEES9_EEENS_6half_tEfNS_4arch4Sm80ELb1ELb0ELb0ELb1ELb1ELb0ELb0ELb0ELi2ELi2ELi2ELi2ELb0EEENS1_24CollectiveEpilogueBwdGQAISA_fSD_Li256ELb1ELb1EEENS1_25SingleTileBwdLPTSchedulerILb1ELi128ELb1EEEEEEEEEvNT_6ParamsE)
        /*0020*/ 	.word	0x00000004


	//----- nvinfo : EIATTR_FRAME_SIZE
	.align		4
.L_16:
        /*0024*/ 	.byte	0x04, 0x11
        /*0026*/ 	.short	(.L_18 - .L_17)
	.align		4
.L_17:
        /*0028*/ 	.word	index@(_ZN7cutlass13device_kernelIN5flash19enable_sm80_to_sm89INS1_16FlashAttnBwdSm80INS1_25CollectiveMainloopBwdSm80ILi2ELi2EN4cute5tupleIJNS5_1CILi64EEENS7_ILi128EEES9_EEENS_6half_tEfNS_4arch4Sm80ELb1ELb0ELb0ELb1ELb1ELb0ELb0ELb0ELi2ELi2ELi2ELi2ELb0EEENS1_24CollectiveEpilogueBwdGQAISA_fSD_Li256ELb1ELb1EEENS1_25SingleTileBwdLPTSchedulerILb1ELi128ELb1EEEEEEEEEvNT_6ParamsE)
        /*002c*/ 	.word	0x00000000


	//----- nvinfo : EIATTR_REGCOUNT
	.align		4
.L_18:
        /*0030*/ 	.byte	0x04, 0x2f
        /*0032*/ 	.short	(.L_20 - .L_19)
	.align		4
.L_19:
        /*0034*/ 	.word	index@(_ZN7cutlass13device_kernelIN5flash32FlashAttnBwdPostprocessConvertdQIN4cute5tupleIJNS3_1CILi64EEENS5_ILi128EEEEEENS_6half_tEfNS_4arch4Sm80ELi256ENS3_8TiledMMAINS3_8MMA_AtomIJNS3_28SM80_16x8x16_F32F16F16F32_TNEEEENS3_6LayoutINS4_IJNS5_ILi2EEENS5_ILi4EEENS5_ILi1EEEEEENS4_IJSJ_SH_NS5_ILi0EEEEEEEENS4_IJNS5_ILi32EEES6_NS5_ILi16EEEEEEEELb0EEEEEvNT_6ParamsE)
        /*0038*/ 	.word	0x00000037


	//----- nvinfo : EIATTR_FRAME_SIZE
	.align		4
.L_20:
        /*003c*/ 	.byte	0x04, 0x11
        /*003e*/ 	.short	(.L_22 - .L_21)
	.align		4
.L_21:
        /*0040*/ 	.word	index@(_ZN7cutlass13device_kernelIN5flash32FlashAttnBwdPostprocessConvertdQIN4cute5tupleIJNS3_1CILi64EEENS5_ILi128EEEEEENS_6half_tEfNS_4arch4Sm80ELi256ENS3_8TiledMMAINS3_8MMA_AtomIJNS3_28SM80_16x8x16_F32F16F16F32_TNEEEENS3_6LayoutINS4_IJNS5_ILi2EEENS5_ILi4EEENS5_ILi1EEEEEENS4_IJSJ_SH_NS5_ILi0EEEEEEEENS4_IJNS5_ILi32EEES6_NS5_ILi16EEEEEEEELb0EEEEEvNT_6ParamsE)
        /*0044*/ 	.word	0x00000000


	//----- nvinfo : EIATTR_REGCOUNT
	.align		4
.L_22:
        /*0048*/ 	.byte	0x04, 0x2f
        /*004a*/ 	.short	(.L_24 - .L_23)
	.align		4
.L_23:
        /*004c*/ 	.word	index@(_ZN7cutlass13device_kernelIN5flash32FlashAttnBwdPostprocessConvertdQIN4cute5tupleIJNS3_1CILi128EEES6_EEENS_6half_tEfNS_4arch4Sm80ELi256ENS3_8TiledMMAINS3_8MMA_AtomIJNS3_28SM80_16x8x16_F32F16F16F32_TNEEEENS3_6LayoutINS4_IJNS5_ILi2EEENS5_ILi4EEENS5_ILi1EEEEEENS4_IJSI_SG_NS5_ILi0EEEEEEEENS4_IJNS5_ILi32EEENS5_ILi64EEENS5_ILi16EEEEEEEELb0EEEEEvNT_6ParamsE)
        /*0050*/ 	.word	0x00000058


	//----- nvinfo : EIATTR_FRAME_SIZE
	.align		4
.L_24:
        /*0054*/ 	.byte	0x04, 0x11
        /*0056*/ 	.short	(.L_26 - .L_25)
	.align		4
.L_25:
        /*0058*/ 	.word	index@(_ZN7cutlass13device_kernelIN5flash32FlashAttnBwdPostprocessConvertdQIN4cute5tupleIJNS3_1CILi128EEES6_EEENS_6half_tEfNS_4arch4Sm80ELi256ENS3_8TiledMMAINS3_8MMA_AtomIJNS3_28SM80_16x8x16_F32F16F16F32_TNEEEENS3_6LayoutINS4_IJNS5_ILi2EEENS5_ILi4EEENS5_ILi1EEEEEENS4_IJSI_SG_NS5_ILi0EEEEEEEENS4_IJNS5_ILi32EEENS5_ILi64EEENS5_ILi16EEEEEEEELb0EEEEEvNT_6ParamsE)
        /*005c*/ 	.word	0x00000000


	//----- nvinfo : EIATTR_REGCOUNT
	.align		4
.L_26:
        /*0060*/ 	.byte	0x04, 0x2f
        /*0062*/ 	.short	(.L_28 - .L_27)
	.align		4
.L_27:
        /*0064*/ 	.word	index@(_ZN7cutlass13device_kernelIN5flash19enable_sm80_to_sm89INS1_16FlashAttnBwdSm80INS1_25CollectiveMainloopBwdSm80ILi2ELi2EN4cute5tupleIJNS5_1CILi64EEENS7_ILi128EEES9_EEENS_6half_tEfNS_4arch4Sm80ELb1ELb0ELb0ELb1ELb0ELb0ELb0ELb0ELi2ELi2ELi2ELi2ELb0EEENS1_24CollectiveEpilogueBwdGQAISA_fSD_Li256ELb1ELb0EEENS1_25SingleTileBwdLPTSchedulerILb1ELi128ELb0EEEEEEEEEvNT_6ParamsE)
        /*0068*/ 	.word	0x00000004


	//----- nvinfo : EIATTR_FRAME_SIZE
	.align		4
.L_28:
        /*006c*/ 	.byte	0x04, 0x11
        /*006e*/ 	.short	(.L_30 - .L_29)
	.align		4
.L_29:
        /*0070*/ 	.word	index@(_ZN7cutlass13device_kernelIN5flash19enable_sm80_to_sm89INS1_16FlashAttnBwdSm80INS1_25CollectiveMainloopBwdSm80ILi2ELi2EN4cute5tupleIJNS5_1CILi64EEENS7_ILi128EEES9_EEENS_6half_tEfNS_4arch4Sm80ELb1ELb0ELb0ELb1ELb0ELb0ELb0ELb0ELi2ELi2ELi2ELi2ELb0EEENS1_24CollectiveEpilogueBwdGQAISA_fSD_Li256ELb1ELb0EEENS1_25SingleTileBwdLPTSchedulerILb1ELi128ELb0EEEEEEEEEvNT_6ParamsE)
        /*0074*/ 	.word	0x00000000


	//----- nvinfo : EIATTR_REGCOUNT
	.align		4
.L_30:
        /*0078*/ 	.byte	0x04, 0x2f
        /*007a*/ 	.short	(.L_32 - .L_31)
	.align		4
.L_31:
        /*007c*/ 	.word	index@(_ZN7cutlass13device_kernelIN5flash19enable_sm80_to_sm89INS1_16FlashAttnBwdSm80INS1_25CollectiveMainloopBwdSm80ILi2ELi2EN4cute5tupleIJNS5_1CILi64EEENS7_ILi128EEES9_EEENS_6half_tEfNS_4arch4Sm80ELb1ELb0ELb0ELb1ELb1ELb0ELb0ELb0ELi2ELi2ELi2ELi2ELb0EEENS1_21CollectiveEpilogueBwdISA_SB_SD_Li256ELb1ELb0ELi4EEENS1_25SingleTileBwdLPTSchedulerILb1ELi128ELb1EEEEEEEEEvNT_6ParamsE)
        /*0080*/ 	.word	0x00000004


	//----- nvinfo : EIATTR_FRAME_SIZE
	.align		4
.L_32:
        /*0084*/ 	.byte	0x04, 0x11
        /*0086*/ 	.short	(.L_34 - .L_33)
	.align		4
.L_33:
        /*0088*/ 	.word	index@(_ZN7cutlass13device_kernelIN5flash19enable_sm80_to_sm89INS1_16FlashAttnBwdSm80INS1_25CollectiveMainloopBwdSm80ILi2ELi2EN4cute5tupleIJNS5_1CILi64EEENS7_ILi128EEES9_EEENS_6half_tEfNS_4arch4Sm80ELb1ELb0ELb0ELb1ELb1ELb0ELb0ELb0ELi2ELi2ELi2ELi2ELb0EEENS1_21CollectiveEpilogueBwdISA_SB_SD_Li256ELb1ELb0ELi4EEENS1_25SingleTileBwdLPTSchedulerILb1ELi128ELb1EEEEEEEEEvNT_6ParamsE)
        /*008c*/ 	.word	0x00000000


	//----- nvinfo : EIATTR_REGCOUNT
	.align		4
.L_34:
        /*0090*/ 	.byte	0x04, 0x2f
        /*0092*/ 	.short	(.L_36 - .L_35)
	.align		4
.L_35:
        /*0094*/ 	.word	index@(_ZN7cutlass13device_kernelIN5flash19enable_sm80_to_sm89INS1_16FlashAttnBwdSm80INS1_25CollectiveMainloopBwdSm80ILi2ELi2EN4cute5tupleIJNS5_1CILi64EEENS7_ILi128EEES9_EEENS_6half_tEfNS_4arch4Sm80ELb1ELb0ELb0ELb1ELb0ELb0ELb0ELb0ELi2ELi2ELi2ELi2ELb0EEENS1_21CollectiveEpilogueBwdISA_SB_SD_Li256ELb1ELb0ELi4EEENS1_25SingleTileBwdLPTSchedulerILb1ELi128ELb0EEEEEEEEEvNT_6ParamsE)
        /*0098*/ 	.word	0x00000004


	//----- nvinfo : EIATTR_FRAME_SIZE
	.align		4
.L_36:
        /*009c*/ 	.byte	0x04, 0x11
        /*009e*/ 	.short	(.L_38 - .L_37)
	.align		4
.L_37:
        /*00a0*/ 	.word	index@(_ZN7cutlass13device_kernelIN5flash19enable_sm80_to_sm89INS1_16FlashAttnBwdSm80INS1_25CollectiveMainloopBwdSm80ILi2ELi2EN4cute5tupleIJNS5_1CILi64EEENS7_ILi128EEES9_EEENS_6half_tEfNS_4arch4Sm80ELb1ELb0ELb0ELb1ELb0ELb0ELb0ELb0ELi2ELi2ELi2ELi2ELb0EEENS1_21CollectiveEpilogueBwdISA_SB_SD_Li256ELb1ELb0ELi4EEENS1_25SingleTileBwdLPTSchedulerILb1ELi128ELb0EEEEEEEEEvNT_6ParamsE)
        /*00a4*/ 	.word	0x00000000


	//----- nvinfo : EIATTR_REGCOUNT
	.align		4
.L_38:
        /*00a8*/ 	.byte	0x04, 0x2f
        /*00aa*/ 	.short	(.L_40 - .L_39)
	.align		4
.L_39:
        /*00ac*/ 	.word	index@(_ZN7cutlass13device_kernelIN5flash22FlashAttnBwdPreprocessIN4cute5tupleIJNS3_1CILi64EEENS5_ILi128EEEEEENS_6half_tEfNS_4arch4Sm80ELb1ELb0EEEEEvNT_6ParamsE)
        /*00b0*/ 	.word	0x00000040


	//----- nvinfo : EIATTR_FRAME_SIZE
	.align		4
.L_40:
        /*00b4*/ 	.byte	0x04, 0x11
        /*00b6*/ 	.short	(.L_42 - .L_41)
	.align		4
.L_41:
        /*00b8*/ 	.word	index@(_ZN7cutlass13device_kernelIN5flash22FlashAttnBwdPreprocessIN4cute5tupleIJNS3_1CILi64EEENS5_ILi128EEEEEENS_6half_tEfNS_4arch4Sm80ELb1ELb0EEEEEvNT_6ParamsE)
        /*00bc*/ 	.word	0x00000000


	//----- nvinfo : EIATTR_REGCOUNT
	.align		4
.L_42:
        /*00c0*/ 	.byte	0x04, 0x2f
        /*00c2*/ 	.short	(.L_44 - .L_43)
	.align		4
.L_43:
        /*00c4*/ 	.word	index@(_ZN7cutlass13device_kernelIN5flash19enable_sm80_to_sm89INS1_16FlashAttnBwdSm80INS1_25CollectiveMainloopBwdSm80ILi2ELi2EN4cute5tupleIJNS5_1CILi64EEENS7_ILi128EEES9_EEENS_6half_tEfNS_4arch4Sm80ELb1ELb0ELb0ELb0ELb1ELb0ELb0ELb0ELi2ELi2ELi2ELi2ELb0EEENS1_24CollectiveEpilogueBwdGQAISA_fSD_Li256ELb0ELb1EEENS1_25SingleTileBwdLPTSchedulerILb0ELi128ELb1EEEEEEEEEvNT_6ParamsE)
        /*00c8*/ 	.word	0x00000004


	//----- nvinfo : EIATTR_FRAME_SIZE
	.align		4
.L_44:
        /*00cc*/ 	.byte	0x04, 0x11
        /*00ce*/ 	.short	(.L_46 - .L_45)
	.align		4
.L_45:
        /*00d0*/ 	.word	index@(_ZN7cutlass13device_kernelIN5flash19enable_sm80_to_sm89INS1_16FlashAttnBwdSm80INS1_25CollectiveMainloopBwdSm80ILi2ELi2EN4cute5tupleIJNS5_1CILi64EEENS7_ILi128EEES9_EEENS_6half_tEfNS_4arch4Sm80ELb1ELb0ELb0ELb0ELb1ELb0ELb0ELb0ELi2ELi2ELi2ELi2ELb0EEENS1_24CollectiveEpilogueBwdGQAISA_fSD_Li256ELb0ELb1EEENS1_25SingleTileBwdLPTSchedulerILb0ELi128ELb1EEEEEEEEEvNT_6ParamsE)
        /*00d4*/ 	.word	0x00000000


	//----- nvinfo : EIATTR_REGCOUNT
	.align		4
.L_46:
        /*00d8*/ 	.byte	0x04, 0x2f
        /*00da*/ 	.short	(.L_48 - .L_47)
	.align		4
.L_47:
        /*00dc*/ 	.word	index@(_ZN7cutlass13device_kernelIN5flash19enable_sm80_to_sm89INS1_16FlashAttnBwdSm80INS1_25CollectiveMainloopBwdSm80ILi2ELi2EN4cute5tupleIJNS5_1CILi64EEENS7_ILi128EEES9_EEENS_6half_tEfNS_4arch4Sm80ELb1ELb0ELb0ELb0ELb0ELb0ELb0ELb0ELi2ELi2ELi2ELi2ELb0EEENS1_24CollectiveEpilogueBwdGQAISA_fSD_Li256ELb0ELb0EEENS1_25SingleTileBwdLPTSchedulerILb0ELi128ELb0EEEEEEEEEvNT_6ParamsE)
        /*00e0*/ 	.word	0x00000004


	//----- nvinfo : EIATTR_FRAME_SIZE
	.align		4
.L_48:
        /*00e4*/ 	.byte	0x04, 0x11
        /*00e6*/ 	.short	(.L_50 - .L_49)
	.align		4
.L_49:
        /*00e8*/ 	.word	index@(_ZN7cutlass13device_kernelIN5flash19enable_sm80_to_sm89INS1_16FlashAttnBwdSm80INS1_25CollectiveMainloopBwdSm80ILi2ELi2EN4cute5tupleIJNS5_1CILi64EEENS7_ILi128EEES9_EEENS_6half_tEfNS_4arch4Sm80ELb1ELb0ELb0ELb0ELb0ELb0ELb0ELb0ELi2ELi2ELi2ELi2ELb0EEENS1_24CollectiveEpilogueBwdGQAISA_fSD_Li256ELb0ELb0EEENS1_25SingleTileBwdLPTSchedulerILb0ELi128ELb0EEEEEEEEEvNT_6ParamsE)
        /*00ec*/ 	.word	0x00000000


	//----- nvinfo : EIATTR_REGCOUNT
	.align		4
.L_50:
        /*00f0*/ 	.byte	0x04, 0x2f
        /*00f2*/ 	.short	(.L_52 - .L_51)
	.align		4
.L_51:
        /*00f4*/ 	.word	index@(_ZN7cutlass13device_kernelIN5flash19enable_sm80_to_sm89INS1_16FlashAttnBwdSm80INS1_25CollectiveMainloopBwdSm80ILi2ELi2EN4cute5tupleIJNS5_1CILi64EEENS7_ILi128EEES9_EEENS_6half_tEfNS_4arch4Sm80ELb1ELb0ELb0ELb0ELb1ELb0ELb0ELb0ELi2ELi2ELi2ELi2ELb0EEENS1_21CollectiveEpilogueBwdISA_SB_SD_Li256ELb0ELb0ELi4EEENS1_25SingleTileBwdLPTSchedulerILb0ELi128ELb1EEEEEEEEEvNT_6ParamsE)
        /*00f8*/ 	.word	0x00000004


	//----- nvinfo : EIATTR_FRAME_SIZE
	.align		4
.L_52:
        /*00fc*/ 	.byte	0x04, 0x11
        /*00fe*/ 	.short	(.L_54 - .L_53)
	.align		4
.L_53:
        /*0100*/ 	.word	index@(_ZN7cutlass13device_kernelIN5flash19enable_sm80_to_sm89INS1_16FlashAttnBwdSm80INS1_25CollectiveMainloopBwdSm80ILi2ELi2EN4cute5tupleIJNS5_1CILi64EEENS7_ILi128EEES9_EEENS_6half_tEfNS_4arch4Sm80ELb1ELb0ELb0ELb0ELb1ELb0ELb0ELb0ELi2ELi2ELi2ELi2ELb0EEENS1_21CollectiveEpilogueBwdISA_SB_SD_Li256ELb0ELb0ELi4EEENS1_25SingleTileBwdLPTSchedulerILb0ELi128ELb1EEEEEEEEEvNT_6ParamsE)
        /*0104*/ 	.word	0x00000000


	//----- nvinfo : EIATTR_REGCOUNT
	.align		4
.L_54:
        /*0108*/ 	.byte	0x04, 0x2f
        /*010a*/ 	.short	(.L_56 - .L_55)
	.align		4
.L_55:
        /*010c*/ 	.word	index@(_ZN7cutlass13device_kernelIN5flash19enable_sm80_to_sm89INS1_16FlashAttnBwdSm80INS1_25CollectiveMainloopBwdSm80ILi2ELi2EN4cute5tupleIJNS5_1CILi64EEENS7_ILi128EEES9_EEENS_6half_tEfNS_4arch4Sm80ELb1ELb0ELb0ELb0ELb0ELb0ELb0ELb0ELi2ELi2ELi2ELi2ELb0EEENS1_21CollectiveEpilogueBwdISA_SB_SD_Li256ELb0ELb0ELi4EEENS1_25SingleTileBwdLPTSchedulerILb0ELi128ELb0EEEEEEEEEvNT_6ParamsE)
        /*0110*/ 	.word	0x00000004


	//----- nvinfo : EIATTR_FRAME_SIZE
	.align		4
.L_56:
        /*0114*/ 	.byte	0x04, 0x11
        /*0116*/ 	.short	(.L_58 - .L_57)
	.align		4
.L_57:
        /*0118*/ 	.word	index@(_ZN7cutlass13device_kernelIN5flash19enable_sm80_to_sm89INS1_16FlashAttnBwdSm80INS1_25CollectiveMainloopBwdSm80ILi2ELi2EN4cute5tupleIJNS5_1CILi64EEENS7_ILi128EEES9_EEENS_6half_tEfNS_4arch4Sm80ELb1ELb0ELb0ELb0ELb0ELb0ELb0ELb0ELi2ELi2ELi2ELi2ELb0EEENS1_21CollectiveEpilogueBwdISA_SB_SD_Li256ELb0ELb0ELi4EEENS1_25SingleTileBwdLPTSchedulerILb0ELi128ELb0EEEEEEEEEvNT_6ParamsE)
        /*011c*/ 	.word	0x00000000


	//----- nvinfo : EIATTR_REGCOUNT
	.align		4
.L_58:
        /*0120*/ 	.byte	0x04, 0x2f
        /*0122*/ 	.short	(.L_60 - .L_59)
	.align		4
.L_59:
        /*0124*/ 	.word	index@(_ZN7cutlass13device_kernelIN5flash19enable_sm80_to_sm89INS1_16FlashAttnBwdSm80INS1_25CollectiveMainloopBwdSm80ILi2ELi2EN4cute5tupleIJNS5_1CILi64EEENS7_ILi128EEES9_EEENS_6half_tEfNS_4arch4Sm80ELb0ELb1ELb0ELb1ELb1ELb0ELb0ELb0ELi2ELi2ELi2ELi2ELb0EEENS1_24CollectiveEpilogueBwdGQAISA_fSD_Li256ELb1ELb1EEENS1_19SingleTileSchedulerILb1ELb0ELb0ELi128EEEEEEEEEvNT_6ParamsE)
        /*0128*/ 	.word	0x00000004


	//----- nvinfo : EIATTR_FRAME_SIZE
	.align		4
.L_60:
        /*012c*/ 	.byte	0x04, 0x11
        /*012e*/ 	.short	(.L_62 - .L_61)
	.align		4
.L_61:
        /*0130*/ 	.word	index@(_ZN7cutlass13device_kernelIN5flash19enable_sm80_to_sm89INS1_16FlashAttnBwdSm80INS1_25CollectiveMainloopBwdSm80ILi2ELi2EN4cute5tupleIJNS5_1CILi64EEENS7_ILi128EEES9_EEENS_6half_tEfNS_4arch4Sm80ELb0ELb1ELb0ELb1ELb1ELb0ELb0ELb0ELi2ELi2ELi2ELi2ELb0EEENS1_24CollectiveEpilogueBwdGQAISA_fSD_Li256ELb1ELb1EEENS1_19SingleTileSchedulerILb1ELb0ELb0ELi128EEEEEEEEEvNT_6ParamsE)
        /*0134*/ 	.word	0x00000000


	//----- nvinfo : EIATTR_REGCOUNT
	.align		4
.L_62:
        /*0138*/ 	.byte	0x04, 0x2f
        /*013a*/ 	.short	(.L_64 - .L_63)
	.align		4
.L_63:
        /*013c*/ 	.word	index@(_ZN7cutlass13device_kernelIN5flash19enable_sm80_to_sm89INS1_16FlashAttnBwdSm80INS1_25CollectiveMainloopBwdSm80ILi2ELi2EN4cute5tupleIJNS5_1CILi64EEENS7_ILi128EEES9_EEENS_6half_tEfNS_4arch4Sm80ELb0ELb1ELb0ELb1ELb0ELb0ELb0ELb0ELi2ELi2ELi2ELi2ELb0EEENS1_24CollectiveEpilogueBwdGQAISA_fSD_Li256ELb1ELb0EEENS1_19SingleTileSchedulerILb1ELb0ELb0ELi128EEEEEEEEEvNT_6ParamsE)
        /*0140*/ 	.word	0x00000004


	//----- nvinfo : EIATTR_FRAME_SIZE
	.align		4
.L_64:
        /*0144*/ 	.byte	0x04, 0x11
        /*0146*/ 	.short	(.L_66 - .L_65)
	.align		4
.L_65:
        /*0148*/ 	.word	index@(_ZN7cutlass13device_kernelIN5flash19enable_sm80_to_sm89INS1_16FlashAttnBwdSm80INS1_25CollectiveMainloopBwdSm80ILi2ELi2EN4cute5tupleIJNS5_1CILi64EEENS7_ILi128EEES9_EEENS_6half_tEfNS_4arch4Sm80ELb0ELb1ELb0ELb1ELb0ELb0ELb0ELb0ELi2ELi2ELi2ELi2ELb0EEENS1_24CollectiveEpilogueBwdGQAISA_fSD_Li256ELb1ELb0EEENS1_19SingleTileSchedulerILb1ELb0ELb0ELi128EEEEEEEEEvNT_6ParamsE)
        /*014c*/ 	.word	0x00000000


	//----- nvinfo : EIATTR_REGCOUNT
	.align		4
.L_66:
        /*0150*/ 	.byte	0x04, 0x2f
        /*0152*/ 	.short	(.L_68 - .L_67)
	.align		4
.L_67:
        /*0154*/ 	.word	index@(_ZN7cutlass13device_kernelIN5flash19enable_sm80_to_sm89INS1_16FlashAttnBwdSm80INS1_25CollectiveMainloopBwdSm80ILi2ELi2EN4cute5tupleIJNS5_1CILi64EEENS7_ILi128EEES9_EEENS_6half_tEfNS_4arch4Sm80ELb0ELb1ELb0ELb1ELb1ELb0ELb0ELb0ELi2ELi2ELi2ELi2ELb0EEENS1_21CollectiveEpilogueBwdISA_SB_SD_Li256ELb1ELb0ELi4EEENS1_19SingleTileSchedulerILb1ELb0ELb0ELi128EEEEEEEEEvNT_6ParamsE)
        /*0158*/ 	.word	0x00000004


	//----- nvinfo : EIATTR_FRAME_SIZE
	.align		4
.L_68:
        /*015c*/ 	.byte	0x04, 0x11
        /*015e*/ 	.short	(.L_70 - .L_69)
	.align		4
.L_69:
        /*0160*/ 	.word	index@(_ZN7cutlass13device_kernelIN5flash19enable_sm80_to_sm89INS1_16FlashAttnBwdSm80INS1_25CollectiveMainloopBwdSm80ILi2ELi2EN4cute5tupleIJNS5_1CILi64EEENS7_ILi128EEES9_EEENS_6half_tEfNS_4arch4Sm80ELb0ELb1ELb0ELb1ELb1ELb0ELb0ELb0ELi2ELi2ELi2ELi2ELb0EEENS1_21CollectiveEpilogueBwdISA_SB_SD_Li256ELb1ELb0ELi4EEENS1_19SingleTileSchedulerILb1ELb0ELb0ELi128EEEEEEEEEvNT_6ParamsE)
        /*0164*/ 	.word	0x00000000


	//----- nvinfo : EIATTR_REGCOUNT
	.align		4
.L_70:
        /*0168*/ 	.byte	0x04, 0x2f
        /*016a*/ 	.short	(.L_72 - .L_71)
	.align		4
.L_71:
        /*016c*/ 	.word	index@(_ZN7cutlass13device_kernelIN5flash19enable_sm80_to_sm89INS1_16FlashAttnBwdSm80INS1_25CollectiveMainloopBwdSm80ILi2ELi2EN4cute5tupleIJNS5_1CILi64EEENS7_ILi128EEES9_EEENS_6half_tEfNS_4arch4Sm80ELb0ELb1ELb0ELb1ELb0ELb0ELb0ELb0ELi2ELi2ELi2ELi2ELb0EEENS1_21CollectiveEpilogueBwdISA_SB_SD_Li256ELb1ELb0ELi4EEENS1_19SingleTileSchedulerILb1ELb0ELb0ELi128EEEEEEEEEvNT_6ParamsE)
        /*0170*/ 	.word	0x00000004


	//----- nvinfo : EIATTR_FRAME_SIZE
	.align		4
.L_72:
        /*0174*/ 	.byte	0x04, 0x11
        /*0176*/ 	.short	(.L_74 - .L_73)
	.align		4
.L_73:
        /*0178*/ 	.word	index@(_ZN7cutlass13device_kernelIN5flash19enable_sm80_to_sm89INS1_16FlashAttnBwdSm80INS1_25CollectiveMainloopBwdSm80ILi2ELi2EN4cute5tupleIJNS5_1CILi64EEENS7_ILi128EEES9_EEENS_6half_tEfNS_4arch4Sm80ELb0ELb1ELb0ELb1ELb0ELb0ELb0ELb0ELi2ELi2ELi2ELi2ELb0EEENS1_21CollectiveEpilogueBwdISA_SB_SD_Li256ELb1ELb0ELi4EEENS1_19SingleTileSchedulerILb1ELb0ELb0ELi128EEEEEEEEEvNT_6ParamsE)
        /*017c*/ 	.word	0x00000000


	//----- nvinfo : EIATTR_REGCOUNT
	.align		4
.L_74:
        /*0180*/ 	.byte	0x04, 0x2f
        /*0182*/ 	.short	(.L_76 - .L_75)
	.align		4
.L_75:
        /*0184*/ 	.word	index@(_ZN7cutlass13device_kernelIN5flash19enable_sm80_to_sm89INS1_16FlashAttnBwdSm80INS1_25CollectiveMainloopBwdSm80ILi2ELi2EN4cute5tupleIJNS5_1CILi64EEENS7_ILi128EEES9_EEENS_6half_tEfNS_4arch4Sm80ELb0ELb1ELb0ELb0ELb1ELb0ELb0ELb0ELi2ELi2ELi2ELi2ELb0EEENS1_24CollectiveEpilogueBwdGQAISA_fSD_Li256ELb0ELb1EEENS1_19SingleTileSchedulerILb0ELb0ELb0ELi128EEEEEEEEEvNT_6ParamsE)
        /*0188*/ 	.word	0x00000004


	//----- nvinfo : EIATTR_FRAME_SIZE
	.align		4
.L_76:
        /*018c*/ 	.byte	0x04, 0x11
        /*018e*/ 	.short	(.L_78 - .L_77)
	.align		4
.L_77:
        /*0190*/ 	.word	index@(_ZN7cutlass13device_kernelIN5flash19enable_sm80_to_sm89INS1_16FlashAttnBwdSm80INS1_25CollectiveMainloopBwdSm80ILi2ELi2EN4cute5tupleIJNS5_1CILi64EEENS7_ILi128EEES9_EEENS_6half_tEfNS_4arch4Sm80ELb0ELb1ELb0ELb0ELb1ELb0ELb0ELb0ELi2ELi2ELi2ELi2ELb0EEENS1_24CollectiveEpilogueBwdGQAISA_fSD_Li256ELb0ELb1EEENS1_19SingleTileSchedulerILb0ELb0ELb0ELi128EEEEEEEEEvNT_6ParamsE)
        /*0194*/ 	.word	0x00000000


	//----- nvinfo : EIATTR_REGCOUNT
	.align		4
.L_78:
        /*0198*/ 	.byte	0x04, 0x2f
        /*019a*/ 	.short	(.L_80 - .L_79)
	.align		4
.L_79:
        /*019c*/ 	.word	index@(_ZN7cutlass13device_kernelIN5flash19enable_sm80_to_sm89INS1_16FlashAttnBwdSm80INS1_25CollectiveMainloopBwdSm80ILi2ELi2EN4cute5tupleIJNS5_1CILi64EEENS7_ILi128EEES9_EEENS_6half_tEfNS_4arch4Sm80ELb0ELb1ELb0ELb0ELb0ELb0ELb0ELb0ELi2ELi2ELi2ELi2ELb0EEENS1_24CollectiveEpilogueBwdGQAISA_fSD_Li256ELb0ELb0EEENS1_19SingleTileSchedulerILb0ELb0ELb0ELi128EEEEEEEEEvNT_6ParamsE)
        /*01a0*/ 	.word	0x00000004


	//----- nvinfo : EIATTR_FRAME_SIZE
	.align		4
.L_80:
        /*01a4*/ 	.byte	0x04, 0x11
        /*01a6*/ 	.short	(.L_82 - .L_81)
	.align		4
.L_81:
        /*01a8*/ 	.word	index@(_ZN7cutlass13device_kernelIN5flash19enable_sm80_to_sm89INS1_16FlashAttnBwdSm80INS1_25CollectiveMainloopBwdSm80ILi2ELi2EN4cute5tupleIJNS5_1CILi64EEENS7_ILi128EEES9_EEENS_6half_tEfNS_4arch4Sm80ELb0ELb1ELb0ELb0ELb0ELb0ELb0ELb0ELi2ELi2ELi2ELi2ELb0EEENS1_24CollectiveEpilogueBwdGQAISA_fSD_Li256ELb0ELb0EEENS1_19SingleTileSchedulerILb0ELb0ELb0ELi128EEEEEEEEEvNT_6ParamsE)
        /*01ac*/ 	.word	0x00000000


	//----- nvinfo : EIATTR_REGCOUNT
	.align		4
.L_82:
        /*01b0*/ 	.byte	0x04, 0x2f
        /*01b2*/ 	.short	(.L_84 - .L_83)
	.align		4
.L_83:
        /*01b4*/ 	.word	index@(_ZN7cutlass13device_kernelIN5flash19enable_sm80_to_sm89INS1_16FlashAttnBwdSm80INS1_25CollectiveMainloopBwdSm80ILi2ELi2EN4cute5tupleIJNS5_1CILi64EEENS7_ILi128EEES9_EEENS_6half_tEfNS_4arch4Sm80ELb0ELb1ELb0ELb0ELb1ELb0ELb0ELb0ELi2ELi2ELi2ELi2ELb0EEENS1_21CollectiveEpilogueBwdISA_SB_SD_Li256ELb0ELb0ELi4EEENS1_19SingleTileSchedulerILb0ELb0ELb0ELi128EEEEEEEEEvNT_6ParamsE)
        /*01b8*/ 	.word	0x00000004


	//----- nvinfo : EIATTR_FRAME_SIZE
	.align		4
.L_84:
        /*01bc*/ 	.byte	0x04, 0x11
        /*01be*/ 	.short	(.L_86 - .L_85)
	.align		4
.L_85:
        /*01c0*/ 	.word	index@(_ZN7cutlass13device_kernelIN5flash19enable_sm80_to_sm89INS1_16FlashAttnBwdSm80INS1_25CollectiveMainloopBwdSm80ILi2ELi2EN4cute5tupleIJNS5_1CILi64EEENS7_ILi128EEES9_EEENS_6half_tEfNS_4arch4Sm80ELb0ELb1ELb0ELb0ELb1ELb0ELb0ELb0ELi2ELi2ELi2ELi2ELb0EEENS1_21CollectiveEpilogueBwdISA_SB_SD_Li256ELb0ELb0ELi4EEENS1_19SingleTileSchedulerILb0ELb0ELb0ELi128EEEEEEEEEvNT_6ParamsE)
        /*01c4*/ 	.word	0x00000000


	//----- nvinfo : EIATTR_REGCOUNT
	.align		4
.L_86:
        /*01c8*/ 	.byte	0x04, 0x2f
        /*01ca*/ 	.short	(.L_88 - .L_87)
	.align		4
.L_87:
        /*01cc*/ 	.word	index@(_ZN7cutlass13device_kernelIN5flash19enable_sm80_to_sm89INS1_16FlashAttnBwdSm80INS1_25CollectiveMainloopBwdSm80ILi2ELi2EN4cute5tupleIJNS5_1CILi64EEENS7_ILi128EEES9_EEENS_6half_tEfNS_4arch4Sm80ELb0ELb1ELb0ELb0ELb0ELb0ELb0ELb0ELi2ELi2ELi2ELi2ELb0EEENS1_21CollectiveEpilogueBwdISA_SB_SD_Li256ELb0ELb0ELi4EEENS1_19SingleTileSchedulerILb0ELb0ELb0ELi128EEEEEEEEEvNT_6ParamsE)
        /*01d0*/ 	.word	0x00000004


	//----- nvinfo : EIATTR_FRAME_SIZE
	.align		4
.L_88:
        /*01d4*/ 	.byte	0x04, 0x11
        /*01d6*/ 	.short	(.L_90 - .L_89)
	.align		4
.L_89:
        /*01d8*/ 	.word	index@(_ZN7cutlass13device_kernelIN5flash19enable_sm80_to_sm89INS1_16FlashAttnBwdSm80INS1_25CollectiveMainloopBwdSm80ILi2ELi2EN4cute5tupleIJNS5_1CILi64EEENS7_ILi128EEES9_EEENS_6half_tEfNS_4arch4Sm80ELb0ELb1ELb0ELb0ELb0ELb0ELb0ELb0ELi2ELi2ELi2ELi2ELb0EEENS1_21CollectiveEpilogueBwdISA_SB_SD_Li256ELb0ELb0ELi4EEENS1_19SingleTileSchedulerILb0ELb0ELb0ELi128EEEEEEEEEvNT_6ParamsE)
        /*01dc*/ 	.word	0x00000000


	//----- nvinfo : EIATTR_REGCOUNT
	.align		4
.L_90:
        /*01e0*/ 	.byte	0x04, 0x2f
        /*01e2*/ 	.short	(.L_92 - .L_91)
	.align		4
.L_91:
        /*01e4*/ 	.word	index@(_ZN7cutlass13device_kernelIN5flash19enable_sm80_to_sm89INS1_16FlashAttnBwdSm80INS1_25CollectiveMainloopBwdSm80ILi2ELi2EN4cute5tupleIJNS5_1CILi64EEENS7_ILi128EEES9_EEENS_6half_tEfNS_4arch4Sm80ELb0ELb0ELb0ELb1ELb1ELb0ELb0ELb0ELi2ELi2ELi2ELi2ELb0EEENS1_24CollectiveEpilogueBwdGQAISA_fSD_Li256ELb1ELb1EEENS1_19SingleTileSchedulerILb1ELb0ELb0ELi128EEEEEEEEEvNT_6ParamsE)
        /*01e8*/ 	.word	0x00000004


	//----- nvinfo : EIATTR_FRAME_SIZE
	.align		4
.L_92:
        /*01ec*/ 	.byte	0x04, 0x11
        /*01ee*/ 	.short	(.L_94 - .L_93)
	.align		4
.L_93:
        /*01f0*/ 	.word	index@(_ZN7cutlass13device_kernelIN5flash19enable_sm80_to_sm89INS1_16FlashAttnBwdSm80INS1_25CollectiveMainloopBwdSm80ILi2ELi2EN4cute5tupleIJNS5_1CILi64EEENS7_ILi128EEES9_EEENS_6half_tEfNS_4arch4Sm80ELb0ELb0ELb0ELb1ELb1ELb0ELb0ELb0ELi2ELi2ELi2ELi2ELb0EEENS1_24CollectiveEpilogueBwdGQAISA_fSD_Li256ELb1ELb1EEENS1_19SingleTileSchedulerILb1ELb0ELb0ELi128EEEEEEEEEvNT_6ParamsE)
        /*01f4*/ 	.word	0x00000000


	//----- nvinfo : EIATTR_REGCOUNT
	.align		4
.L_94:
        /*01f8*/ 	.byte	0x04, 0x2f
        /*01fa*/ 	.short	(.L_96 - .L_95)
	.align		4
.L_95:
        /*01fc*/ 	.word	index@(_ZN7cutlass13device_kernelIN5flash19enable_sm80_to_sm89INS1_16FlashAttnBwdSm80INS1_25CollectiveMainloopBwdSm80ILi2ELi2EN4cute5tupleIJNS5_1CILi64EEENS7_ILi128EEES9_EEENS_6half_tEfNS_4arch4Sm80ELb0ELb0ELb0ELb1ELb0ELb0ELb0ELb0ELi2ELi2ELi2ELi2ELb0EEENS1_24CollectiveEpilogueBwdGQAISA_fSD_Li256ELb1ELb0EEENS1_19SingleTileSchedulerILb1ELb0ELb0ELi128EEEEEEEEEvNT_6ParamsE)
        /*0200*/ 	.word	0x00000004


	//----- nvinfo : EIATTR_FRAME_SIZE
	.align		4
.L_96:
        /*0204*/ 	.byte	0x04, 0x11
        /*0206*/ 	.short	(.L_98 - .L_97)
	.align		4
.L_97:
        /*0208*/ 	.word	index@(_ZN7cutlass13device_kernelIN5flash19enable_sm80_to_sm89INS1_16FlashAttnBwdSm80INS1_25CollectiveMainloopBwdSm80ILi2ELi2EN4cute5tupleIJNS5_1CILi64EEENS7_ILi128EEES9_EEENS_6half_tEfNS_4arch4Sm80ELb0ELb0ELb0ELb1ELb0ELb0ELb0ELb0ELi2ELi2ELi2ELi2ELb0EEENS1_24CollectiveEpilogueBwdGQAISA_fSD_Li256ELb1ELb0EEENS1_19SingleTileSchedulerILb1ELb0ELb0ELi128EEEEEEEEEvNT_6ParamsE)
        /*020c*/ 	.word	0x00000000


	//----- nvinfo : EIATTR_REGCOUNT
	.align		4
.L_98:
        /*0210*/ 	.byte	0x04, 0x2f
        /*0212*/ 	.short	(.L_100 - .L_99)
	.align		4
.L_99:
        /*0214*/ 	.word	index@(_ZN7cutlass13device_kernelIN5flash19enable_sm80_to_sm89INS1_16FlashAttnBwdSm80INS1_25CollectiveMainloopBwdSm80ILi2ELi2EN4cute5tupleIJNS5_1CILi64EEENS7_ILi128EEES9_EEENS_6half_tEfNS_4arch4Sm80ELb0ELb0ELb0ELb1ELb1ELb0ELb0ELb0ELi2ELi2ELi2ELi2ELb0EEENS1_21CollectiveEpilogueBwdISA_SB_SD_Li256ELb1ELb0ELi4EEENS1_19SingleTileSchedulerILb1ELb0ELb0ELi128EEEEEEEEEvNT_6ParamsE)
        /*0218*/ 	.word	0x00000004


	//----- nvinfo : EIATTR_FRAME_SIZE
	.align		4
.L_100:
        /*021c*/ 	.byte	0x04, 0x11
        /*021e*/ 	.short	(.L_102 - .L_101)
	.align		4
.L_101:
        /*0220*/ 	.word	index@(_ZN7cutlass13device_kernelIN5flash19enable_sm80_to_sm89INS1_16FlashAttnBwdSm80INS1_25CollectiveMainloopBwdSm80ILi2ELi2EN4cute5tupleIJNS5_1CILi64EEENS7_ILi128EEES9_EEENS_6half_tEfNS_4arch4Sm80ELb0ELb0ELb0ELb1ELb1ELb0ELb0ELb0ELi2ELi2ELi2ELi2ELb0EEENS1_21CollectiveEpilogueBwdISA_SB_SD_Li256ELb1ELb0ELi4EEENS1_19SingleTileSchedulerILb1ELb0ELb0ELi128EEEEEEEEEvNT_6ParamsE)
        /*0224*/ 	.word	0x00000000


	//----- nvinfo : EIATTR_REGCOUNT
	.align		4
.L_102:
        /*0228*/ 	.byte	0x04, 0x2f
        /*022a*/ 	.short	(.L_104 - .L_103)
	.align		4
.L_103:
        /*022c*/ 	.word	index@(_ZN7cutlass13device_kernelIN5flash19enable_sm80_to_sm89INS1_16FlashAttnBwdSm80INS1_25CollectiveMainloopBwdSm80ILi2ELi2EN4cute5tupleIJNS5_1CILi64EEENS7_ILi128EEES9_EEENS_6half_tEfNS_4arch4Sm80ELb0ELb0ELb0ELb1ELb0ELb0ELb0ELb0ELi2ELi2ELi2ELi2ELb0EEENS1_21CollectiveEpilogueBwdISA_SB_SD_Li256ELb1ELb0ELi4EEENS1_19SingleTileSchedulerILb1ELb0ELb0ELi128EEEEEEEEEvNT_6ParamsE)
        /*0230*/ 	.word	0x00000004


	//----- nvinfo : EIATTR_FRAME_SIZE
	.align		4
.L_104:
        /*0234*/ 	.byte	0x04, 0x11
        /*0236*/ 	.short	(.L_106 - .L_105)
	.align		4
.L_105:
        /*0238*/ 	.word	index@(_ZN7cutlass13device_kernelIN5flash19enable_sm80_to_sm89INS1_16FlashAttnBwdSm80INS1_25CollectiveMainloopBwdSm80ILi2ELi2EN4cute5tupleIJNS5_1CILi64EEENS7_ILi128EEES9_EEENS_6half_tEfNS_4arch4Sm80ELb0ELb0ELb0ELb1ELb0ELb0ELb0ELb0ELi2ELi2ELi2ELi2ELb0EEENS1_21CollectiveEpilogueBwdISA_SB_SD_Li256ELb1ELb0ELi4EEENS1_19SingleTileSchedulerILb1ELb0ELb0ELi128EEEEEEEEEvNT_6ParamsE)
        /*023c*/ 	.word	0x00000000


	//----- nvinfo : EIATTR_REGCOUNT
	.align		4
.L_106:
        /*0240*/ 	.byte	0x04, 0x2f
        /*0242*/ 	.short	(.L_108 - .L_107)
	.align		4
.L_107:
        /*0244*/ 	.word	index@(_ZN7cutlass13device_kernelIN5flash19enable_sm80_to_sm89INS1_16FlashAttnBwdSm80INS1_25CollectiveMainloopBwdSm80ILi2ELi2EN4cute5tupleIJNS5_1CILi64EEENS7_ILi128EEES9_EEENS_6half_tEfNS_4arch4Sm80ELb0ELb0ELb0ELb0ELb1ELb0ELb0ELb0ELi2ELi2ELi2ELi2ELb0EEENS1_24CollectiveEpilogueBwdGQAISA_fSD_Li256ELb0ELb1EEENS1_19SingleTileSchedulerILb0ELb0ELb0ELi128EEEEEEEEEvNT_6ParamsE)
        /*0248*/ 	.word	0x00000004


	//----- nvinfo : EIATTR_FRAME_SIZE
	.align		4
.L_108:
        /*024c*/ 	.byte	0x04, 0x11
        /*024e*/ 	.short	(.L_110 - .L_109)
	.align		4
.L_109:
        /*0250*/ 	.word	index@(_ZN7cutlass13device_kernelIN5flash19enable_sm80_to_sm89INS1_16FlashAttnBwdSm80INS1_25CollectiveMainloopBwdSm80ILi2ELi2EN4cute5tupleIJNS5_1CILi64EEENS7_ILi128EEES9_EEENS_6half_tEfNS_4arch4Sm80ELb0ELb0ELb0ELb0ELb1ELb0ELb0ELb0ELi2ELi2ELi2ELi2ELb0EEENS1_24CollectiveEpilogueBwdGQAISA_fSD_Li256ELb0ELb1EEENS1_19SingleTileSchedulerILb0ELb0ELb0ELi128EEEEEEEEEvNT_6ParamsE)
        /*0254*/ 	.word	0x00000000


	//----- nvinfo : EIATTR_REGCOUNT
	.align		4
.L_110:
        /*0258*/ 	.byte	0x04, 0x2f
        /*025a*/ 	.short	(.L_112 - .L_111)
	.align		4
.L_111:
        /*025c*/ 	.word	index@(_ZN7cutlass13device_kernelIN5flash19enable_sm80_to_sm89INS1_16FlashAttnBwdSm80INS1_25CollectiveMainloopBwdSm80ILi2ELi2EN4cute5tupleIJNS5_1CILi64EEENS7_ILi128EEES9_EEENS_6half_tEfNS_4arch4Sm80ELb0ELb0ELb0ELb0ELb0ELb0ELb0ELb0ELi2ELi2ELi2ELi2ELb0EEENS1_24CollectiveEpilogueBwdGQAISA_fSD_Li256ELb0ELb0EEENS1_19SingleTileSchedulerILb0ELb0ELb0ELi128EEEEEEEEEvNT_6ParamsE)
        /*0260*/ 	.word	0x00000004


	//----- nvinfo : EIATTR_FRAME_SIZE
	.align		4
.L_112:
        /*0264*/ 	.byte	0x04, 0x11
        /*0266*/ 	.short	(.L_114 - .L_113)
	.align		4
.L_113:
        /*0268*/ 	.word	index@(_ZN7cutlass13device_kernelIN5flash19enable_sm80_to_sm89INS1_16FlashAttnBwdSm80INS1_25CollectiveMainloopBwdSm80ILi2ELi2EN4cute5tupleIJNS5_1CILi64EEENS7_ILi128EEES9_EEENS_6half_tEfNS_4arch4Sm80ELb0ELb0ELb0ELb0ELb0ELb0ELb0ELb0ELi2ELi2ELi2ELi2ELb0EEENS1_24CollectiveEpilogueBwdGQAISA_fSD_Li256ELb0ELb0EEENS1_19SingleTileSchedulerILb0ELb0ELb0ELi128EEEEEEEEEvNT_6ParamsE)
        /*026c*/ 	.word	0x00000000


	//----- nvinfo : EIATTR_REGCOUNT
	.align		4
.L_114:
        /*0270*/ 	.byte	0x04, 0x2f
        /*0272*/ 	.short	(.L_116 - .L_115)
	.align		4
.L_115:
        /*0274*/ 	.word	index@(_ZN7cutlass13device_kernelIN5flash19enable_sm80_to_sm89INS1_16FlashAttnBwdSm80INS1_25CollectiveMainloopBwdSm80ILi2ELi2EN4cute5tupleIJNS5_1CILi64EEENS7_ILi128EEES9_EEENS_6half_tEfNS_4arch4Sm80ELb0ELb0ELb0ELb0ELb1ELb0ELb0ELb0ELi2ELi2ELi2ELi2ELb0EEENS1_21CollectiveEpilogueBwdISA_SB_SD_Li256ELb0ELb0ELi4EEENS1_19SingleTileSchedulerILb0ELb0ELb0ELi128EEEEEEEEEvNT_6ParamsE)
        /*0278*/ 	.word	0x00000004


	//----- nvinfo : EIATTR_FRAME_SIZE
	.align		4
.L_116:
        /*027c*/ 	.byte	0x04, 0x11
        /*027e*/ 	.short	(.L_118 - .L_117)
	.align		4
.L_117:
        /*0280*/ 	.word	index@(_ZN7cutlass13device_kernelIN5flash19enable_sm80_to_sm89INS1_16FlashAttnBwdSm80INS1_25CollectiveMainloopBwdSm80ILi2ELi2EN4cute5tupleIJNS5_1CILi64EEENS7_ILi128EEES9_EEENS_6half_tEfNS_4arch4Sm80ELb0ELb0ELb0ELb0ELb1ELb0ELb0ELb0ELi2ELi2ELi2ELi2ELb0EEENS1_21CollectiveEpilogueBwdISA_SB_SD_Li256ELb0ELb0ELi4EEENS1_19SingleTileSchedulerILb0ELb0ELb0ELi128EEEEEEEEEvNT_6ParamsE)
        /*0284*/ 	.word	0x00000000


	//----- nvinfo : EIATTR_REGCOUNT
	.align		4
.L_118:
        /*0288*/ 	.byte	0x04, 0x2f
        /*028a*/ 	.short	(.L_120 - .L_119)
	.align		4
.L_119:
        /*028c*/ 	.word	index@(_ZN7cutlass13device_kernelIN5flash19enable_sm80_to_sm89INS1_16FlashAttnBwdSm80INS1_25CollectiveMainloopBwdSm80ILi2ELi2EN4cute5tupleIJNS5_1CILi64EEENS7_ILi128EEES9_EEENS_6half_tEfNS_4arch4Sm80ELb0ELb0ELb0ELb0ELb0ELb0ELb0ELb0ELi2ELi2ELi2ELi2ELb0EEENS1_21CollectiveEpilogueBwdISA_SB_SD_Li256ELb0ELb0ELi4EEENS1_19SingleTileSchedulerILb0ELb0ELb0ELi128EEEEEEEEEvNT_6ParamsE)
        /*0290*/ 	.word	0x00000004


	//----- nvinfo : EIATTR_FRAME_SIZE
	.align		4
.L_120:
        /*0294*/ 	.byte	0x04, 0x11
        /*0296*/ 	.short	(.L_122 - .L_121)
	.align		4
.L_121:
        /*0298*/ 	.word	index@(_ZN7cutlass13device_kernelIN5flash19enable_sm80_to_sm89INS1_16FlashAttnBwdSm80INS1_25CollectiveMainloopBwdSm80ILi2ELi2EN4cute5tupleIJNS5_1CILi64EEENS7_ILi128EEES9_EEENS_6half_tEfNS_4arch4Sm80ELb0ELb0ELb0ELb0ELb0ELb0ELb0ELb0ELi2ELi2ELi2ELi2ELb0EEENS1_21CollectiveEpilogueBwdISA_SB_SD_Li256ELb0ELb0ELi4EEENS1_19SingleTileSchedulerILb0ELb0ELb0ELi128EEEEEEEEEvNT_6ParamsE)
        /*029c*/ 	.word	0x00000000


	//----- nvinfo : EIATTR_REGCOUNT
	.align		4
.L_122:
        /*02a0*/ 	.byte	0x04, 0x2f
        /*02a2*/ 	.short	(.L_124 - .L_123)
	.align		4
.L_123:
        /*02a4*/ 	.word	index@(_ZN7cutlass13device_kernelIN5flash19enable_sm80_to_sm89INS1_16FlashAttnBwdSm80INS1_25CollectiveMainloopBwdSm80ILi2ELi1EN4cute5tupleIJNS5_1CILi64EEENS7_ILi96EEENS7_ILi128EEEEEENS_6half_tEfNS_4arch4Sm80ELb1ELb0ELb0ELb1ELb1ELb0ELb0ELb0ELi2ELi2ELi2ELi2ELb1EEENS1_24CollectiveEpilogueBwdGQAISB_fSE_Li256ELb1ELb1EEENS1_25SingleTileBwdLPTSchedulerILb1ELi96ELb1EEEEEEEEEvNT_6ParamsE)
        /*02a8*/ 	.word	0x00000004


	//----- nvinfo : EIATTR_FRAME_SIZE
	.align		4
.L_124:
        /*02ac*/ 	.byte	0x04, 0x11
        /*02ae*/ 	.short	(.L_126 - .L_125)
	.align		4
.L_125:
        /*02b0*/ 	.word	index@(_ZN7cutlass13device_kernelIN5flash19enable_sm80_to_sm89INS1_16FlashAttnBwdSm80INS1_25CollectiveMainloopBwdSm80ILi2ELi1EN4cute5tupleIJNS5_1CILi64EEENS7_ILi96EEENS7_ILi128EEEEEENS_6half_tEfNS_4arch4Sm80ELb1ELb0ELb0ELb1ELb1ELb0ELb0ELb0ELi2ELi2ELi2ELi2ELb1EEENS1_24CollectiveEpilogueBwdGQAISB_fSE_Li256ELb1ELb1EEENS1_25SingleTileBwdLPTSchedulerILb1ELi96ELb1EEEEEEEEEvNT_6ParamsE)
        /*02b4*/ 	.word	0x00000000


	//----- nvinfo : EIATTR_REGCOUNT
	.align		4
.L_126:
        /*02b8*/ 	.byte	0x04, 0x2f
        /*02ba*/ 	.short	(.L_128 - .L_127)
	.align		4
.L_127:
        /*02bc*/ 	.word	index@(_ZN7cutlass13device_kernelIN5flash32FlashAttnBwdPostprocessConvertdQIN4cute5tupleIJNS3_1CILi96EEENS5_ILi128EEEEEENS_6half_tEfNS_4arch4Sm80ELi256ENS3_8TiledMMAINS3_8MMA_AtomIJNS3_28SM80_16x8x16_F32F16F16F32_TNEEEENS3_6LayoutINS4_IJNS5_ILi2EEENS5_ILi4EEENS5_ILi1EEEEEENS4_IJSJ_SH_NS5_ILi0EEEEEEEENS4_IJNS5_ILi32EEENS5_ILi64EEENS5_ILi16EEEEEEEELb0EEEEEvNT_6ParamsE)
        /*02c0*/ 	.word	0x00000048


	//----- nvinfo : EIATTR_FRAME_SIZE
	.align		4
.L_128:
        /*02c4*/ 	.byte	0x04, 0x11
        /*02c6*/ 	.short	(.L_130 - .L_129)
	.align		4
.L_129:
        /*02c8*/ 	.word	index@(_ZN7cutlass13device_kernelIN5flash32FlashAttnBwdPostprocessConvertdQIN4cute5tupleIJNS3_1CILi96EEENS5_ILi128EEEEEENS_6half_tEfNS_4arch4Sm80ELi256ENS3_8TiledMMAINS3_8MMA_AtomIJNS3_28SM80_16x8x16_F32F16F16F32_TNEEEENS3_6LayoutINS4_IJNS5_ILi2EEENS5_ILi4EEENS5_ILi1EEEEEENS4_IJSJ_SH_NS5_ILi0EEEEEEEENS4_IJNS5_ILi32EEENS5_ILi64EEENS5_ILi16EEEEEEEELb0EEEEEvNT_6ParamsE)
        /*02cc*/ 	.word	0x00000000


	//----- nvinfo : EIATTR_REGCOUNT
	.align		4
.L_130:
        /*02d0*/ 	.byte	0x04, 0x2f
        /*02d2*/ 	.short	(.L_132 - .L_131)
	.align		4
.L_131:
        /*02d4*/ 	.word	index@(_ZN7cutlass13device_kernelIN5flash19enable_sm80_to_sm89INS1_16FlashAttnBwdSm80INS1_25CollectiveMainloopBwdSm80ILi2ELi1EN4cute5tupleIJNS5_1CILi64EEENS7_ILi96EEENS7_ILi128EEEEEENS_6half_tEfNS_4arch4Sm80ELb1ELb0ELb0ELb1ELb0ELb0ELb0ELb0ELi2ELi2ELi2ELi2ELb1EEENS1_24CollectiveEpilogueBwdGQAISB_fSE_Li256ELb1ELb0EEENS1_25SingleTileBwdLPTSchedulerILb1ELi96ELb0EEEEEEEEEvNT_6ParamsE)
        /*02d8*/ 	.word	0x00000004


	//----- nvinfo : EIATTR_FRAME_SIZE
	.align		4
.L_132:
        /*02dc*/ 	.byte	0x04, 0x11
        /*02de*/ 	.short	(.L_134 - .L_133)
	.align		4
.L_133:
        /*02e0*/ 	.word	index@(_ZN7cutlass13device_kernelIN5flash19enable_sm80_to_sm89INS1_16FlashAttnBwdSm80INS1_25CollectiveMainloopBwdSm80ILi2ELi1EN4cute5tupleIJNS5_1CILi64EEENS7_ILi96EEENS7_ILi128EEEEEENS_6half_tEfNS_4arch4Sm80ELb1ELb0ELb0ELb1ELb0ELb0ELb0ELb0ELi2ELi2ELi2ELi2ELb1EEENS1_24CollectiveEpilogueBwdGQAISB_fSE_Li256ELb1ELb0EEENS1_25SingleTileBwdLPTSchedulerILb1ELi96ELb0EEEEEEEEEvNT_6ParamsE)
        /*02e4*/ 	.word	0x00000000


	//----- nvinfo : EIATTR_REGCOUNT
	.align		4
.L_134:
        /*02e8*/ 	.byte	0x04, 0x2f
        /*02ea*/ 	.short	(.L_136 - .L_135)
	.align		4
.L_135:
        /*02ec*/ 	.word	index@(_ZN7cutlass13device_kernelIN5flash19enable_sm80_to_sm89INS1_16FlashAttnBwdSm80INS1_25CollectiveMainloopBwdSm80ILi2ELi1EN4cute5tupleIJNS5_1CILi64EEENS7_ILi96EEENS7_ILi128EEEEEENS_6half_tEfNS_4arch4Sm80ELb1ELb0ELb0ELb1ELb1ELb0ELb0ELb0ELi2ELi2ELi2ELi2ELb1EEENS1_21CollectiveEpilogueBwdISB_SC_SE_Li256ELb1ELb0ELi4EEENS1_25SingleTileBwdLPTSchedulerILb1ELi96ELb1EEEEEEEEEvNT_6ParamsE)
        /*02f0*/ 	.word	0x00000004


	//----- nvinfo : EIATTR_FRAME_SIZE
	.align		4
.L_136:
        /*02f4*/ 	.byte	0x04, 0x11
        /*02f6*/ 	.short	(.L_138 - .L_137)
	.align		4
.L_137:
        /*02f8*/ 	.word	index@(_ZN7cutlass13device_kernelIN5flash19enable_sm80_to_sm89INS1_16FlashAttnBwdSm80INS1_25CollectiveMainloopBwdSm80ILi2ELi1EN4cute5tupleIJNS5_1CILi64EEENS7_ILi96EEENS7_ILi128EEEEEENS_6half_tEfNS_4arch4Sm80ELb1ELb0ELb0ELb1ELb1ELb0ELb0ELb0ELi2ELi2ELi2ELi2ELb1EEENS1_21CollectiveEpilogueBwdISB_SC_SE_Li256ELb1ELb0ELi4EEENS1_25SingleTileBwdLPTSchedulerILb1ELi96ELb1EEEEEEEEEvNT_6ParamsE)
        /*02fc*/ 	.word	0x00000000


	//----- nvinfo : EIATTR_REGCOUNT
	.align		4
.L_138:
        /*0300*/ 	.byte	0x04, 0x2f
        /*0302*/ 	.short	(.L_140 - .L_139)
	.align		4
.L_139:
        /*0304*/ 	.word	index@(_ZN7cutlass13device_kernelIN5flash19enable_sm80_to_sm89INS1_16FlashAttnBwdSm80INS1_25CollectiveMainloopBwdSm80ILi2ELi1EN4cute5tupleIJNS5_1CILi64EEENS7_ILi96EEENS7_ILi128EEEEEENS_6half_tEfNS_4arch4Sm80ELb1ELb0ELb0ELb1ELb0ELb0ELb0ELb0ELi2ELi2ELi2ELi2ELb1EEENS1_21CollectiveEpilogueBwdISB_SC_SE_Li256ELb1ELb0ELi4EEENS1_25SingleTileBwdLPTSchedulerILb1ELi96ELb0EEEEEEEEEvNT_6ParamsE)
        /*0308*/ 	.word	0x00000004


	//----- nvinfo : EIATTR_FRAME_SIZE
	.align		4
.L_140:
        /*030c*/ 	.byte	0x04, 0x11
        /*030e*/ 	.short	(.L_142 - .L_141)
	.align		4
.L_141:
        /*0310*/ 	.word	index@(_ZN7cutlass13device_kernelIN5flash19enable_sm80_to_sm89INS1_16FlashAttnBwdSm80INS1_25CollectiveMainloopBwdSm80ILi2ELi1EN4cute5tupleIJNS5_1CILi64EEENS7_ILi96EEENS7_ILi128EEEEEENS_6half_tEfNS_4arch4Sm80ELb1ELb0ELb0ELb1ELb0ELb0ELb0ELb0ELi2ELi2ELi2ELi2ELb1EEENS1_21CollectiveEpilogueBwdISB_SC_SE_Li256ELb1ELb0ELi4EEENS1_25SingleTileBwdLPTSchedulerILb1ELi96ELb0EEEEEEEEEvNT_6ParamsE)
        /*0314*/ 	.word	0x00000000


	//----- nvinfo : EIATTR_REGCOUNT
	.align		4
.L_142:
        /*0318*/ 	.byte	0x04, 0x2f
        /*031a*/ 	.short	(.L_144 - .L_143)
	.align		4
.L_143:
        /*031c*/ 	.word	index@(_ZN7cutlass13device_kernelIN5flash19enable_sm80_to_sm89INS1_16FlashAttnBwdSm80INS1_25CollectiveMainloopBwdSm80ILi2ELi1EN4cute5tupleIJNS5_1CILi64EEENS7_ILi96EEENS7_ILi128EEEEEENS_6half_tEfNS_4arch4Sm80ELb1ELb0ELb0ELb0ELb1ELb0ELb0ELb0ELi2ELi2ELi2ELi2ELb1EEENS1_24CollectiveEpilogueBwdGQAISB_fSE_Li256ELb0ELb1EEENS1_25SingleTileBwdLPTSchedulerILb0ELi96ELb1EEEEEEEEEvNT_6ParamsE)
        /*0320*/ 	.word	0x00000004


	//----- nvinfo : EIATTR_FRAME_SIZE
	.align		4
.L_144:
        /*0324*/ 	.byte	0x04, 0x11
        /*0326*/ 	.short	(.L_146 - .L_145)
	.align		4
.L_145:
        /*0328*/ 	.word	index@(_ZN7cutlass13device_kernelIN5flash19enable_sm80_to_sm89INS1_16FlashAttnBwdSm80INS1_25CollectiveMainloopBwdSm80ILi2ELi1EN4cute5tupleIJNS5_1CILi64EEENS7_ILi96EEENS7_ILi128EEEEEENS_6half_tEfNS_4arch4Sm80ELb1ELb0ELb0ELb0ELb1ELb0ELb0ELb0ELi2ELi2ELi2ELi2ELb1EEENS1_24CollectiveEpilogueBwdGQAISB_fSE_Li256ELb0ELb1EEENS1_25SingleTileBwdLPTSchedulerILb0ELi96ELb1EEEEEEEEEvNT_6ParamsE)
        /*032c*/ 	.word	0x00000000


	//----- nvinfo : EIATTR_REGCOUNT
	.align		4
.L_146:
        /*0330*/ 	.byte	0x04, 0x2f
        /*0332*/ 	.short	(.L_148 - .L_147)
	.align		4
.L_147:
        /*0334*/ 	.word	index@(_ZN7cutlass13device_kernelIN5flash19enable_sm80_to_sm89INS1_16FlashAttnBwdSm80INS1_25CollectiveMainloopBwdSm80ILi2ELi1EN4cute5tupleIJNS5_1CILi64EEENS7_ILi96EEENS7_ILi128EEEEEENS_6half_tEfNS_4arch4Sm80ELb1ELb0ELb0ELb0ELb0ELb0ELb0ELb0ELi2ELi2ELi2ELi2ELb1EEENS1_24CollectiveEpilogueBwdGQAISB_fSE_Li256ELb0ELb0EEENS1_25SingleTileBwdLPTSchedulerILb0ELi96ELb0EEEEEEEEEvNT_6ParamsE)
        /*0338*/ 	.word	0x00000004


	//----- nvinfo : EIATTR_FRAME_SIZE
	.align		4
.L_148:
        /*033c*/ 	.byte	0x04, 0x11
        /*033e*/ 	.short	(.L_150 - .L_149)
	.align		4
.L_149:
        /*0340*/ 	.word	index@(_ZN7cutlass13device_kernelIN5flash19enable_sm80_to_sm89INS1_16FlashAttnBwdSm80INS1_25CollectiveMainloopBwdSm80ILi2ELi1EN4cute5tupleIJNS5_1CILi64EEENS7_ILi96EEENS7_ILi128EEEEEENS_6half_tEfNS_4arch4Sm80ELb1ELb0ELb0ELb0ELb0ELb0ELb0ELb0ELi2ELi2ELi2ELi2ELb1EEENS1_24CollectiveEpilogueBwdGQAISB_fSE_Li256ELb0ELb0EEENS1_25SingleTileBwdLPTSchedulerILb0ELi96ELb0EEEEEEEEEvNT_6ParamsE)
        /*0344*/ 	.word	0x00000000


	//----- nvinfo : EIATTR_REGCOUNT
	.align		4
.L_150:
        /*0348*/ 	.byte	0x04, 0x2f
        /*034a*/ 	.short	(.L_152 - .L_151)
	.align		4
.L_151:
        /*034c*/ 	.word	index@(_ZN7cutlass13device_kernelIN5flash19enable_sm80_to_sm89INS1_16FlashAttnBwdSm80INS1_25CollectiveMainloopBwdSm80ILi2ELi1EN4cute5tupleIJNS5_1CILi64EEENS7_ILi96EEENS7_ILi128EEEEEENS_6half_tEfNS_4arch4Sm80ELb1ELb0ELb0ELb0ELb1ELb0ELb0ELb0ELi2ELi2ELi2ELi2ELb1EEENS1_21CollectiveEpilogueBwdISB_SC_SE_Li256ELb0ELb0ELi4EEENS1_25SingleTileBwdLPTSchedulerILb0ELi96ELb1EEEEEEEEEvNT_6ParamsE)
        /*0350*/ 	.word	0x00000004


	//----- nvinfo : EIATTR_FRAME_SIZE
	.align		4
.L_152:
        /*0354*/ 	.byte	0x04, 0x11
        /*0356*/ 	.short	(.L_154 - .L_153)
	.align		4
.L_153:
        /*0358*/ 	.word	index@(_ZN7cutlass13device_kernelIN5flash19enable_sm80_to_sm89INS1_16FlashAttnBwdSm80INS1_25CollectiveMainloopBwdSm80ILi2ELi1EN4cute5tupleIJNS5_1CILi64EEENS7_ILi96EEENS7_ILi128EEEEEENS_6half_tEfNS_4arch4Sm80ELb1ELb0ELb0ELb0ELb1ELb0ELb0ELb0ELi2ELi2ELi2ELi2ELb1EEENS1_21CollectiveEpilogueBwdISB_SC_SE_Li256ELb0ELb0ELi4EEENS1_25SingleTileBwdLPTSchedulerILb0ELi96ELb1EEEEEEEEEvNT_6ParamsE)
        /*035c*/ 	.word	0x00000000


	//----- nvinfo : EIATTR_REGCOUNT
	.align		4
.L_154:
        /*0360*/ 	.byte	0x04, 0x2f
        /*0362*/ 	.short	(.L_156 - .L_155)
	.align		4
.L_155:
        /*0364*/ 	.word	index@(_ZN7cutlass13device_kernelIN5flash19enable_sm80_to_sm89INS1_16FlashAttnBwdSm80INS1_25CollectiveMainloopBwdSm80ILi2ELi1EN4cute5tupleIJNS5_1CILi64EEENS7_ILi96EEENS7_ILi128EEEEEENS_6half_tEfNS_4arch4Sm80ELb1ELb0ELb0ELb0ELb0ELb0ELb0ELb0ELi2ELi2ELi2ELi2ELb1EEENS1_21CollectiveEpilogueBwdISB_SC_SE_Li256ELb0ELb0ELi4EEENS1_25SingleTileBwdLPTSchedulerILb0ELi96ELb0EEEEEEEEEvNT_6ParamsE)
        /*0368*/ 	.word	0x00000004


	//----- nvinfo : EIATTR_FRAME_SIZE
	.align		4
.L_156:
        /*036c*/ 	.byte	0x04, 0x11
        /*036e*/ 	.short	(.L_158 - .L_157)
	.align		4
.L_157:
        /*0370*/ 	.word	index@(_ZN7cutlass13device_kernelIN5flash19enable_sm80_to_sm89INS1_16FlashAttnBwdSm80INS1_25CollectiveMainloopBwdSm80ILi2ELi1EN4cute5tupleIJNS5_1CILi64EEENS7_ILi96EEENS7_ILi128EEEEEENS_6half_tEfNS_4arch4Sm80ELb1ELb0ELb0ELb0ELb0ELb0ELb0ELb0ELi2ELi2ELi2ELi2ELb1EEENS1_21CollectiveEpilogueBwdISB_SC_SE_Li256ELb0ELb0ELi4EEENS1_25SingleTileBwdLPTSchedulerILb0ELi96ELb0EEEEEEEEEvNT_6ParamsE)
        /*0374*/ 	.word	0x00000000


	//----- nvinfo : EIATTR_REGCOUNT
	.align		4
.L_158:
        /*0378*/ 	.byte	0x04, 0x2f
        /*037a*/ 	.short	(.L_160 - .L_159)
	.align		4
.L_159:
        /*037c*/ 	.word	index@(_ZN7cutlass13device_kernelIN5flash19enable_sm80_to_sm89INS1_16FlashAttnBwdSm80INS1_25CollectiveMainloopBwdSm80ILi2ELi1EN4cute5tupleIJNS5_1CILi64EEENS7_ILi96EEENS7_ILi128EEEEEENS_6half_tEfNS_4arch4Sm80ELb0ELb1ELb0ELb1ELb1ELb0ELb0ELb0ELi2ELi2ELi2ELi2ELb1EEENS1_24CollectiveEpilogueBwdGQAISB_fSE_Li256ELb1ELb1EEENS1_19SingleTileSchedulerILb1ELb0ELb0ELi96EEEEEEEEEvNT_6ParamsE)
        /*0380*/ 	.word	0x00000004


	//----- nvinfo : EIATTR_FRAME_SIZE
	.align		4
.L_160:
        /*0384*/ 	.byte	0x04, 0x11
        /*0386*/ 	.short	(.L_162 - .L_161)
	.align		4
.L_161:
        /*0388*/ 	.word	index@(_ZN7cutlass13device_kernelIN5flash19enable_sm80_to_sm89INS1_16FlashAttnBwdSm80INS1_25CollectiveMainloopBwdSm80ILi2ELi1EN4cute5tupleIJNS5_1CILi64EEENS7_ILi96EEENS7_ILi128EEEEEENS_6half_tEfNS_4arch4Sm80ELb0ELb1ELb0ELb1ELb1ELb0ELb0ELb0ELi2ELi2ELi2ELi2ELb1EEENS1_24CollectiveEpilogueBwdGQAISB_fSE_Li256ELb1ELb1EEENS1_19SingleTileSchedulerILb1ELb0ELb0ELi96EEEEEEEEEvNT_6ParamsE)
        /*038c*/ 	.word	0x00000000


	//----- nvinfo : EIATTR_REGCOUNT
	.align		4
.L_162:
        /*0390*/ 	.byte	0x04, 0x2f
        /*0392*/ 	.short	(.L_164 - .L_163)
	.align		4
.L_163:
        /*0394*/ 	.word	index@(_ZN7cutlass13device_kernelIN5flash19enable_sm80_to_sm89INS1_16FlashAttnBwdSm80INS1_25CollectiveMainloopBwdSm80ILi2ELi1EN4cute5tupleIJNS5_1CILi64EEENS7_ILi96EEENS7_ILi128EEEEEENS_6half_tEfNS_4arch4Sm80ELb0ELb1ELb0ELb1ELb0ELb0ELb0ELb0ELi2ELi2ELi2ELi2ELb1EEENS1_24CollectiveEpilogueBwdGQAISB_fSE_Li256ELb1ELb0EEENS1_19SingleTileSchedulerILb1ELb0ELb0ELi96EEEEEEEEEvNT_6ParamsE)
        /*0398*/ 	.word	0x00000004


	//----- nvinfo : EIATTR_FRAME_SIZE
	.align		4
.L_164:
        /*039c*/ 	.byte	0x04, 0x11
        /*039e*/ 	.short	(.L_166 - .L_165)
	.align		4
.L_165:
        /*03a0*/ 	.word	index@(_ZN7cutlass13device_kernelIN5flash19enable_sm80_to_sm89INS1_16FlashAttnBwdSm80INS1_25CollectiveMainloopBwdSm80ILi2ELi1EN4cute5tupleIJNS5_1CILi64EEENS7_ILi96EEENS7_ILi128EEEEEENS_6half_tEfNS_4arch4Sm80ELb0ELb1ELb0ELb1ELb0ELb0ELb0ELb0ELi2ELi2ELi2ELi2ELb1EEENS1_24CollectiveEpilogueBwdGQAISB_fSE_Li256ELb1ELb0EEENS1_19SingleTileSchedulerILb1ELb0ELb0ELi96EEEEEEEEEvNT_6ParamsE)
        /*03a4*/ 	.word	0x00000000


	//----- nvinfo : EIATTR_REGCOUNT
	.align		4
.L_166:
        /*03a8*/ 	.byte	0x04, 0x2f
        /*03aa*/ 	.short	(.L_168 - .L_167)
	.align		4
.L_167:
        /*03ac*/ 	.word	index@(_ZN7cutlass13device_kernelIN5flash19enable_sm80_to_sm89INS1_16FlashAttnBwdSm80INS1_25CollectiveMainloopBwdSm80ILi2ELi1EN4cute5tupleIJNS5_1CILi64EEENS7_ILi96EEENS7_ILi128EEEEEENS_6half_tEfNS_4arch4Sm80ELb0ELb1ELb0ELb1ELb1ELb0ELb0ELb0ELi2ELi2ELi2ELi2ELb1EEENS1_21CollectiveEpilogueBwdISB_SC_SE_Li256ELb1ELb0ELi4EEENS1_19SingleTileSchedulerILb1ELb0ELb0ELi96EEEEEEEEEvNT_6ParamsE)
        /*03b0*/ 	.word	0x00000004


	//----- nvinfo : EIATTR_FRAME_SIZE
	.align		4
.L_168:
        /*03b4*/ 	.byte	0x04, 0x11
        /*03b6*/ 	.short	(.L_170 - .L_169)
	.align		4
.L_169:
        /*03b8*/ 	.word	index@(_ZN7cutlass13device_kernelIN5flash19enable_sm80_to_sm89INS1_16FlashAttnBwdSm80INS1_25CollectiveMainloopBwdSm80ILi2ELi1EN4cute5tupleIJNS5_1CILi64EEENS7_ILi96EEENS7_ILi128EEEEEENS_6half_tEfNS_4arch4Sm80ELb0ELb1ELb0ELb1ELb1ELb0ELb0ELb0ELi2ELi2ELi2ELi2ELb1EEENS1_21CollectiveEpilogueBwdISB_SC_SE_Li256ELb1ELb0ELi4EEENS1_19SingleTileSchedulerILb1ELb0ELb0ELi96EEEEEEEEEvNT_6ParamsE)
        /*03bc*/ 	.word	0x00000000


	//----- nvinfo : EIATTR_REGCOUNT
	.align		4
.L_170:
        /*03c0*/ 	.byte	0x04, 0x2f
        /*03c2*/ 	.short	(.L_172 - .L_171)
	.align		4
.L_171:
        /*03c4*/ 	.word	index@(_ZN7cutlass13device_kernelIN5flash19enable_sm80_to_sm89INS1_16FlashAttnBwdSm80INS1_25CollectiveMainloopBwdSm80ILi2ELi1EN4cute5tupleIJNS5_1CILi64EEENS7_ILi96EEENS7_ILi128EEEEEENS_6half_tEfNS_4arch4Sm80ELb0ELb1ELb0ELb1ELb0ELb0ELb0ELb0ELi2ELi2ELi2ELi2ELb1EEENS1_21CollectiveEpilogueBwdISB_SC_SE_Li256ELb1ELb0ELi4EEENS1_19SingleTileSchedulerILb1ELb0ELb0ELi96EEEEEEEEEvNT_6ParamsE)
        /*03c8*/ 	.word	0x00000004


	//----- nvinfo : EIATTR_FRAME_SIZE
	.align		4
.L_172:
        /*03cc*/ 	.byte	0x04, 0x11
        /*03ce*/ 	.short	(.L_174 - .L_173)
	.align		4
.L_173:
        /*03d0*/ 	.word	index@(_ZN7cutlass13device_kernelIN5flash19enable_sm80_to_sm89INS1_16FlashAttnBwdSm80INS1_25CollectiveMainloopBwdSm80ILi2ELi1EN4cute5tupleIJNS5_1CILi64EEENS7_ILi96EEENS7_ILi128EEEEEENS_6half_tEfNS_4arch4Sm80ELb0ELb1ELb0ELb1ELb0ELb0ELb0ELb0ELi2ELi2ELi2ELi2ELb1EEENS1_21CollectiveEpilogueBwdISB_SC_SE_Li256ELb1ELb0ELi4EEENS1_19SingleTileSchedulerILb1ELb0ELb0ELi96EEEEEEEEEvNT_6ParamsE)
        /*03d4*/ 	.word	0x00000000


	//----- nvinfo : EIATTR_REGCOUNT
	.align		4
.L_174:
        /*03d8*/ 	.byte	0x04, 0x2f
        /*03da*/ 	.short	(.L_176 - .L_175)
	.align		4
.L_175:
        /*03dc*/ 	.word	index@(_ZN7cutlass13device_kernelIN5flash19enable_sm80_to_sm89INS1_16FlashAttnBwdSm80INS1_25CollectiveMainloopBwdSm80ILi2ELi1EN4cute5tupleIJNS5_1CILi64EEENS7_ILi96EEENS7_ILi128EEEEEENS_6half_tEfNS_4arch4Sm80ELb0ELb1ELb0ELb0ELb1ELb0ELb0ELb0ELi2ELi2ELi2ELi2ELb1EEENS1_24CollectiveEpilogueBwdGQAISB_fSE_Li256ELb0ELb1EEENS1_19SingleTileSchedulerILb0ELb0ELb0ELi96EEEEEEEEEvNT_6ParamsE)
        /*03e0*/ 	.word	0x00000004


	//----- nvinfo : EIATTR_FRAME_SIZE
	.align		4
.L_176:
        /*03e4*/ 	.byte	0x04, 0x11
        /*03e6*/ 	.short	(.L_178 - .L_177)
	.align		4
.L_177:
        /*03e8*/ 	.word	index@(_ZN7cutlass13device_kernelIN5flash19enable_sm80_to_sm89INS1_16FlashAttnBwdSm80INS1_25CollectiveMainloopBwdSm80ILi2ELi1EN4cute5tupleIJNS5_1CILi64EEENS7_ILi96EEENS7_ILi128EEEEEENS_6half_tEfNS_4arch4Sm80ELb0ELb1ELb0ELb0ELb1ELb0ELb0ELb0ELi2ELi2ELi2ELi2ELb1EEENS1_24CollectiveEpilogueBwdGQAISB_fSE_Li256ELb0ELb1EEENS1_19SingleTileSchedulerILb0ELb0ELb0ELi96EEEEEEEEEvNT_6ParamsE)
        /*03ec*/ 	.word	0x00000000


	//----- nvinfo : EIATTR_REGCOUNT
	.align		4
.L_178:
        /*03f0*/ 	.byte	0x04, 0x2f
        /*03f2*/ 	.short	(.L_180 - .L_179)
	.align		4
.L_179:
        /*03f4*/ 	.word	index@(_ZN7cutlass13device_kernelIN5flash19enable_sm80_to_sm89INS1_16FlashAttnBwdSm80INS1_25CollectiveMainloopBwdSm80ILi2ELi1EN4cute5tupleIJNS5_1CILi64EEENS7_ILi96EEENS7_ILi128EEEEEENS_6half_tEfNS_4arch4Sm80ELb0ELb1ELb0ELb0ELb0ELb0ELb0ELb0ELi2ELi2ELi2ELi2ELb1EEENS1_24CollectiveEpilogueBwdGQAISB_fSE_Li256ELb0ELb0EEENS1_19SingleTileSchedulerILb0ELb0ELb0ELi96EEEEEEEEEvNT_6ParamsE)
        /*03f8*/ 	.word	0x00000004


	//----- nvinfo : EIATTR_FRAME_SIZE
	.align		4
.L_180:
        /*03fc*/ 	.byte	0x04, 0x11
        /*03fe*/ 	.short	(.L_182 - .L_181)
	.align		4
.L_181:
        /*0400*/ 	.word	index@(_ZN7cutlass13device_kernelIN5flash19enable_sm80_to_sm89INS1_16FlashAttnBwdSm80INS1_25CollectiveMainloopBwdSm80ILi2ELi1EN4cute5tupleIJNS5_1CILi64EEENS7_ILi96EEENS7_ILi128EEEEEENS_6half_tEfNS_4arch4Sm80ELb0ELb1ELb0ELb0ELb0ELb0ELb0ELb0ELi2ELi2ELi2ELi2ELb1EEENS1_24CollectiveEpilogueBwdGQAISB_fSE_Li256ELb0ELb0EEENS1_19SingleTileSchedulerILb0ELb0ELb0ELi96EEEEEEEEEvNT_6ParamsE)
        /*0404*/ 	.word	0x00000000


	//----- nvinfo : EIATTR_REGCOUNT
	.align		4
.L_182:
        /*0408*/ 	.byte	0x04, 0x2f
        /*040a*/ 	.short	(.L_184 - .L_183)
	.align		4
.L_183:
        /*040c*/ 	.word	index@(_ZN7cutlass13device_kernelIN5flash19enable_sm80_to_sm89INS1_16FlashAttnBwdSm80INS1_25CollectiveMainloopBwdSm80ILi2ELi1EN4cute5tupleIJNS5_1CILi64EEENS7_ILi96EEENS7_ILi128EEEEEENS_6half_tEfNS_4arch4Sm80ELb0ELb1ELb0ELb0ELb1ELb0ELb0ELb0ELi2ELi2ELi2ELi2ELb1EEENS1_21CollectiveEpilogueBwdISB_SC_SE_Li256ELb0ELb0ELi4EEENS1_19SingleTileSchedulerILb0ELb0ELb0ELi96EEEEEEEEEvNT_6ParamsE)
        /*0410*/ 	.word	0x00000004


	//----- nvinfo : EIATTR_FRAME_SIZE
	.align		4
.L_184:
        /*0414*/ 	.byte	0x04, 0x11
        /*0416*/ 	.short	(.L_186 - .L_185)
	.align		4
.L_185:
        /*0418*/ 	.word	index@(_ZN7cutlass13device_kernelIN5flash19enable_sm80_to_sm89INS1_16FlashAttnBwdSm80INS1_25CollectiveMainloopBwdSm80ILi2ELi1EN4cute5tupleIJNS5_1CILi64EEENS7_ILi96EEENS7_ILi128EEEEEENS_6half_tEfNS_4arch4Sm80ELb0ELb1ELb0ELb0ELb1ELb0ELb0ELb0ELi2ELi2ELi2ELi2ELb1EEENS1_21CollectiveEpilogueBwdISB_SC_SE_Li256ELb0ELb0ELi4EEENS1_19SingleTileSchedulerILb0ELb0ELb0ELi96EEEEEEEEEvNT_6ParamsE)
        /*041c*/ 	.word	0x00000000


	//----- nvinfo : EIATTR_REGCOUNT
	.align		4
.L_186:
        /*0420*/ 	.byte	0x04, 0x2f
        /*0422*/ 	.short	(.L_188 - .L_187)
	.align		4
.L_187:
        /*0424*/ 	.word	index@(_ZN7cutlass13device_kernelIN5flash19enable_sm80_to_sm89INS1_16FlashAttnBwdSm80INS1_25CollectiveMainloopBwdSm80ILi2ELi1EN4cute5tupleIJNS5_1CILi64EEENS7_ILi96EEENS7_ILi128EEEEEENS_6half_tEfNS_4arch4Sm80ELb0ELb1ELb0ELb0ELb0ELb0ELb0ELb0ELi2ELi2ELi2ELi2ELb1EEENS1_21CollectiveEpilogueBwdISB_SC_SE_Li256ELb0ELb0ELi4EEENS1_19SingleTileSchedulerILb0ELb0ELb0ELi96EEEEEEEEEvNT_6ParamsE)
        /*0428*/ 	.word	0x00000004


	//----- nvinfo : EIATTR_FRAME_SIZE
	.align		4
.L_188:
        /*042c*/ 	.byte	0x04, 0x11
        /*042e*/ 	.short	(.L_190 - .L_189)
	.align		4
.L_189:
        /*0430*/ 	.word	index@(_ZN7cutlass13device_kernelIN5flash19enable_sm80_to_sm89INS1_16FlashAttnBwdSm80INS1_25CollectiveMainloopBwdSm80ILi2ELi1EN4cute5tupleIJNS5_1CILi64EEENS7_ILi96EEENS7_ILi128EEEEEENS_6half_tEfNS_4arch4Sm80ELb0ELb1ELb0ELb0ELb0ELb0ELb0ELb0ELi2ELi2ELi2ELi2ELb1EEENS1_21CollectiveEpilogueBwdISB_SC_SE_Li256ELb0ELb0ELi4EEENS1_19SingleTileSchedulerILb0ELb0ELb0ELi96EEEEEEEEEvNT_6ParamsE)
        /*0434*/ 	.word	0x00000000


	//----- nvinfo : EIATTR_REGCOUNT
	.align		4
.L_190:
        /*0438*/ 	.byte	0x04, 0x2f
        /*043a*/ 	.short	(.L_192 - .L_191)
	.align		4
.L_191:
        /*043c*/ 	.word	index@(_ZN7cutlass13device_kernelIN5flash19enable_sm80_to_sm89INS1_16FlashAttnBwdSm80INS1_25CollectiveMainloopBwdSm80ILi2ELi1EN4cute5tupleIJNS5_1CILi64EEENS7_ILi96EEENS7_ILi128EEEEEENS_6half_tEfNS_4arch4Sm80ELb0ELb0ELb0ELb1ELb1ELb0ELb0ELb0ELi2ELi2ELi2ELi2ELb1EEENS1_24CollectiveEpilogueBwdGQAISB_fSE_Li256ELb1ELb1EEENS1_19SingleTileSchedulerILb1ELb0ELb0ELi96EEEEEEEEEvNT_6ParamsE)
        /*0440*/ 	.word	0x00000004


	//----- nvinfo : EIATTR_FRAME_SIZE
	.align		4
.L_192:
        /*0444*/ 	.byte	0x04, 0x11
        /*0446*/ 	.short	(.L_194 - .L_193)
	.align		4
.L_193:
        /*0448*/ 	.word	index@(_ZN7cutlass13device_kernelIN5flash19enable_sm80_to_sm89INS1_16FlashAttnBwdSm80INS1_25CollectiveMainloopBwdSm80ILi2ELi1EN4cute5tupleIJNS5_1CILi64EEENS7_ILi96EEENS7_ILi128EEEEEENS_6half_tEfNS_4arch4Sm80ELb0ELb0ELb0ELb1ELb1ELb0ELb0ELb0ELi2ELi2ELi2ELi2ELb1EEENS1_24CollectiveEpilogueBwdGQAISB_fSE_Li256ELb1ELb1EEENS1_19SingleTileSchedulerILb1ELb0ELb0ELi96EEEEEEEEEvNT_6ParamsE)
        /*044c*/ 	.word	0x00000000


	//----- nvinfo : EIATTR_REGCOUNT
	.align		4
.L_194:
        /*0450*/ 	.byte	0x04, 0x2f
        /*0452*/ 	.short	(.L_196 - .L_195)
	.align		4
.L_195:
        /*0454*/ 	.word	index@(_ZN7cutlass13device_kernelIN5flash19enable_sm80_to_sm89INS1_16FlashAttnBwdSm80INS1_25CollectiveMainloopBwdSm80ILi2ELi1EN4cute5tupleIJNS5_1CILi64EEENS7_ILi96EEENS7_ILi128EEEEEENS_6half_tEfNS_4arch4Sm80ELb0ELb0ELb0ELb1ELb0ELb0ELb0ELb0ELi2ELi2ELi2ELi2ELb1EEENS1_24CollectiveEpilogueBwdGQAISB_fSE_Li256ELb1ELb0EEENS1_19SingleTileSchedulerILb1ELb0ELb0ELi96EEEEEEEEEvNT_6ParamsE)
        /*0458*/ 	.word	0x00000004


	//----- nvinfo : EIATTR_FRAME_SIZE
	.align		4
.L_196:
        /*045c*/ 	.byte	0x04, 0x11
        /*045e*/ 	.short	(.L_198 - .L_197)
	.align		4
.L_197:
        /*0460*/ 	.word	index@(_ZN7cutlass13device_kernelIN5flash19enable_sm80_to_sm89INS1_16FlashAttnBwdSm80INS1_25CollectiveMainloopBwdSm80ILi2ELi1EN4cute5tupleIJNS5_1CILi64EEENS7_ILi96EEENS7_ILi128EEEEEENS_6half_tEfNS_4arch4Sm80ELb0ELb0ELb0ELb1ELb0ELb0ELb0ELb0ELi2ELi2ELi2ELi2ELb1EEENS1_24CollectiveEpilogueBwdGQAISB_fSE_Li256ELb1ELb0EEENS1_19SingleTileSchedulerILb1ELb0ELb0ELi96EEEEEEEEEvNT_6ParamsE)
        /*0464*/ 	.word	0x00000000


	//----- nvinfo : EIATTR_REGCOUNT
	.align		4
.L_198:
        /*0468*/ 	.byte	0x04, 0x2f
        /*046a*/ 	.short	(.L_200 - .L_199)
	.align		4
.L_199:
        /*046c*/ 	.word	index@(_ZN7cutlass13device_kernelIN5flash19enable_sm80_to_sm89INS1_16FlashAttnBwdSm80INS1_25CollectiveMainloopBwdSm80ILi2ELi1EN4cute5tupleIJNS5_1CILi64EEENS7_ILi96EEENS7_ILi128EEEEEENS_6half_tEfNS_4arch4Sm80ELb0ELb0ELb0ELb1ELb1ELb0ELb0ELb0ELi2ELi2ELi2ELi2ELb1EEENS1_21CollectiveEpilogueBwdISB_SC_SE_Li256ELb1ELb0ELi4EEENS1_19SingleTileSchedulerILb1ELb0ELb0ELi96EEEEEEEEEvNT_6ParamsE)
        /*0470*/ 	.word	0x00000004


	//----- nvinfo : EIATTR_FRAME_SIZE
	.align		4
.L_200:
        /*0474*/ 	.byte	0x04, 0x11
        /*0476*/ 	.short	(.L_202 - .L_201)
	.align		4
.L_201:
        /*0478*/ 	.word	index@(_ZN7cutlass13device_kernelIN5flash19enable_sm80_to_sm89INS1_16FlashAttnBwdSm80INS1_25CollectiveMainloopBwdSm80ILi2ELi1EN4cute5tupleIJNS5_1CILi64EEENS7_ILi96EEENS7_ILi128EEEEEENS_6half_tEfNS_4arch4Sm80ELb0ELb0ELb0ELb1ELb1ELb0ELb0ELb0ELi2ELi2ELi2ELi2ELb1EEENS1_21CollectiveEpilogueBwdISB_SC_SE_Li256ELb1ELb0ELi4EEENS1_19SingleTileSchedulerILb1ELb0ELb0ELi96EEEEEEEEEvNT_6ParamsE)
        /*047c*/ 	.word	0x00000000


	//----- nvinfo : EIATTR_REGCOUNT
	.align		4
.L_202:
        /*0480*/ 	.byte	0x04, 0x2f
        /*0482*/ 	.short	(.L_204 - .L_203)
	.align		4
.L_203:
        /*0484*/ 	.word	index@(_ZN7cutlass13device_kernelIN5flash19enable_sm80_to_sm89INS1_16FlashAttnBwdSm80INS1_25CollectiveMainloopBwdSm80ILi2ELi1EN4cute5tupleIJNS5_1CILi64EEENS7_ILi96EEENS7_ILi128EEEEEENS_6half_tEfNS_4arch4Sm80ELb0ELb0ELb0ELb1ELb0ELb0ELb0ELb0ELi2ELi2ELi2ELi2ELb1EEENS1_21CollectiveEpilogueBwdISB_SC_SE_Li256ELb1ELb0ELi4EEENS1_19SingleTileSchedulerILb1ELb0ELb0ELi96EEEEEEEEEvNT_6ParamsE)
        /*0488*/ 	.word	0x00000004


	//----- nvinfo : EIATTR_FRAME_SIZE
	.align		4
.L_204:
        /*048c*/ 	.byte	0x04, 0x11
        /*048e*/ 	.short	(.L_206 - .L_205)
	.align		4
.L_205:
        /*0490*/ 	.word	index@(_ZN7cutlass13device_kernelIN5flash19enable_sm80_to_sm89INS1_16FlashAttnBwdSm80INS1_25CollectiveMainloopBwdSm80ILi2ELi1EN4cute5tupleIJNS5_1CILi64EEENS7_ILi96EEENS7_ILi128EEEEEENS_6half_tEfNS_4arch4Sm80ELb0ELb0ELb0ELb1ELb0ELb0ELb0ELb0ELi2ELi2ELi2ELi2ELb1EEENS1_21CollectiveEpilogueBwdISB_SC_SE_Li256ELb1ELb0ELi4EEENS1_19SingleTileSchedulerILb1ELb0ELb0ELi96EEEEEEEEEvNT_6ParamsE)
        /*0494*/ 	.word	0x00000000


	//----- nvinfo : EIATTR_REGCOUNT
	.align		4
.L_206:
        /*0498*/ 	.byte	0x04, 0x2f
        /*049a*/ 	.short	(.L_208 - .L_207)
	.align		4
.L_207:
        /*049c*/ 	.word	index@(_ZN7cutlass13device_kernelIN5flash19enable_sm80_to_sm89INS1_16FlashAttnBwdSm80INS1_25CollectiveMainloopBwdSm80ILi2ELi1EN4cute5tupleIJNS5_1CILi64EEENS7_ILi96EEENS7_ILi128EEEEEENS_6half_tEfNS_4arch4Sm80ELb0ELb0ELb0ELb0ELb1ELb0ELb0ELb0ELi2ELi2ELi2ELi2ELb1EEENS1_24CollectiveEpilogueBwdGQAISB_fSE_Li256ELb0ELb1EEENS1_19SingleTileSchedulerILb0ELb0ELb0ELi96EEEEEEEEEvNT_6ParamsE)
        /*04a0*/ 	.word	0x00000004


	//----- nvinfo : EIATTR_FRAME_SIZE
	.align		4
.L_208:
        /*04a4*/ 	.byte	0x04, 0x11
        /*04a6*/ 	.short	(.L_210 - .L_209)
	.align		4
.L_209:
        /*04a8*/ 	.word	index@(_ZN7cutlass13device_kernelIN5flash19enable_sm80_to_sm89INS1_16FlashAttnBwdSm80INS1_25CollectiveMainloopBwdSm80ILi2ELi1EN4cute5tupleIJNS5_1CILi64EEENS7_ILi96EEENS7_ILi128EEEEEENS_6half_tEfNS_4arch4Sm80ELb0ELb0ELb0ELb0ELb1ELb0ELb0ELb0ELi2ELi2ELi2ELi2ELb1EEENS1_24CollectiveEpilogueBwdGQAISB_fSE_Li256ELb0ELb1EEENS1_19SingleTileSchedulerILb0ELb0ELb0ELi96EEEEEEEEEvNT_6ParamsE)
        /*04ac*/ 	.word	0x00000000


	//----- nvinfo : EIATTR_REGCOUNT
	.align		4
.L_210:
        /*04b0*/ 	.byte	0x04, 0x2f
        /*04b2*/ 	.short	(.L_212 - .L_211)
	.align		4
.L_211:
        /*04b4*/ 	.word	index@(_ZN7cutlass13device_kernelIN5flash19enable_sm80_to_sm89INS1_16FlashAttnBwdSm80INS1_25CollectiveMainloopBwdSm80ILi2ELi1EN4cute5tupleIJNS5_1CILi64EEENS7_ILi96EEENS7_ILi128EEEEEENS_6half_tEfNS_4arch4Sm80ELb0ELb0ELb0ELb0ELb0ELb0ELb0ELb0ELi2ELi2ELi2ELi2ELb1EEENS1_24CollectiveEpilogueBwdGQAISB_fSE_Li256ELb0ELb0EEENS1_19SingleTileSchedulerILb0ELb0ELb0ELi96EEEEEEEEEvNT_6ParamsE)
        /*04b8*/ 	.word	0x00000004


	//----- nvinfo : EIATTR_FRAME_SIZE
	.align		4
.L_212:
        /*04bc*/ 	.byte	0x04, 0x11
        /*04be*/ 	.short	(.L_214 - .L_213)
	.align		4
.L_213:
        /*04c0*/ 	.word	index@(_ZN7cutlass13device_kernelIN5flash19enable_sm80_to_sm89INS1_16FlashAttnBwdSm80INS1_25CollectiveMainloopBwdSm80ILi2ELi1EN4cute5tupleIJNS5_1CILi64EEENS7_ILi96EEENS7_ILi128EEEEEENS_6half_tEfNS_4arch4Sm80ELb0ELb0ELb0ELb0ELb0ELb0ELb0ELb0ELi2ELi2ELi2ELi2ELb1EEENS1_24CollectiveEpilogueBwdGQAISB_fSE_Li256ELb0ELb0EEENS1_19SingleTileSchedulerILb0ELb0ELb0ELi96EEEEEEEEEvNT_6ParamsE)
        /*04c4*/ 	.word	0x00000000


	//----- nvinfo : EIATTR_REGCOUNT
	.align		4
.L_214:
        /*04c8*/ 	.byte	0x04, 0x2f
        /*04ca*/ 	.short	(.L_216 - .L_215)
	.align		4
.L_215:
        /*04cc*/ 	.word	index@(_ZN7cutlass13device_kernelIN5flash19enable_sm80_to_sm89INS1_16FlashAttnBwdSm80INS1_25CollectiveMainloopBwdSm80ILi2ELi1EN4cute5tupleIJNS5_1CILi64EEENS7_ILi96EEENS7_ILi128EEEEEENS_6half_tEfNS_4arch4Sm80ELb0ELb0ELb0ELb0ELb1ELb0ELb0ELb0ELi2ELi2ELi2ELi2ELb1EEENS1_21CollectiveEpilogueBwdISB_SC_SE_Li256ELb0ELb0ELi4EEENS1_19SingleTileSchedulerILb0ELb0ELb0ELi96EEEEEEEEEvNT_6ParamsE)
        /*04d0*/ 	.word	0x00000004


	//----- nvinfo : EIATTR_FRAME_SIZE
	.align		4
.L_216:
        /*04d4*/ 	.byte	0x04, 0x11
        /*04d6*/ 	.short	(.L_218 - .L_217)
	.align		4
.L_217:
        /*04d8*/ 	.word	index@(_ZN7cutlass13device_kernelIN5flash19enable_sm80_to_sm89INS1_16FlashAttnBwdSm80INS1_25CollectiveMainloopBwdSm80ILi2ELi1EN4cute5tupleIJNS5_1CILi64EEENS7_ILi96EEENS7_ILi128EEEEEENS_6half_tEfNS_4arch4Sm80ELb0ELb0ELb0ELb0ELb1ELb0ELb0ELb0ELi2ELi2ELi2ELi2ELb1EEENS1_21CollectiveEpilogueBwdISB_SC_SE_Li256ELb0ELb0ELi4EEENS1_19SingleTileSchedulerILb0ELb0ELb0ELi96EEEEEEEEEvNT_6ParamsE)
        /*04dc*/ 	.word	0x00000000


	//----- nvinfo : EIATTR_REGCOUNT
	.align		4
.L_218:
        /*04e0*/ 	.byte	0x04, 0x2f
        /*04e2*/ 	.short	(.L_220 - .L_219)
	.align		4
.L_219:
        /*04e4*/ 	.word	index@(_ZN7cutlass13device_kernelIN5flash19enable_sm80_to_sm89INS1_16FlashAttnBwdSm80INS1_25CollectiveMainloopBwdSm80ILi2ELi1EN4cute5tupleIJNS5_1CILi64EEENS7_ILi96EEENS7_ILi128EEEEEENS_6half_tEfNS_4arch4Sm80ELb0ELb0ELb0ELb0ELb0ELb0ELb0ELb0ELi2ELi2ELi2ELi2ELb1EEENS1_21CollectiveEpilogueBwdISB_SC_SE_Li256ELb0ELb0ELi4EEENS1_19SingleTileSchedulerILb0ELb0ELb0ELi96EEEEEEEEEvNT_6ParamsE)
        /*04e8*/ 	.word	0x00000004


	//----- nvinfo : EIATTR_FRAME_SIZE
	.align		4
.L_220:
        /*04ec*/ 	.byte	0x04, 0x11
        /*04ee*/ 	.short	(.L_222 - .L_221)
	.align		4
.L_221:
        /*04f0*/ 	.word	index@(_ZN7cutlass13device_kernelIN5flash19enable_sm80_to_sm89INS1_16FlashAttnBwdSm80INS1_25CollectiveMainloopBwdSm80ILi2ELi1EN4cute5tupleIJNS5_1CILi64EEENS7_ILi96EEENS7_ILi128EEEEEENS_6half_tEfNS_4arch4Sm80ELb0ELb0ELb0ELb0ELb0ELb0ELb0ELb0ELi2ELi2ELi2ELi2ELb1EEENS1_21CollectiveEpilogueBwdISB_SC_SE_Li256ELb0ELb0ELi4EEENS1_19SingleTileSchedulerILb0ELb0ELb0ELi96EEEEEEEEEvNT_6ParamsE)
        /*04f4*/ 	.word	0x00000000


	//----- nvinfo : EIATTR_MIN_STACK_SIZE
	.align		4
.L_222:
        /*04f8*/ 	.byte	0x04, 0x12
        /*04fa*/ 	.short	(.L_224 - .L_223)
	.align		4
.L_223:
        /*04fc*/ 	.word	index@(_ZN7cutlass13device_kernelIN5flash19enable_sm80_to_sm89INS1_16FlashAttnBwdSm80INS1_25CollectiveMainloopBwdSm80ILi2ELi1EN4cute5tupleIJNS5_1CILi64EEENS7_ILi96EEENS7_ILi128EEEEEENS_6half_tEfNS_4arch4Sm80ELb0ELb0ELb0ELb0ELb0ELb0ELb0ELb0ELi2ELi2ELi2ELi2ELb1EEENS1_21CollectiveEpilogueBwdISB_SC_SE_Li256ELb0ELb0ELi4EEENS1_19SingleTileSchedulerILb0ELb0ELb0ELi96EEEEEEEEEvNT_6ParamsE)
        /*0500*/ 	.word	0x00000000


	//----- nvinfo : EIATTR_MIN_STACK_SIZE
	.align		4
.L_224:
        /*0504*/ 	.byte	0x04, 0x12
        /*0506*/ 	.short	(.L_226 - .L_225)
	.align		4
.L_225:
        /*0508*/ 	.word	index@(_ZN7cutlass13device_kernelIN5flash19enable_sm80_to_sm89INS1_16FlashAttnBwdSm80INS1_25CollectiveMainloopBwdSm80ILi2ELi1EN4cute5tupleIJNS5_1CILi64EEENS7_ILi96EEENS7_ILi128EEEEEENS_6half_tEfNS_4arch4Sm80ELb0ELb0ELb0ELb0ELb1ELb0ELb0ELb0ELi2ELi2ELi2ELi2ELb1EEENS1_21CollectiveEpilogueBwdISB_SC_SE_Li256ELb0ELb0ELi4EEENS1_19SingleTileSchedulerILb0ELb0ELb0ELi96EEEEEEEEEvNT_6ParamsE)
        /*050c*/ 	.word	0x00000000


	//----- nvinfo : EIATTR_MIN_STACK_SIZE
	.align		4
.L_226:
        /*0510*/ 	.byte	0x04, 0x12
        /*0512*/ 	.short	(.L_228 - .L_227)
	.align		4
.L_227:
        /*0514*/ 	.word	index@(_ZN7cutlass13device_kernelIN5flash19enable_sm80_to_sm89INS1_16FlashAttnBwdSm80INS1_25CollectiveMainloopBwdSm80ILi2ELi1EN4cute5tupleIJNS5_1CILi64EEENS7_ILi96EEENS7_ILi128EEEEEENS_6half_tEfNS_4arch4Sm80ELb0ELb0ELb0ELb0ELb0ELb0ELb0ELb0ELi2ELi2ELi2ELi2ELb1EEENS1_24CollectiveEpilogueBwdGQAISB_fSE_Li256ELb0ELb0EEENS1_19SingleTileSchedulerILb0ELb0ELb0ELi96EEEEEEEEEvNT_6ParamsE)
        /*0518*/ 	.word	0x00000000


	//----- nvinfo : EIATTR_MIN_STACK_SIZE
	.align		4
.L_228:
        /*051c*/ 	.byte	0x04, 0x12
        /*051e*/ 	.short	(.L_230 - .L_229)
	.align		4
.L_229:
        /*0520*/ 	.word	index@(_ZN7cutlass13device_kernelIN5flash19enable_sm80_to_sm89INS1_16FlashAttnBwdSm80INS1_25CollectiveMainloopBwdSm80ILi2ELi1EN4cute5tupleIJNS5_1CILi64EEENS7_ILi96EEENS7_ILi128EEEEEENS_6half_tEfNS_4arch4Sm80ELb0ELb0ELb0ELb0ELb1ELb0ELb0ELb0ELi2ELi2ELi2ELi2ELb1EEENS1_24CollectiveEpilogueBwdGQAISB_fSE_Li256ELb0ELb1EEENS1_19SingleTileSchedulerILb0ELb0ELb0ELi96EEEEEEEEEvNT_6ParamsE)
        /*0524*/ 	.word	0x00000000


	//----- nvinfo : EIATTR_MIN_STACK_SIZE
	.align		4
.L_230:
        /*0528*/ 	.byte	0x04, 0x12
        /*052a*/ 	.short	(.L_232 - .L_231)
	.align		4
.L_231:
        /*052c*/ 	.word	index@(_ZN7cutlass13device_kernelIN5flash19enable_sm80_to_sm89INS1_16FlashAttnBwdSm80INS1_25CollectiveMainloopBwdSm80ILi2ELi1EN4cute5tupleIJNS5_1CILi64EEENS7_ILi96EEENS7_ILi128EEEEEENS_6half_tEfNS_4arch4Sm80ELb0ELb0ELb0ELb1ELb0ELb0ELb0ELb0ELi2ELi2ELi2ELi2ELb1EEENS1_21CollectiveEpilogueBwdISB_SC_SE_Li256ELb1ELb0ELi4EEENS1_19SingleTileSchedulerILb1ELb0ELb0ELi96EEEEEEEEEvNT_6ParamsE)
        /*0530*/ 	.word	0x00000000


	//----- nvinfo : EIATTR_MIN_STACK_SIZE
	.align		4
.L_232:
        /*0534*/ 	.byte	0x04, 0x12
        /*0536*/ 	.short	(.L_234 - .L_233)
	.align		4
.L_233:
        /*0538*/ 	.word	index@(_ZN7cutlass13device_kernelIN5flash19enable_sm80_to_sm89INS1_16FlashAttnBwdSm80INS1_25CollectiveMainloopBwdSm80ILi2ELi1EN4cute5tupleIJNS5_1CILi64EEENS7_ILi96EEENS7_ILi128EEEEEENS_6half_tEfNS_4arch4Sm80ELb0ELb0ELb0ELb1ELb1ELb0ELb0ELb0ELi2ELi2ELi2ELi2ELb1EEENS1_21CollectiveEpilogueBwdISB_SC_SE_Li256ELb1ELb0ELi4EEENS1_19SingleTileSchedulerILb1ELb0ELb0ELi96EEEEEEEEEvNT_6ParamsE)
        /*053c*/ 	.word	0x00000000


	//----- nvinfo : EIATTR_MIN_STACK_SIZE
	.align		4
.L_234:
        /*0540*/ 	.byte	0x04, 0x12
        /*0542*/ 	.short	(.L_236 - .L_235)
	.align		4
.L_235:
        /*0544*/ 	.word	index@(_ZN7cutlass13device_kernelIN5flash19enable_sm80_to_sm89INS1_16FlashAttnBwdSm80INS1_25CollectiveMainloopBwdSm80ILi2ELi1EN4cute5tupleIJNS5_1CILi64EEENS7_ILi96EEENS7_ILi128EEEEEENS_6half_tEfNS_4arch4Sm80ELb0ELb0ELb0ELb1ELb0ELb0ELb0ELb0ELi2ELi2ELi2ELi2ELb1EEENS1_24CollectiveEpilogueBwdGQAISB_fSE_Li256ELb1ELb0EEENS1_19SingleTileSchedulerILb1ELb0ELb0ELi96EEEEEEEEEvNT_6ParamsE)
        /*0548*/ 	.word	0x00000000


	//----- nvinfo : EIATTR_MIN_STACK_SIZE
	.align		4
.L_236:
        /*054c*/ 	.byte	0x04, 0x12
        /*054e*/ 	.short	(.L_238 - .L_237)
	.align		4
.L_237:
        /*0550*/ 	.word	index@(_ZN7cutlass13device_kernelIN5flash19enable_sm80_to_sm89INS1_16FlashAttnBwdSm80INS1_25CollectiveMainloopBwdSm80ILi2ELi1EN4cute5tupleIJNS5_1CILi64EEENS7_ILi96EEENS7_ILi128EEEEEENS_6half_tEfNS_4arch4Sm80ELb0ELb0ELb0ELb1ELb1ELb0ELb0ELb0ELi2ELi2ELi2ELi2ELb1EEENS1_24CollectiveEpilogueBwdGQAISB_fSE_Li256ELb1ELb1EEENS1_19SingleTileSchedulerILb1ELb0ELb0ELi96EEEEEEEEEvNT_6ParamsE)
        /*0554*/ 	.word	0x00000000


	//----- nvinfo : EIATTR_MIN_STACK_SIZE
	.align		4
.L_238:
        /*0558*/ 	.byte	0x04, 0x12
        /*055a*/ 	.short	(.L_240 - .L_239)
	.align		4
.L_239:
        /*055c*/ 	.word	index@(_ZN7cutlass13device_kernelIN5flash19enable_sm80_to_sm89INS1_16FlashAttnBwdSm80INS1_25CollectiveMainloopBwdSm80ILi2ELi1EN4cute5tupleIJNS5_1CILi64EEENS7_ILi96EEENS7_ILi128EEEEEENS_6half_tEfNS_4arch4Sm80ELb0ELb1ELb0ELb0ELb0ELb0ELb0ELb0ELi2ELi2ELi2ELi2ELb1EEENS1_21CollectiveEpilogueBwdISB_SC_SE_Li256ELb0ELb0ELi4EEENS1_19SingleTileSchedulerILb0ELb0ELb0ELi96EEEEEEEEEvNT_6ParamsE)
        /*0560*/ 	.word	0x00000000


	//----- nvinfo : EIATTR_MIN_STACK_SIZE
	.align		4
.L_240:
        /*0564*/ 	.byte	0x04, 0x12
        /*0566*/ 	.short	(.L_242 - .L_241)
	.align		4
.L_241:
        /*0568*/ 	.word	index@(_ZN7cutlass13device_kernelIN5flash19enable_sm80_to_sm89INS1_16FlashAttnBwdSm80INS1_25CollectiveMainloopBwdSm80ILi2ELi1EN4cute5tupleIJNS5_1CILi64EEENS7_ILi96EEENS7_ILi128EEEEEENS_6half_tEfNS_4arch4Sm80ELb0ELb1ELb0ELb0ELb1ELb0ELb0ELb0ELi2ELi2ELi2ELi2ELb1EEENS1_21CollectiveEpilogueBwdISB_SC_SE_Li256ELb0ELb0ELi4EEENS1_19SingleTileSchedulerILb0ELb0ELb0ELi96EEEEEEEEEvNT_6ParamsE)
        /*056c*/ 	.word	0x00000000


	//----- nvinfo : EIATTR_MIN_STACK_SIZE
	.align		4
.L_242:
        /*0570*/ 	.byte	0x04, 0x12
        /*0572*/ 	.short	(.L_244 - .L_243)
	.align		4
.L_243:
        /*0574*/ 	.word	index@(_ZN7cutlass13device_kernelIN5flash19enable_sm80_to_sm89INS1_16FlashAttnBwdSm80INS1_25CollectiveMainloopBwdSm80ILi2ELi1EN4cute5tupleIJNS5_1CILi64EEENS7_ILi96EEENS7_ILi128EEEEEENS_6half_tEfNS_4arch4Sm80ELb0ELb1ELb0ELb0ELb0ELb0ELb0ELb0ELi2ELi2ELi2ELi2ELb1EEENS1_24CollectiveEpilogueBwdGQAISB_fSE_Li256ELb0ELb0EEENS1_19SingleTileSchedulerILb0ELb0ELb0ELi96EEEEEEEEEvNT_6ParamsE)
        /*0578*/ 	.word	0x00000000


	//----- nvinfo : EIATTR_MIN_STACK_SIZE
	.align		4
.L_244:
        /*057c*/ 	.byte	0x04, 0x12
        /*057e*/ 	.short	(.L_246 - .L_245)
	.align		4
.L_245:
        /*0580*/ 	.word	index@(_ZN7cutlass13device_kernelIN5flash19enable_sm80_to_sm89INS1_16FlashAttnBwdSm80INS1_25CollectiveMainloopBwdSm80ILi2ELi1EN4cute5tupleIJNS5_1CILi64EEENS7_ILi96EEENS7_ILi128EEEEEENS_6half_tEfNS_4arch4Sm80ELb0ELb1ELb0ELb0ELb1ELb0ELb0ELb0ELi2ELi2ELi2ELi2ELb1EEENS1_24CollectiveEpilogueBwdGQAISB_fSE_Li256ELb0ELb1EEENS1_19SingleTileSchedulerILb0ELb0ELb0ELi96EEEEEEEEEvNT_6ParamsE)
        /*0584*/ 	.word	0x00000000


	//----- nvinfo : EIATTR_MIN_STACK_SIZE
	.align		4
.L_246:
        /*0588*/ 	.byte	0x04, 0x12
        /*058a*/ 	.short	(.L_248 - .L_247)
	.align		4
.L_247:
        /*058c*/ 	.word	index@(_ZN7cutlass13device_kernelIN5flash19enable_sm80_to_sm89INS1_16FlashAttnBwdSm80INS1_25CollectiveMainloopBwdSm80ILi2ELi1EN4cute5tupleIJNS5_1CILi64EEENS7_ILi96EEENS7_ILi128EEEEEENS_6half_tEfNS_4arch4Sm80ELb0ELb1ELb0ELb1ELb0ELb0ELb0ELb0ELi2ELi2ELi2ELi2ELb1EEENS1_21CollectiveEpilogueBwdISB_SC_SE_Li256ELb1ELb0ELi4EEENS1_19SingleTileSchedulerILb1ELb0ELb0ELi96EEEEEEEEEvNT_6ParamsE)
        /*0590*/ 	.word	0x00000000


	//----- nvinfo : EIATTR_MIN_STACK_SIZE
	.align		4
.L_248:
        /*0594*/ 	.byte	0x04, 0x12
        /*0596*/ 	.short	(.L_250 - .L_249)
	.align		4
.L_249:
        /*0598*/ 	.word	index@(_ZN7cutlass13device_kernelIN5flash19enable_sm80_to_sm89INS1_16FlashAttnBwdSm80INS1_25CollectiveMainloopBwdSm80ILi2ELi1EN4cute5tupleIJNS5_1CILi64EEENS7_ILi96EEENS7_ILi128EEEEEENS_6half_tEfNS_4arch4Sm80ELb0ELb1ELb0ELb1ELb1ELb0ELb0ELb0ELi2ELi2ELi2ELi2ELb1EEENS1_21CollectiveEpilogueBwdISB_SC_SE_Li256ELb1ELb0ELi4EEENS1_19SingleTileSchedulerILb1ELb0ELb0ELi96EEEEEEEEEvNT_6ParamsE)
        /*059c*/ 	.word	0x00000000


	//----- nvinfo : EIATTR_MIN_STACK_SIZE
	.align		4
.L_250:
        /*05a0*/ 	.byte	0x04, 0x12
        /*05a2*/ 	.short	(.L_252 - .L_251)
	.align		4
.L_251:
        /*05a4*/ 	.word	index@(_ZN7cutlass13device_kernelIN5flash19enable_sm80_to_sm89INS1_16FlashAttnBwdSm80INS1_25CollectiveMainloopBwdSm80ILi2ELi1EN4cute5tupleIJNS5_1CILi64EEENS7_ILi96EEENS7_ILi128EEEEEENS_6half_tEfNS_4arch4Sm80ELb0ELb1ELb0ELb1ELb0ELb0ELb0ELb0ELi2ELi2ELi2ELi2ELb1EEENS1_24CollectiveEpilogueBwdGQAISB_fSE_Li256ELb1ELb0EEENS1_19SingleTileSchedulerILb1ELb0ELb0ELi96EEEEEEEEEvNT_6ParamsE)
        /*05a8*/ 	.word	0x00000000


	//----- nvinfo : EIATTR_MIN_STACK_SIZE
	.align		4
.L_252:
        /*05ac*/ 	.byte	0x04, 0x12
        /*05ae*/ 	.short	(.L_254 - .L_253)
	.align		4
.L_253:
        /*05b0*/ 	.word	index@(_ZN7cutlass13device_kernelIN5flash19enable_sm80_to_sm89INS1_16FlashAttnBwdSm80INS1_25CollectiveMainloopBwdSm80ILi2ELi1EN4cute5tupleIJNS5_1CILi64EEENS7_ILi96EEENS7_ILi128EEEEEENS_6half_tEfNS_4arch4Sm80ELb0ELb1ELb0ELb1ELb1ELb0ELb0ELb0ELi2ELi2ELi2ELi2ELb1EEENS1_24CollectiveEpilogueBwdGQAISB_fSE_Li256ELb1ELb1EEENS1_19SingleTileSchedulerILb1ELb0ELb0ELi96EEEEEEEEEvNT_6ParamsE)
        /*05b4*/ 	.word	0x00000000


	//----- nvinfo : EIATTR_MIN_STACK_SIZE
	.align		4
.L_254:
        /*05b8*/ 	.byte	0x04, 0x12
        /*05ba*/ 	.short	(.L_256 - .L_255)
	.align		4
.L_255:
        /*05bc*/ 	.word	index@(_ZN7cutlass13device_kernelIN5flash19enable_sm80_to_sm89INS1_16FlashAttnBwdSm80INS1_25CollectiveMainloopBwdSm80ILi2ELi1EN4cute5tupleIJNS5_1CILi64EEENS7_ILi96EEENS7_ILi128EEEEEENS_6half_tEfNS_4arch4Sm80ELb1ELb0ELb0ELb0ELb0ELb0ELb0ELb0ELi2ELi2ELi2ELi2ELb1EEENS1_21CollectiveEpilogueBwdISB_SC_SE_Li256ELb0ELb0ELi4EEENS1_25SingleTileBwdLPTSchedulerILb0ELi96ELb0EEEEEEEEEvNT_6ParamsE)
        /*05c0*/ 	.word	0x00000000


	//----- nvinfo : EIATTR_MIN_STACK_SIZE
	.align		4
.L_256:
        /*05c4*/ 	.byte	0x04, 0x12
        /*05c6*/ 	.short	(.L_258 - .L_257)
	.align		4
.L_257:
        /*05c8*/ 	.word	index@(_ZN7cutlass13device_kernelIN5flash19enable_sm80_to_sm89INS1_16FlashAttnBwdSm80INS1_25CollectiveMainloopBwdSm80ILi2ELi1EN4cute5tupleIJNS5_1CILi64EEENS7_ILi96EEENS7_ILi128EEEEEENS_6half_tEfNS_4arch4Sm80ELb1ELb0ELb0ELb0ELb1ELb0ELb0ELb0ELi2ELi2ELi2ELi2ELb1EEENS1_21CollectiveEpilogueBwdISB_SC_SE_Li256ELb0ELb0ELi4EEENS1_25SingleTileBwdLPTSchedulerILb0ELi96ELb1EEEEEEEEEvNT_6ParamsE)
        /*05cc*/ 	.word	0x00000000


	//----- nvinfo : EIATTR_MIN_STACK_SIZE
	.align		4
.L_258:
        /*05d0*/ 	.byte	0x04, 0x12
        /*05d2*/ 	.short	(.L_260 - .L_259)
	.align		4
.L_259:
        /*05d4*/ 	.word	index@(_ZN7cutlass13device_kernelIN5flash19enable_sm80_to_sm89INS1_16FlashAttnBwdSm80INS1_25CollectiveMainloopBwdSm80ILi2ELi1EN4cute5tupleIJNS5_1CILi64EEENS7_ILi96EEENS7_ILi128EEEEEENS_6half_tEfNS_4arch4Sm80ELb1ELb0ELb0ELb0ELb0ELb0ELb0ELb0ELi2ELi2ELi2ELi2ELb1EEENS1_24CollectiveEpilogueBwdGQAISB_fSE_Li256ELb0ELb0EEENS1_25SingleTileBwdLPTSchedulerILb0ELi96ELb0EEEEEEEEEvNT_6ParamsE)
        /*05d8*/ 	.word	0x00000000


	//----- nvinfo : EIATTR_MIN_STACK_SIZE
	.align		4
.L_260:
        /*05dc*/ 	.byte	0x04, 0x12
        /*05de*/ 	.short	(.L_262 - .L_261)
	.align		4
.L_261:
        /*05e0*/ 	.word	index@(_ZN7cutlass13device_kernelIN5flash19enable_sm80_to_sm89INS1_16FlashAttnBwdSm80INS1_25CollectiveMainloopBwdSm80ILi2ELi1EN4cute5tupleIJNS5_1CILi64EEENS7_ILi96EEENS7_ILi128EEEEEENS_6half_tEfNS_4arch4Sm80ELb1ELb0ELb0ELb0ELb1ELb0ELb0ELb0ELi2ELi2ELi2ELi2ELb1EEENS1_24CollectiveEpilogueBwdGQAISB_fSE_Li256ELb0ELb1EEENS1_25SingleTileBwdLPTSchedulerILb0ELi96ELb1EEEEEEEEEvNT_6ParamsE)
        /*05e4*/ 	.word	0x00000000


	//----- nvinfo : EIATTR_MIN_STACK_SIZE
	.align		4
.L_262:
        /*05e8*/ 	.byte	0x04, 0x12
        /*05ea*/ 	.short	(.L_264 - .L_263)
	.align		4
.L_263:
        /*05ec*/ 	.word	index@(_ZN7cutlass13device_kernelIN5flash19enable_sm80_to_sm89INS1_16FlashAttnBwdSm80INS1_25CollectiveMainloopBwdSm80ILi2ELi1EN4cute5tupleIJNS5_1CILi64EEENS7_ILi96EEENS7_ILi128EEEEEENS_6half_tEfNS_4arch4Sm80ELb1ELb0ELb0ELb1ELb0ELb0ELb0ELb0ELi2ELi2ELi2ELi2ELb1EEENS1_21CollectiveEpilogueBwdISB_SC_SE_Li256ELb1ELb0ELi4EEENS1_25SingleTileBwdLPTSchedulerILb1ELi96ELb0EEEEEEEEEvNT_6ParamsE)
        /*05f0*/ 	.word	0x00000000


	//----- nvinfo : EIATTR_MIN_STACK_SIZE
	.align		4
.L_264:
        /*05f4*/ 	.byte	0x04, 0x12
        /*05f6*/ 	.short	(.L_266 - .L_265)
	.align		4
.L_265:
        /*05f8*/ 	.word	index@(_ZN7cutlass13device_kernelIN5flash19enable_sm80_to_sm89INS1_16FlashAttnBwdSm80INS1_25CollectiveMainloopBwdSm80ILi2ELi1EN4cute5tupleIJNS5_1CILi64EEENS7_ILi96EEENS7_ILi128EEEEEENS_6half_tEfNS_4arch4Sm80ELb1ELb0ELb0ELb1ELb1ELb0ELb0ELb0ELi2ELi2ELi2ELi2ELb1EEENS1_21CollectiveEpilogueBwdISB_SC_SE_Li256ELb1ELb0ELi4EEENS1_25SingleTileBwdLPTSchedulerILb1ELi96ELb1EEEEEEEEEvNT_6ParamsE)
        /*05fc*/ 	.word	0x00000000


	//----- nvinfo : EIATTR_MIN_STACK_SIZE
	.align		4
.L_266:
        /*0600*/ 	.byte	0x04, 0x12
        /*0602*/ 	.short	(.L_268 - .L_267)
	.align		4
.L_267:
        /*0604*/ 	.word	index@(_ZN7cutlass13device_kernelIN5flash19enable_sm80_to_sm89INS1_16FlashAttnBwdSm80INS1_25CollectiveMainloopBwdSm80ILi2ELi1EN4cute5tupleIJNS5_1CILi64EEENS7_ILi96EEENS7_ILi128EEEEEENS_6half_tEfNS_4arch4Sm80ELb1ELb0ELb0ELb1ELb0ELb0ELb0ELb0ELi2ELi2ELi2ELi2ELb1EEENS1_24CollectiveEpilogueBwdGQAISB_fSE_Li256ELb1ELb0EEENS1_25SingleTileBwdLPTSchedulerILb1ELi96ELb0EEEEEEEEEvNT_6ParamsE)
        /*0608*/ 	.word	0x00000000


	//----- nvinfo : EIATTR_MIN_STACK_SIZE
	.align		4
.L_268:
        /*060c*/ 	.byte	0x04, 0x12
        /*060e*/ 	.short	(.L_270 - .L_269)
	.align		4
.L_269:
        /*0610*/ 	.word	index@(_ZN7cutlass13device_kernelIN5flash32FlashAttnBwdPostprocessConvertdQIN4cute5tupleIJNS3_1CILi96EEENS5_ILi128EEEEEENS_6half_tEfNS_4arch4Sm80ELi256ENS3_8TiledMMAINS3_8MMA_AtomIJNS3_28SM80_16x8x16_F32F16F16F32_TNEEEENS3_6LayoutINS4_IJNS5_ILi2EEENS5_ILi4EEENS5_ILi1EEEEEENS4_IJSJ_SH_NS5_ILi0EEEEEEEENS4_IJNS5_ILi32EEENS5_ILi64EEENS5_ILi16EEEEEEEELb0EEEEEvNT_6ParamsE)
        /*0614*/ 	.word	0x00000000


	//----- nvinfo : EIATTR_MIN_STACK_SIZE
	.align		4
.L_270:
        /*0618*/ 	.byte	0x04, 0x12
        /*061a*/ 	.short	(.L_272 - .L_271)
	.align		4
.L_271:
        /*061c*/ 	.word	index@(_ZN7cutlass13device_kernelIN5flash19enable_sm80_to_sm89INS1_16FlashAttnBwdSm80INS1_25CollectiveMainloopBwdSm80ILi2ELi1EN4cute5tupleIJNS5_1CILi64EEENS7_ILi96EEENS7_ILi128EEEEEENS_6half_tEfNS_4arch4Sm80ELb1ELb0ELb0ELb1ELb1ELb0ELb0ELb0ELi2ELi2ELi2ELi2ELb1EEENS1_24CollectiveEpilogueBwdGQAISB_fSE_Li256ELb1ELb1EEENS1_25SingleTileBwdLPTSchedulerILb1ELi96ELb1EEEEEEEEEvNT_6ParamsE)
        /*0620*/ 	.word	0x00000000


	//----- nvinfo : EIATTR_MIN_STACK_SIZE
	.align		4
.L_272:
        /*0624*/ 	.byte	0x04, 0x12
        /*0626*/ 	.short	(.L_274 - .L_273)
	.align		4
.L_273:
        /*0628*/ 	.word	index@(_ZN7cutlass13device_kernelIN5flash19enable_sm80_to_sm89INS1_16FlashAttnBwdSm80INS1_25CollectiveMainloopBwdSm80ILi2ELi2EN4cute5tupleIJNS5_1CILi64EEENS7_ILi128EEES9_EEENS_6half_tEfNS_4arch4Sm80ELb0ELb0ELb0ELb0ELb0ELb0ELb0ELb0ELi2ELi2ELi2ELi2ELb0EEENS1_21CollectiveEpilogueBwdISA_SB_SD_Li256ELb0ELb0ELi4EEENS1_19SingleTileSchedulerILb0ELb0ELb0ELi128EEEEEEEEEvNT_6ParamsE)
        /*062c*/ 	.word	0x00000000


	//----- nvinfo : EIATTR_MIN_STACK_SIZE
	.align		4
.L_274:
        /*0630*/ 	.byte	0x04, 0x12
        /*0632*/ 	.short	(.L_276 - .L_275)
	.align		4
.L_275:
        /*0634*/ 	.word	index@(_ZN7cutlass13device_kernelIN5flash19enable_sm80_to_sm89INS1_16FlashAttnBwdSm80INS1_25CollectiveMainloopBwdSm80ILi2ELi2EN4cute5tupleIJNS5_1CILi64EEENS7_ILi128EEES9_EEENS_6half_tEfNS_4arch4Sm80ELb0ELb0ELb0ELb0ELb1ELb0ELb0ELb0ELi2ELi2ELi2ELi2ELb0EEENS1_21CollectiveEpilogueBwdISA_SB_SD_Li256ELb0ELb0ELi4EEENS1_19SingleTileSchedulerILb0ELb0ELb0ELi128EEEEEEEEEvNT_6ParamsE)
        /*0638*/ 	.word	0x00000000


	//----- nvinfo : EIATTR_MIN_STACK_SIZE
	.align		4
.L_276:
        /*063c*/ 	.byte	0x04, 0x12
        /*063e*/ 	.short	(.L_278 - .L_277)
	.align		4
.L_277:
        /*0640*/ 	.word	index@(_ZN7cutlass13device_kernelIN5flash19enable_sm80_to_sm89INS1_16FlashAttnBwdSm80INS1_25CollectiveMainloopBwdSm80ILi2ELi2EN4cute5tupleIJNS5_1CILi64EEENS7_ILi128EEES9_EEENS_6half_tEfNS_4arch4Sm80ELb0ELb0ELb0ELb0ELb0ELb0ELb0ELb0ELi2ELi2ELi2ELi2ELb0EEENS1_24CollectiveEpilogueBwdGQAISA_fSD_Li256ELb0ELb0EEENS1_19SingleTileSchedulerILb0ELb0ELb0ELi128EEEEEEEEEvNT_6ParamsE)
        /*0644*/ 	.word	0x00000000


	//----- nvinfo : EIATTR_MIN_STACK_SIZE
	.align		4
.L_278:
        /*0648*/ 	.byte	0x04, 0x12
        /*064a*/ 	.short	(.L_280 - .L_279)
	.align		4
.L_279:
        /*064c*/ 	.word	index@(_ZN7cutlass13device_kernelIN5flash19enable_sm80_to_sm89INS1_16FlashAttnBwdSm80INS1_25CollectiveMainloopBwdSm80ILi2ELi2EN4cute5tupleIJNS5_1CILi64EEENS7_ILi128EEES9_EEENS_6half_tEfNS_4arch4Sm80ELb0ELb0ELb0ELb0ELb1ELb0ELb0ELb0ELi2ELi2ELi2ELi2ELb0EEENS1_24CollectiveEpilogueBwdGQAISA_fSD_Li256ELb0ELb1EEENS1_19SingleTileSchedulerILb0ELb0ELb0ELi128EEEEEEEEEvNT_6ParamsE)
        /*0650*/ 	.word	0x00000000


	//----- nvinfo : EIATTR_MIN_STACK_SIZE
	.align		4
.L_280:
        /*0654*/ 	.byte	0x04, 0x12
        /*0656*/ 	.short	(.L_282 - .L_281)
	.align		4
.L_281:
        /*0658*/ 	.word	index@(_ZN7cutlass13device_kernelIN5flash19enable_sm80_to_sm89INS1_16FlashAttnBwdSm80INS1_25CollectiveMainloopBwdSm80ILi2ELi2EN4cute5tupleIJNS5_1CILi64EEENS7_ILi128EEES9_EEENS_6half_tEfNS_4arch4Sm80ELb0ELb0ELb0ELb1ELb0ELb0ELb0ELb0ELi2ELi2ELi2ELi2ELb0EEENS1_21CollectiveEpilogueBwdISA_SB_SD_Li256ELb1ELb0ELi4EEENS1_19SingleTileSchedulerILb1ELb0ELb0ELi128EEEEEEEEEvNT_6ParamsE)
        /*065c*/ 	.word	0x00000000


	//----- nvinfo : EIATTR_MIN_STACK_SIZE
	.align		4
.L_282:
        /*0660*/ 	.byte	0x04, 0x12
        /*0662*/ 	.short	(.L_284 - .L_283)
	.align		4
.L_283:
        /*0664*/ 	.word	index@(_ZN7cutlass13device_kernelIN5flash19enable_sm80_to_sm89INS1_16FlashAttnBwdSm80INS1_25CollectiveMainloopBwdSm80ILi2ELi2EN4cute5tupleIJNS5_1CILi64EEENS7_ILi128EEES9_EEENS_6half_tEfNS_4arch4Sm80ELb0ELb0ELb0ELb1ELb1ELb0ELb0ELb0ELi2ELi2ELi2ELi2ELb0EEENS1_21CollectiveEpilogueBwdISA_SB_SD_Li256ELb1ELb0ELi4EEENS1_19SingleTileSchedulerILb1ELb0ELb0ELi128EEEEEEEEEvNT_6ParamsE)
        /*0668*/ 	.word	0x00000000


	//----- nvinfo : EIATTR_MIN_STACK_SIZE
	.align		4
.L_284:
        /*066c*/ 	.byte	0x04, 0x12
        /*066e*/ 	.short	(.L_286 - .L_285)
	.align		4
.L_285:
        /*0670*/ 	.word	index@(_ZN7cutlass13device_kernelIN5flash19enable_sm80_to_sm89INS1_16FlashAttnBwdSm80INS1_25CollectiveMainloopBwdSm80ILi2ELi2EN4cute5tupleIJNS5_1CILi64EEENS7_ILi128EEES9_EEENS_6half_tEfNS_4arch4Sm80ELb0ELb0ELb0ELb1ELb0ELb0ELb0ELb0ELi2ELi2ELi2ELi2ELb0EEENS1_24CollectiveEpilogueBwdGQAISA_fSD_Li256ELb1ELb0EEENS1_19SingleTileSchedulerILb1ELb0ELb0ELi128EEEEEEEEEvNT_6ParamsE)
        /*0674*/ 	.word	0x00000000


	//----- nvinfo : EIATTR_MIN_STACK_SIZE
	.align		4
.L_286:
        /*0678*/ 	.byte	0x04, 0x12
        /*067a*/ 	.short	(.L_288 - .L_287)
	.align		4
.L_287:
        /*067c*/ 	.word	index@(_ZN7cutlass13device_kernelIN5flash19enable_sm80_to_sm89INS1_16FlashAttnBwdSm80INS1_25CollectiveMainloopBwdSm80ILi2ELi2EN4cute5tupleIJNS5_1CILi64EEENS7_ILi128EEES9_EEENS_6half_tEfNS_4arch4Sm80ELb0ELb0ELb0ELb1ELb1ELb0ELb0ELb0ELi2ELi2ELi2ELi2ELb0EEENS1_24CollectiveEpilogueBwdGQAISA_fSD_Li256ELb1ELb1EEENS1_19SingleTileSchedulerILb1ELb0ELb0ELi128EEEEEEEEEvNT_6ParamsE)
        /*0680*/ 	.word	0x00000000


	//----- nvinfo : EIATTR_MIN_STACK_SIZE
	.align		4
.L_288:
        /*0684*/ 	.byte	0x04, 0x12
        /*0686*/ 	.short	(.L_290 - .L_289)
	.align		4
.L_289:
        /*0688*/ 	.word	index@(_ZN7cutlass13device_kernelIN5flash19enable_sm80_to_sm89INS1_16FlashAttnBwdSm80INS1_25CollectiveMainloopBwdSm80ILi2ELi2EN4cute5tupleIJNS5_1CILi64EEENS7_ILi128EEES9_EEENS_6half_tEfNS_4arch4Sm80ELb0ELb1ELb0ELb0ELb0ELb0ELb0ELb0ELi2ELi2ELi2ELi2ELb0EEENS1_21CollectiveEpilogueBwdISA_SB_SD_Li256ELb0ELb0ELi4EEENS1_19SingleTileSchedulerILb0ELb0ELb0ELi128EEEEEEEEEvNT_6ParamsE)
        /*068c*/ 	.word	0x00000000


	//----- nvinfo : EIATTR_MIN_STACK_SIZE
	.align		4
.L_290:
        /*0690*/ 	.byte	0x04, 0x12
        /*0692*/ 	.short	(.L_292 - .L_291)
	.align		4
.L_291:
        /*0694*/ 	.word	index@(_ZN7cutlass13device_kernelIN5flash19enable_sm80_to_sm89INS1_16FlashAttnBwdSm80INS1_25CollectiveMainloopBwdSm80ILi2ELi2EN4cute5tupleIJNS5_1CILi64EEENS7_ILi128EEES9_EEENS_6half_tEfNS_4arch4Sm80ELb0ELb1ELb0ELb0ELb1ELb0ELb0ELb0ELi2ELi2ELi2ELi2ELb0EEENS1_21CollectiveEpilogueBwdISA_SB_SD_Li256ELb0ELb0ELi4EEENS1_19SingleTileSchedulerILb0ELb0ELb0ELi128EEEEEEEEEvNT_6ParamsE)
        /*0698*/ 	.word	0x00000000


	//----- nvinfo : EIATTR_MIN_STACK_SIZE
	.align		4
.L_292:
        /*069c*/ 	.byte	0x04, 0x12
        /*069e*/ 	.short	(.L_294 - .L_293)
	.align		4
.L_293:
        /*06a0*/ 	.word	index@(_ZN7cutlass13device_kernelIN5flash19enable_sm80_to_sm89INS1_16FlashAttnBwdSm80INS1_25CollectiveMainloopBwdSm80ILi2ELi2EN4cute5tupleIJNS5_1CILi64EEENS7_ILi128EEES9_EEENS_6half_tEfNS_4arch4Sm80ELb0ELb1ELb0ELb0ELb0ELb0ELb0ELb0ELi2ELi2ELi2ELi2ELb0EEENS1_24CollectiveEpilogueBwdGQAISA_fSD_Li256ELb0ELb0EEENS1_19SingleTileSchedulerILb0ELb0ELb0ELi128EEEEEEEEEvNT_6ParamsE)
        /*06a4*/ 	.word	0x00000000


	//----- nvinfo : EIATTR_MIN_STACK_SIZE
	.align		4
.L_294:
        /*06a8*/ 	.byte	0x04, 0x12
        /*06aa*/ 	.short	(.L_296 - .L_295)
	.align		4
.L_295:
        /*06ac*/ 	.word	index@(_ZN7cutlass13device_kernelIN5flash19enable_sm80_to_sm89INS1_16FlashAttnBwdSm80INS1_25CollectiveMainloopBwdSm80ILi2ELi2EN4cute5tupleIJNS5_1CILi64EEENS7_ILi128EEES9_EEENS_6half_tEfNS_4arch4Sm80ELb0ELb1ELb0ELb0ELb1ELb0ELb0ELb0ELi2ELi2ELi2ELi2ELb0EEENS1_24CollectiveEpilogueBwdGQAISA_fSD_Li256ELb0ELb1EEENS1_19SingleTileSchedulerILb0ELb0ELb0ELi128EEEEEEEEEvNT_6ParamsE)
        /*06b0*/ 	.word	0x00000000


	//----- nvinfo : EIATTR_MIN_STACK_SIZE
	.align		4
.L_296:
        /*06b4*/ 	.byte	0x04, 0x12
        /*06b6*/ 	.short	(.L_298 - .L_297)
	.align		4
.L_297:
        /*06b8*/ 	.word	index@(_ZN7cutlass13device_kernelIN5flash19enable_sm80_to_sm89INS1_16FlashAttnBwdSm80INS1_25CollectiveMainloopBwdSm80ILi2ELi2EN4cute5tupleIJNS5_1CILi64EEENS7_ILi128EEES9_EEENS_6half_tEfNS_4arch4Sm80ELb0ELb1ELb0ELb1ELb0ELb0ELb0ELb0ELi2ELi2ELi2ELi2ELb0EEENS1_21CollectiveEpilogueBwdISA_SB_SD_Li256ELb1ELb0ELi4EEENS1_19SingleTileSchedulerILb1ELb0ELb0ELi128EEEEEEEEEvNT_6ParamsE)
        /*06bc*/ 	.word	0x00000000


	//----- nvinfo : EIATTR_MIN_STACK_SIZE
	.align		4
.L_298:
        /*06c0*/ 	.byte	0x04, 0x12
        /*06c2*/ 	.short	(.L_300 - .L_299)
	.align		4
.L_299:
        /*06c4*/ 	.word	index@(_ZN7cutlass13device_kernelIN5flash19enable_sm80_to_sm89INS1_16FlashAttnBwdSm80INS1_25CollectiveMainloopBwdSm80ILi2ELi2EN4cute5tupleIJNS5_1CILi64EEENS7_ILi128EEES9_EEENS_6half_tEfNS_4arch4Sm80ELb0ELb1ELb0ELb1ELb1ELb0ELb0ELb0ELi2ELi2ELi2ELi2ELb0EEENS1_21CollectiveEpilogueBwdISA_SB_SD_Li256ELb1ELb0ELi4EEENS1_19SingleTileSchedulerILb1ELb0ELb0ELi128EEEEEEEEEvNT_6ParamsE)
        /*06c8*/ 	.word	0x00000000


	//----- nvinfo : EIATTR_MIN_STACK_SIZE
	.align		4
.L_300:
        /*06cc*/ 	.byte	0x04, 0x12
        /*06ce*/ 	.short	(.L_302 - .L_301)
	.align		4
.L_301:
        /*06d0*/ 	.word	index@(_ZN7cutlass13device_kernelIN5flash19enable_sm80_to_sm89INS1_16FlashAttnBwdSm80INS1_25CollectiveMainloopBwdSm80ILi2ELi2EN4cute5tupleIJNS5_1CILi64EEENS7_ILi128EEES9_EEENS_6half_tEfNS_4arch4Sm80ELb0ELb1ELb0ELb1ELb0ELb0ELb0ELb0ELi2ELi2ELi2ELi2ELb0EEENS1_24CollectiveEpilogueBwdGQAISA_fSD_Li256ELb1ELb0EEENS1_19SingleTileSchedulerILb1ELb0ELb0ELi128EEEEEEEEEvNT_6ParamsE)
        /*06d4*/ 	.word	0x00000000


	//----- nvinfo : EIATTR_MIN_STACK_SIZE
	.align		4
.L_302:
        /*06d8*/ 	.byte	0x04, 0x12
        /*06da*/ 	.short	(.L_304 - .L_303)
	.align		4
.L_303:
        /*06dc*/ 	.word	index@(_ZN7cutlass13device_kernelIN5flash19enable_sm80_to_sm89INS1_16FlashAttnBwdSm80INS1_25CollectiveMainloopBwdSm80ILi2ELi2EN4cute5tupleIJNS5_1CILi64EEENS7_ILi128EEES9_EEENS_6half_tEfNS_4arch4Sm80ELb0ELb1ELb0ELb1ELb1ELb0ELb0ELb0ELi2ELi2ELi2ELi2ELb0EEENS1_24CollectiveEpilogueBwdGQAISA_fSD_Li256ELb1ELb1EEENS1_19SingleTileSchedulerILb1ELb0ELb0ELi128EEEEEEEEEvNT_6ParamsE)
        /*06e0*/ 	.word	0x00000000


	//----- nvinfo : EIATTR_MIN_STACK_SIZE
	.align		4
.L_304:
        /*06e4*/ 	.byte	0x04, 0x12
        /*06e6*/ 	.short	(.L_306 - .L_305)
	.align		4
.L_305:
        /*06e8*/ 	.word	index@(_ZN7cutlass13device_kernelIN5flash19enable_sm80_to_sm89INS1_16FlashAttnBwdSm80INS1_25CollectiveMainloopBwdSm80ILi2ELi2EN4cute5tupleIJNS5_1CILi64EEENS7_ILi128EEES9_EEENS_6half_tEfNS_4arch4Sm80ELb1ELb0ELb0ELb0ELb0ELb0ELb0ELb0ELi2ELi2ELi2ELi2ELb0EEENS1_21CollectiveEpilogueBwdISA_SB_SD_Li256ELb0ELb0ELi4EEENS1_25SingleTileBwdLPTSchedulerILb0ELi128ELb0EEEEEEEEEvNT_6ParamsE)
        /*06ec*/ 	.word	0x00000000


	//----- nvinfo : EIATTR_MIN_STACK_SIZE
	.align		4
.L_306:
        /*06f0*/ 	.byte	0x04, 0x12
        /*06f2*/ 	.short	(.L_308 - .L_307)
	.align		4
.L_307:
        /*06f4*/ 	.word	index@(_ZN7cutlass13device_kernelIN5flash19enable_sm80_to_sm89INS1_16FlashAttnBwdSm80INS1_25CollectiveMainloopBwdSm80ILi2ELi2EN4cute5tupleIJNS5_1CILi64EEENS7_ILi128EEES9_EEENS_6half_tEfNS_4arch4Sm80ELb1ELb0ELb0ELb0ELb1ELb0ELb0ELb0ELi2ELi2ELi2ELi2ELb0EEENS1_21CollectiveEpilogueBwdISA_SB_SD_Li256ELb0ELb0ELi4EEENS1_25SingleTileBwdLPTSchedulerILb0ELi128ELb1EEEEEEEEEvNT_6ParamsE)
        /*06f8*/ 	.word	0x00000000


	//----- nvinfo : EIATTR_MIN_STACK_SIZE
	.align		4
.L_308:
        /*06fc*/ 	.byte	0x04, 0x12
        /*06fe*/ 	.short	(.L_310 - .L_309)
	.align		4
.L_309:
        /*0700*/ 	.word	index@(_ZN7cutlass13device_kernelIN5flash19enable_sm80_to_sm89INS1_16FlashAttnBwdSm80INS1_25CollectiveMainloopBwdSm80ILi2ELi2EN4cute5tupleIJNS5_1CILi64EEENS7_ILi128EEES9_EEENS_6half_tEfNS_4arch4Sm80ELb1ELb0ELb0ELb0ELb0ELb0ELb0ELb0ELi2ELi2ELi2ELi2ELb0EEENS1_24CollectiveEpilogueBwdGQAISA_fSD_Li256ELb0ELb0EEENS1_25SingleTileBwdLPTSchedulerILb0ELi128ELb0EEEEEEEEEvNT_6ParamsE)
        /*0704*/ 	.word	0x00000000


	//----- nvinfo : EIATTR_MIN_STACK_SIZE
	.align		4
.L_310:
        /*0708*/ 	.byte	0x04, 0x12
        /*070a*/ 	.short	(.L_312 - .L_311)
	.align		4
.L_311:
        /*070c*/ 	.word	index@(_ZN7cutlass13device_kernelIN5flash19enable_sm80_to_sm89INS1_16FlashAttnBwdSm80INS1_25CollectiveMainloopBwdSm80ILi2ELi2EN4cute5tupleIJNS5_1CILi64EEENS7_ILi128EEES9_EEENS_6half_tEfNS_4arch4Sm80ELb1ELb0ELb0ELb0ELb1ELb0ELb0ELb0ELi2ELi2ELi2ELi2ELb0EEENS1_24CollectiveEpilogueBwdGQAISA_fSD_Li256ELb0ELb1EEENS1_25SingleTileBwdLPTSchedulerILb0ELi128ELb1EEEEEEEEEvNT_6ParamsE)
        /*0710*/ 	.word	0x00000000


	//----- nvinfo : EIATTR_MIN_STACK_SIZE
	.align		4
.L_312:
        /*0714*/ 	.byte	0x04, 0x12
        /*0716*/ 	.short	(.L_314 - .L_313)
	.align		4
.L_313:
        /*0718*/ 	.word	index@(_ZN7cutlass13device_kernelIN5flash22FlashAttnBwdPreprocessIN4cute5tupleIJNS3_1CILi64EEENS5_ILi128EEEEEENS_6half_tEfNS_4arch4Sm80ELb1ELb0EEEEEvNT_6ParamsE)
        /*071c*/ 	.word	0x00000000


	//----- nvinfo : EIATTR_MIN_STACK_SIZE
	.align		4
.L_314:
        /*0720*/ 	.byte	0x04, 0x12
        /*0722*/ 	.short	(.L_316 - .L_315)
	.align		4
.L_315:
        /*0724*/ 	.word	index@(_ZN7cutlass13device_kernelIN5flash19enable_sm80_to_sm89INS1_16FlashAttnBwdSm80INS1_25CollectiveMainloopBwdSm80ILi2ELi2EN4cute5tupleIJNS5_1CILi64EEENS7_ILi128EEES9_EEENS_6half_tEfNS_4arch4Sm80ELb1ELb0ELb0ELb1ELb0ELb0ELb0ELb0ELi2ELi2ELi2ELi2ELb0EEENS1_21CollectiveEpilogueBwdISA_SB_SD_Li256ELb1ELb0ELi4EEENS1_25SingleTileBwdLPTSchedulerILb1ELi128ELb0EEEEEEEEEvNT_6ParamsE)
        /*0728*/ 	.word	0x00000000


	//----- nvinfo : EIATTR_MIN_STACK_SIZE
	.align		4
.L_316:
        /*072c*/ 	.byte	0x04, 0x12
        /*072e*/ 	.short	(.L_318 - .L_317)
	.align		4
.L_317:
        /*0730*/ 	.word	index@(_ZN7cutlass13device_kernelIN5flash19enable_sm80_to_sm89INS1_16FlashAttnBwdSm80INS1_25CollectiveMainloopBwdSm80ILi2ELi2EN4cute5tupleIJNS5_1CILi64EEENS7_ILi128EEES9_EEENS_6half_tEfNS_4arch4Sm80ELb1ELb0ELb0ELb1ELb1ELb0ELb0ELb0ELi2ELi2ELi2ELi2ELb0EEENS1_21CollectiveEpilogueBwdISA_SB_SD_Li256ELb1ELb0ELi4EEENS1_25SingleTileBwdLPTSchedulerILb1ELi128ELb1EEEEEEEEEvNT_6ParamsE)
        /*0734*/ 	.word	0x00000000


	//----- nvinfo : EIATTR_MIN_STACK_SIZE
	.align		4
.L_318:
        /*0738*/ 	.byte	0x04, 0x12
        /*073a*/ 	.short	(.L_320 - .L_319)
	.align		4
.L_319:
        /*073c*/ 	.word	index@(_ZN7cutlass13device_kernelIN5flash19enable_sm80_to_sm89INS1_16FlashAttnBwdSm80INS1_25CollectiveMainloopBwdSm80ILi2ELi2EN4cute5tupleIJNS5_1CILi64EEENS7_ILi128EEES9_EEENS_6half_tEfNS_4arch4Sm80ELb1ELb0ELb0ELb1ELb0ELb0ELb0ELb0ELi2ELi2ELi2ELi2ELb0EEENS1_24CollectiveEpilogueBwdGQAISA_fSD_Li256ELb1ELb0EEENS1_25SingleTileBwdLPTSchedulerILb1ELi128ELb0EEEEEEEEEvNT_6ParamsE)
        /*0740*/ 	.word	0x00000000


	//----- nvinfo : EIATTR_MIN_STACK_SIZE
	.align		4
.L_320:
        /*0744*/ 	.byte	0x04, 0x12
        /*0746*/ 	.short	(.L_322 - .L_321)
	.align		4
.L_321:
        /*0748*/ 	.word	index@(_ZN7cutlass13device_kernelIN5flash32FlashAttnBwdPostprocessConvertdQIN4cute5tupleIJNS3_1CILi128EEES6_EEENS_6half_tEfNS_4arch4Sm80ELi256ENS3_8TiledMMAINS3_8MMA_AtomIJNS3_28SM80_16x8x16_F32F16F16F32_TNEEEENS3_6LayoutINS4_IJNS5_ILi2EEENS5_ILi4EEENS5_ILi1EEEEEENS4_IJSI_SG_NS5_ILi0EEEEEEEENS4_IJNS5_ILi32EEENS5_ILi64EEENS5_ILi16EEEEEEEELb0EEEEEvNT_6ParamsE)
        /*074c*/ 	.word	0x00000000


	//----- nvinfo : EIATTR_MIN_STACK_SIZE
	.align		4
.L_322:
        /*0750*/ 	.byte	0x04, 0x12
        /*0752*/ 	.short	(.L_324 - .L_323)
	.align		4
.L_323:
        /*0754*/ 	.word	index@(_ZN7cutlass13device_kernelIN5flash32FlashAttnBwdPostprocessConvertdQIN4cute5tupleIJNS3_1CILi64EEENS5_ILi128EEEEEENS_6half_tEfNS_4arch4Sm80ELi256ENS3_8TiledMMAINS3_8MMA_AtomIJNS3_28SM80_16x8x16_F32F16F16F32_TNEEEENS3_6LayoutINS4_IJNS5_ILi2EEENS5_ILi4EEENS5_ILi1EEEEEENS4_IJSJ_SH_NS5_ILi0EEEEEEEENS4_IJNS5_ILi32EEES6_NS5_ILi16EEEEEEEELb0EEEEEvNT_6ParamsE)
        /*0758*/ 	.word	0x00000000


	//----- nvinfo : EIATTR_MIN_STACK_SIZE
	.align		4
.L_324:
        /*075c*/ 	.byte	0x04, 0x12
        /*075e*/ 	.short	(.L_326 - .L_325)
	.align		4
.L_325:
        /*0760*/ 	.word	index@(_ZN7cutlass13device_kernelIN5flash19enable_sm80_to_sm89INS1_16FlashAttnBwdSm80INS1_25CollectiveMainloopBwdSm80ILi2ELi2EN4cute5tupleIJNS5_1CILi64EEENS7_ILi128EEES9_EEENS_6half_tEfNS_4arch4Sm80ELb1ELb0ELb0ELb1ELb1ELb0ELb0ELb0ELi2ELi2ELi2ELi2ELb0EEENS1_24CollectiveEpilogueBwdGQAISA_fSD_Li256ELb1ELb1EEENS1_25SingleTileBwdLPTSchedulerILb1ELi128ELb1EEEEEEEEEvNT_6ParamsE)
        /*0764*/ 	.word	0x00000000


	//----- nvinfo : EIATTR_MIN_STACK_SIZE
	.align		4
.L_326:
        /*0768*/ 	.byte	0x04, 0x12
        /*076a*/ 	.short	(.L_328 - .L_327)
	.align		4
.L_327:
        /*076c*/ 	.word	index@(_ZN7cutlass13device_kernelIN5flash22FlashAttnBwdPreprocessIN4cute5tupleIJNS3_1CILi64EEENS5_ILi128EEEEEENS_6half_tEfNS_4arch4Sm80ELb1ELb1EEEEEvNT_6ParamsE)
        /*0770*/ 	.word	0x00000000
.L_328:


//--------------------- .nv.compat                --------------------------
	.section	.nv.compat,"",@"SHT_CUDA_COMPAT_INFO"
	.align	4
        /*0000*/ 	.byte	0x02, 0x09, 0x01, 0x00, 0x02, 0x02, 0x01, 0x00, 0x02, 0x05, 0x05, 0x00, 0x03, 0x07, 0x01, 0x01
        /*0010*/ 	.byte	0x02, 0x03, 0x00, 0x00, 0x02, 0x06, 0x01, 0x00, 0x04, 0x0b, 0x08, 0x00, 0x00, 0x00, 0x00, 0x00
        /*0020*/ 	.byte	0x00, 0x00, 0x00, 0x00


//--------------------- .nv.info._ZN7cutlass13device_kernelIN5flash19enable_sm80_to_sm89INS1_16FlashAttnBwdSm80INS1_25CollectiveMainloopBwdSm80ILi2ELi1EN4cute5tupleIJNS5_1CILi64EEENS7_ILi96EEENS7_ILi128EEEEEENS_6half_tEfNS_4arch4Sm80ELb0ELb0ELb0ELb0ELb0ELb0ELb0ELb0ELi2ELi2ELi2ELi2ELb1EEENS1_21CollectiveEpilogueBwdISB_SC_SE_Li256ELb0ELb0ELi4EEENS1_19SingleTileSchedulerILb0ELb0ELb0ELi96EEEEEEEEEvNT_6ParamsE --------------------------
	.section	.nv.info._ZN7cutlass13device_kernelIN5flash19enable_sm80_to_sm89INS1_16FlashAttnBwdSm80INS1_25CollectiveMainloopBwdSm80ILi2ELi1EN4cute5tupleIJNS5_1CILi64EEENS7_ILi96EEENS7_ILi128EEEEEENS_6half_tEfNS_4arch4Sm80ELb0ELb0ELb0ELb0ELb0ELb0ELb0ELb0ELi2ELi2ELi2ELi2ELb1EEENS1_21CollectiveEpilogueBwdISB_SC_SE_Li256ELb0ELb0ELi4EEENS1_19SingleTileSchedulerILb0ELb0ELb0ELi96EEEEEEEEEvNT_6ParamsE,"",@"SHT_CUDA_INFO"
	.sectionflags	@""
	.align	4


	//----- nvinfo : EIATTR_CUDA_API_VERSION
	.align		4
        /*0000*/ 	.byte	0x04, 0x37
        /*0002*/ 	.short	(.L_330 - .L_329)
.L_329:
        /*0004*/ 	.word	0x00000082


	//----- nvinfo : EIATTR_KPARAM_INFO
	.align		4
.L_330:
        /*0008*/ 	.byte	0x04, 0x17
        /*000a*/ 	.short	(.L_332 - .L_331)
.L_331:
        /*000c*/ 	.word	0x00000000
        /*0010*/ 	.short	0x0000
        /*0012*/ 	.short	0x0000
        /*0014*/ 	.byte	0x00, 0xf0, 0xc1, 0x09


	//----- nvinfo : EIATTR_SPARSE_MMA_MASK
	.align		4
.L_332:
        /*0018*/ 	.byte	0x03, 0x50
        /*001a*/ 	.short	0x0000


	//----- nvinfo : EIATTR_MAXREG_COUNT
	.align		4
        /*001c*/ 	.byte	0x03, 0x1b
        /*001e*/ 	.short	0x00ff


	//----- nvinfo : EIATTR_MERCURY_ISA_VERSION
	.align		4
        /*0020*/ 	.byte	0x03, 0x5f
        /*0022*/ 	.short	0x0101


	//----- nvinfo : EIATTR_EXIT_INSTR_OFFSETS
	.align		4
        /*0024*/ 	.byte	0x04, 0x1c
        /*0026*/ 	.short	(.L_334 - .L_333)


	//   ....[0]....
.L_333:
        /*0028*/ 	.word	0x00000010


	//----- nvinfo : EIATTR_MAX_THREADS
	.align		4
.L_334:
        /*002c*/ 	.byte	0x04, 0x05
        /*002e*/ 	.short	(.L_336 - .L_335)
.L_335:
        /*0030*/ 	.word	0x00000100
        /*0034*/ 	.word	0x00000001
        /*0038*/ 	.word	0x00000001


	//----- nvinfo : EIATTR_CBANK_PARAM_SIZE
	.align		4
.L_336:
        /*003c*/ 	.byte	0x03, 0x19
        /*003e*/ 	.short	0x0270


	//----- nvinfo : EIATTR_PARAM_CBANK
	.align		4
        /*0040*/ 	.byte	0x04, 0x0a
        /*0042*/ 	.short	(.L_338 - .L_337)
	.align		4
.L_337:
        /*0044*/ 	.word	index@(.nv.constant0._ZN7cutlass13device_kernelIN5flash19enable_sm80_to_sm89INS1_16FlashAttnBwdSm80INS1_25CollectiveMainloopBwdSm80ILi2ELi1EN4cute5tupleIJNS5_1CILi64EEENS7_ILi96EEENS7_ILi128EEEEEENS_6half_tEfNS_4arch4Sm80ELb0ELb0ELb0ELb0ELb0ELb0ELb0ELb0ELi2ELi2ELi2ELi2ELb1EEENS1_21CollectiveEpilogueBwdISB_SC_SE_Li256ELb0ELb0ELi4EEENS1_19SingleTileSchedulerILb0ELb0ELb0ELi96EEEEEEEEEvNT_6ParamsE)
        /*0048*/ 	.short	0x0210
        /*004a*/ 	.short	0x0270


	//----- nvinfo : EIATTR_SW_WAR
	.align		4
.L_338:
        /*004c*/ 	.byte	0x04, 0x36
        /*004e*/ 	.short	(.L_340 - .L_339)
.L_339:
        /*0050*/ 	.word	0x00000008
.L_340:


//--------------------- .nv.info._ZN7cutlass13device_kernelIN5flash19enable_sm80_to_sm89INS1_16FlashAttnBwdSm80INS1_25CollectiveMainloopBwdSm80ILi2ELi1EN4cute5tupleIJNS5_1CILi64EEENS7_ILi96EEENS7_ILi128EEEEEENS_6half_tEfNS_4arch4Sm80ELb0ELb0ELb0ELb0ELb1ELb0ELb0ELb0ELi2ELi2ELi2ELi2ELb1EEENS1_21CollectiveEpilogueBwdISB_SC_SE_Li256ELb0ELb0ELi4EEENS1_19SingleTileSchedulerILb0ELb0ELb0ELi96EEEEEEEEEvNT_6ParamsE --------------------------
	.section	.nv.info._ZN7cutlass13device_kernelIN5flash19enable_sm80_to_sm89INS1_16FlashAttnBwdSm80INS1_25CollectiveMainloopBwdSm80ILi2ELi1EN4cute5tupleIJNS5_1CILi64EEENS7_ILi96EEENS7_ILi128EEEEEENS_6half_tEfNS_4arch4Sm80ELb0ELb0ELb0ELb0ELb1ELb0ELb0ELb0ELi2ELi2ELi2ELi2ELb1EEENS1_21CollectiveEpilogueBwdISB_SC_SE_Li256ELb0ELb0ELi4EEENS1_19SingleTileSchedulerILb0ELb0ELb0ELi96EEEEEEEEEvNT_6ParamsE,"",@"SHT_CUDA_INFO"
	.sectionflags	@""
	.align	4


	//----- nvinfo : EIATTR_CUDA_API_VERSION
	.align		4
        /*0000*/ 	.byte	0x04, 0x37
        /*0002*/ 	.short	(.L_342 - .L_341)
.L_341:
        /*0004*/ 	.word	0x00000082


	//----- nvinfo : EIATTR_KPARAM_INFO
	.align		4
.L_342:
        /*0008*/ 	.byte	0x04, 0x17
        /*000a*/ 	.short	(.L_344 - .L_343)
.L_343:
        /*000c*/ 	.word	0x00000000
        /*0010*/ 	.short	0x0000
        /*0012*/ 	.short	0x0000
        /*0014*/ 	.byte	0x00, 0xf0, 0xc1, 0x09


	//----- nvinfo : EIATTR_SPARSE_MMA_MASK
	.align		4
.L_344:
        /*0018*/ 	.byte	0x03, 0x50
        /*001a*/ 	.short	0x0000


	//----- nvinfo : EIATTR_MAXREG_COUNT
	.align		4
        /*001c*/ 	.byte	0x03, 0x1b
        /*001e*/ 	.short	0x00ff


	//----- nvinfo : EIATTR_MERCURY_ISA_VERSION
	.align		4
        /*0020*/ 	.byte	0x03, 0x5f
        /*0022*/ 	.short	0x0101


	//----- nvinfo : EIATTR_EXIT_INSTR_OFFSETS
	.align		4
        /*0024*/ 	.byte	0x04, 0x1c
        /*0026*/ 	.short	(.L_346 - .L_345)


	//   ....[0]....
.L_345:
        /*0028*/ 	.word	0x00000010


	//----- nvinfo : EIATTR_MAX_THREADS
	.align		4
.L_346:
        /*002c*/ 	.byte	0x04, 0x05
        /*002e*/ 	.short	(.L_348 - .L_347)
.L_347:
        /*0030*/ 	.word	0x00000100
        /*0034*/ 	.word	0x00000001
        /*0038*/ 	.word	0x00000001


	//----- nvinfo : EIATTR_CBANK_PARAM_SIZE
	.align		4
.L_348:
        /*003c*/ 	.byte	0x03, 0x19
        /*003e*/ 	.short	0x0270


	//----- nvinfo : EIATTR_PARAM_CBANK
	.align		4
        /*0040*/ 	.byte	0x04, 0x0a
        /*0042*/ 	.short	(.L_350 - .L_349)
	.align		4
.L_349:
        /*0044*/ 	.word	index@(.nv.constant0._ZN7cutlass13device_kernelIN5flash19enable_sm80_to_sm89INS1_16FlashAttnBwdSm80INS1_25CollectiveMainloopBwdSm80ILi2ELi1EN4cute5tupleIJNS5_1CILi64EEENS7_ILi96EEENS7_ILi128EEEEEENS_6half_tEfNS_4arch4Sm80ELb0ELb0ELb0ELb0ELb1ELb0ELb0ELb0ELi2ELi2ELi2ELi2ELb1EEENS1_21CollectiveEpilogueBwdISB_SC_SE_Li256ELb0ELb0ELi4EEENS1_19SingleTileSchedulerILb0ELb0ELb0ELi96EEEEEEEEEvNT_6ParamsE)
        /*0048*/ 	.short	0x0210
        /*004a*/ 	.short	0x0270


	//----- nvinfo : EIATTR_SW_WAR
	.align		4
.L_350:
        /*004c*/ 	.byte	0x04, 0x36
        /*004e*/ 	.short	(.L_352 - .L_351)
.L_351:
        /*0050*/ 	.word	0x00000008
.L_352:


//--------------------- .nv.info._ZN7cutlass13device_kernelIN5flash19enable_sm80_to_sm89INS1_16FlashAttnBwdSm80INS1_25CollectiveMainloopBwdSm80ILi2ELi1EN4cute5tupleIJNS5_1CILi64EEENS7_ILi96EEENS7_ILi128EEEEEENS_6half_tEfNS_4arch4Sm80ELb0ELb0ELb0ELb0ELb0ELb0ELb0ELb0ELi2ELi2ELi2ELi2ELb1EEENS1_24CollectiveEpilogueBwdGQAISB_fSE_Li256ELb0ELb0EEENS1_19SingleTileSchedulerILb0ELb0ELb0ELi96EEEEEEEEEvNT_6ParamsE --------------------------
	.section	.nv.info._ZN7cutlass13device_kernelIN5flash19enable_sm80_to_sm89INS1_16FlashAttnBwdSm80INS1_25CollectiveMainloopBwdSm80ILi2ELi1EN4cute5tupleIJNS5_1CILi64EEENS7_ILi96EEENS7_ILi128EEEEEENS_6half_tEfNS_4arch4Sm80ELb0ELb0ELb0ELb0ELb0ELb0ELb0ELb0ELi2ELi2ELi2ELi2ELb1EEENS1_24CollectiveEpilogueBwdGQAISB_fSE_Li256ELb0ELb0EEENS1_19SingleTileSchedulerILb0ELb0ELb0ELi96EEEEEEEEEvNT_6ParamsE,"",@"SHT_CUDA_INFO"
	.sectionflags	@""
	.align	4


	//----- nvinfo : EIATTR_CUDA_API_VERSION
	.align		4
        /*0000*/ 	.byte	0x04, 0x37
        /*0002*/ 	.short	(.L_354 - .L_353)
.L_353:
        /*0004*/ 	.word	0x00000082


	//----- nvinfo : EIATTR_KPARAM_INFO
	.align		4
.L_354:
        /*0008*/ 	.byte	0x04, 0x17
        /*000a*/ 	.short	(.L_356 - .L_355)
.L_355:
        /*000c*/ 	.word	0x00000000
        /*0010*/ 	.short	0x0000
        /*0012*/ 	.short	0x0000
        /*0014*/ 	.byte	0x00, 0xf0, 0xe1, 0x09


	//----- nvinfo : EIATTR_SPARSE_MMA_MASK
	.align		4
.L_356:
        /*0018*/ 	.byte	0x03, 0x50
        /*001a*/ 	.short	0x0000


	//----- nvinfo : EIATTR_MAXREG_COUNT
	.align		4
        /*001c*/ 	.byte	0x03, 0x1b
        /*001e*/ 	.short	0x00ff


	//----- nvinfo : EIATTR_MERCURY_ISA_VERSION
	.align		4
        /*0020*/ 	.byte	0x03, 0x5f
        /*0022*/ 	.short	0x0101


	//----- nvinfo : EIATTR_EXIT_INSTR_OFFSETS
	.align		4
        /*0024*/ 	.byte	0x04, 0x1c
        /*0026*/ 	.short	(.L_358 - .L_357)


	//   ....[0]....
.L_357:
        /*0028*/ 	.word	0x00000010


	//----- nvinfo : EIATTR_MAX_THREADS
	.align		4
.L_358:
        /*002c*/ 	.byte	0x04, 0x05
        /*002e*/ 	.short	(.L_360 - .L_359)
.L_359:
        /*0030*/ 	.word	0x00000100
        /*0034*/ 	.word	0x00000001
        /*0038*/ 	.word	0x00000001


	//----- nvinfo : EIATTR_CBANK_PARAM_SIZE
	.align		4
.L_360:
        /*003c*/ 	.byte	0x03, 0x19
        /*003e*/ 	.short	0x0278


	//----- nvinfo : EIATTR_PARAM_CBANK
	.align		4
        /*0040*/ 	.byte	0x04, 0x0a
        /*0042*/ 	.short	(.L_362 - .L_361)
	.align		4
.L_361:
        /*0044*/ 	.word	index@(.nv.constant0._ZN7cutlass13device_kernelIN5flash19enable_sm80_to_sm89INS1_16FlashAttnBwdSm80INS1_25CollectiveMainloopBwdSm80ILi2ELi1EN4cute5tupleIJNS5_1CILi64EEENS7_ILi96EEENS7_ILi128EEEEEENS_6half_tEfNS_4arch4Sm80ELb0ELb0ELb0ELb0ELb0ELb0ELb0ELb0ELi2ELi2ELi2ELi2ELb1EEENS1_24CollectiveEpilogueBwdGQAISB_fSE_Li256ELb0ELb0EEENS1_19SingleTileSchedulerILb0ELb0ELb0ELi96EEEEEEEEEvNT_6ParamsE)
        /*0048*/ 	.short	0x0210
        /*004a*/ 	.short	0x0278


	//----- nvinfo : EIATTR_SW_WAR
	.align		4
.L_362:
        /*004c*/ 	.byte	0x04, 0x36
        /*004e*/ 	.short	(.L_364 - .L_363)
.L_363:
        /*0050*/ 	.word	0x00000008
.L_364:


//--------------------- .nv.info._ZN7cutlass13device_kernelIN5flash19enable_sm80_to_sm89INS1_16FlashAttnBwdSm80INS1_25CollectiveMainloopBwdSm80ILi2ELi1EN4cute5tupleIJNS5_1CILi64EEENS7_ILi96EEENS7_ILi128EEEEEENS_6half_tEfNS_4arch4Sm80ELb0ELb0ELb0ELb0ELb1ELb0ELb0ELb0ELi2ELi2ELi2ELi2ELb1EEENS1_24CollectiveEpilogueBwdGQAISB_fSE_Li256ELb0ELb1EEENS1_19SingleTileSchedulerILb0ELb0ELb0ELi96EEEEEEEEEvNT_6ParamsE --------------------------
	.section	.nv.info._ZN7cutlass13device_kernelIN5flash19enable_sm80_to_sm89INS1_16FlashAttnBwdSm80INS1_25CollectiveMainloopBwdSm80ILi2ELi1EN4cute5tupleIJNS5_1CILi64EEENS7_ILi96EEENS7_ILi128EEEEEENS_6half_tEfNS_4arch4Sm80ELb0ELb0ELb0ELb0ELb1ELb0ELb0ELb0ELi2ELi2ELi2ELi2ELb1EEENS1_24CollectiveEpilogueBwdGQAISB_fSE_Li256ELb0ELb1EEENS1_19SingleTileSchedulerILb0ELb0ELb0ELi96EEEEEEEEEvNT_6ParamsE,"",@"SHT_CUDA_INFO"
	.sectionflags	@""
	.align	4


	//----- nvinfo : EIATTR_CUDA_API_VERSION
	.align		4
        /*0000*/ 	.byte	0x04, 0x37
        /*0002*/ 	.short	(.L_366 - .L_365)
.L_365:
        /*0004*/ 	.word	0x00000082


	//----- nvinfo : EIATTR_KPARAM_INFO
	.align		4
.L_366:
        /*0008*/ 	.byte	0x04, 0x17
        /*000a*/ 	.short	(.L_368 - .L_367)
.L_367:
        /*000c*/ 	.word	0x00000000
        /*0010*/ 	.short	0x0000
        /*0012*/ 	.short	0x0000
        /*0014*/ 	.byte	0x00, 0xf0, 0xe1, 0x09


	//----- nvinfo : EIATTR_SPARSE_MMA_MASK
	.align		4
.L_368:
        /*0018*/ 	.byte	0x03, 0x50
        /*001a*/ 	.short	0x0000


	//----- nvinfo : EIATTR_MAXREG_COUNT
	.align		4
        /*001c*/ 	.byte	0x03, 0x1b
        /*001e*/ 	.short	0x00ff


	//----- nvinfo : EIATTR_MERCURY_ISA_VERSION
	.align		4
        /*0020*/ 	.byte	0x03, 0x5f
        /*0022*/ 	.short	0x0101


	//----- nvinfo : EIATTR_EXIT_INSTR_OFFSETS
	.align		4
        /*0024*/ 	.byte	0x04, 0x1c
        /*0026*/ 	.short	(.L_370 - .L_369)


	//   ....[0]....
.L_369:
        /*0028*/ 	.word	0x00000010


	//----- nvinfo : EIATTR_MAX_THREADS
	.align		4
.L_370:
        /*002c*/ 	.byte	0x04, 0x05
        /*002e*/ 	.short	(.L_372 - .L_371)
.L_371:
        /*0030*/ 	.word	0x00000100
        /*0034*/ 	.word	0x00000001
        /*0038*/ 	.word	0x00000001


	//----- nvinfo : EIATTR_CBANK_PARAM_SIZE
	.align		4
.L_372:
        /*003c*/ 	.byte	0x03, 0x19
        /*003e*/ 	.short	0x0278


	//----- nvinfo : EIATTR_PARAM_CBANK
	.align		4
        /*0040*/ 	.byte	0x04, 0x0a
        /*0042*/ 	.short	(.L_374 - .L_373)
	.align		4
.L_373:
        /*0044*/ 	.word	index@(.nv.constant0._ZN7cutlass13device_kernelIN5flash19enable_sm80_to_sm89INS1_16FlashAttnBwdSm80INS1_25CollectiveMainloopBwdSm80ILi2ELi1EN4cute5tupleIJNS5_1CILi64EEENS7_ILi96EEENS7_ILi128EEEEEENS_6half_tEfNS_4arch4Sm80ELb0ELb0ELb0ELb0ELb1ELb0ELb0ELb0ELi2ELi2ELi2ELi2ELb1EEENS1_24CollectiveEpilogueBwdGQAISB_fSE_Li256ELb0ELb1EEENS1_19SingleTileSchedulerILb0ELb0ELb0ELi96EEEEEEEEEvNT_6ParamsE)
        /*0048*/ 	.short	0x0210
        /*004a*/ 	.short	0x0278


	//----- nvinfo : EIATTR_SW_WAR
	.align		4
.L_374:
        /*004c*/ 	.byte	0x04, 0x36
        /*004e*/ 	.short	(.L_376 - .L_375)
.L_375:
        /*0050*/ 	.word	0x00000008
.L_376:


//--------------------- .nv.info._ZN7cutlass13device_kernelIN5flash19enable_sm80_to_sm89INS1_16FlashAttnBwdSm80INS1_25CollectiveMainloopBwdSm80ILi2ELi1EN4cute5tupleIJNS5_1CILi64EEENS7_ILi96EEENS7_ILi128EEEEEENS_6half_tEfNS_4arch4Sm80ELb0ELb0ELb0ELb1ELb0ELb0ELb0ELb0ELi2ELi2ELi2ELi2ELb1EEENS1_21CollectiveEpilogueBwdISB_SC_SE_Li256ELb1ELb0ELi4EEENS1_19SingleTileSchedulerILb1ELb0ELb0ELi96EEEEEEEEEvNT_6ParamsE --------------------------
	.section	.nv.info._ZN7cutlass13device_kernelIN5flash19enable_sm80_to_sm89INS1_16FlashAttnBwdSm80INS1_25CollectiveMainloopBwdSm80ILi2ELi1EN4cute5tupleIJNS5_1CILi64EEENS7_ILi96EEENS7_ILi128EEEEEENS_6half_tEfNS_4arch4Sm80ELb0ELb0ELb0ELb1ELb0ELb0ELb0ELb0ELi2ELi2ELi2ELi2ELb1EEENS1_21CollectiveEpilogueBwdISB_SC_SE_Li256ELb1ELb0ELi4EEENS1_19SingleTileSchedulerILb1ELb0ELb0ELi96EEEEEEEEEvNT_6ParamsE,"",@"SHT_CUDA_INFO"
	.sectionflags	@""
	.align	4


	//----- nvinfo : EIATTR_CUDA_API_VERSION
	.align		4
        /*0000*/ 	.byte	0x04, 0x37
        /*0002*/ 	.short	(.L_378 - .L_377)
.L_377:
        /*0004*/ 	.word	0x00000082


	//----- nvinfo : EIATTR_KPARAM_INFO
	.align		4
.L_378:
        /*0008*/ 	.byte	0x04, 0x17
        /*000a*/ 	.short	(.L_380 - .L_379)
.L_379:
        /*000c*/ 	.word	0x00000000
        /*0010*/ 	.short	0x0000
        /*0012*/ 	.short	0x0000
        /*0014*/ 	.byte	0x00, 0xf0, 0xc1, 0x09


	//----- nvinfo : EIATTR_SPARSE_MMA_MASK
	.align		4
.L_380:
        /*0018*/ 	.byte	0x03, 0x50
        /*001a*/ 	.short	0x0000


	//----- nvinfo : EIATTR_MAXREG_COUNT
	.align		4
        /*001c*/ 	.byte	0x03, 0x1b
        /*001e*/ 	.short	0x00ff


	//----- nvinfo : EIATTR_MERCURY_ISA_VERSION
	.align		4
        /*0020*/ 	.byte	0x03, 0x5f
        /*0022*/ 	.short	0x0101


	//----- nvinfo : EIATTR_EXIT_INSTR_OFFSETS
	.align		4
        /*0024*/ 	.byte	0x04, 0x1c
        /*0026*/ 	.short	(.L_382 - .L_381)


	//   ....[0]....
.L_381:
        /*0028*/ 	.word	0x00000010


	//----- nvinfo : EIATTR_MAX_THREADS
	.align		4
.L_382:
        /*002c*/ 	.byte	0x04, 0x05
        /*002e*/ 	.short	(.L_384 - .L_383)
.L_383:
        /*0030*/ 	.word	0x00000100
        /*0034*/ 	.word	0x00000001
        /*0038*/ 	.word	0x00000001


	//----- nvinfo : EIATTR_CBANK_PARAM_SIZE
	.align		4
.L_384:
        /*003c*/ 	.byte	0x03, 0x19
        /*003e*/ 	.short	0x0270


	//----- nvinfo : EIATTR_PARAM_CBANK
	.align		4
        /*0040*/ 	.byte	0x04, 0x0a
        /*0042*/ 	.short	(.L_386 - .L_385)
	.align		4
.L_385:
        /*0044*/ 	.word	index@(.nv.constant0._ZN7cutlass13device_kernelIN5flash19enable_sm80_to_sm89INS1_16FlashAttnBwdSm80INS1_25CollectiveMainloopBwdSm80ILi2ELi1EN4cute5tupleIJNS5_1CILi64EEENS7_ILi96EEENS7_ILi128EEEEEENS_6half_tEfNS_4arch4Sm80ELb0ELb0ELb0ELb1ELb0ELb0ELb0ELb0ELi2ELi2ELi2ELi2ELb1EEENS1_21CollectiveEpilogueBwdISB_SC_SE_Li256ELb1ELb0ELi4EEENS1_19SingleTileSchedulerILb1ELb0ELb0ELi96EEEEEEEEEvNT_6ParamsE)
        /*0048*/ 	.short	0x0210
        /*004a*/ 	.short	0x0270


	//----- nvinfo : EIATTR_SW_WAR
	.align		4
.L_386:
        /*004c*/ 	.byte	0x04, 0x36
        /*004e*/ 	.short	(.L_388 - .L_387)
.L_387:
        /*0050*/ 	.word	0x00000008
.L_388:


//--------------------- .nv.info._ZN7cutlass13device_kernelIN5flash19enable_sm80_to_sm89INS1_16FlashAttnBwdSm80INS1_25CollectiveMainloopBwdSm80ILi2ELi1EN4cute5tupleIJNS5_1CILi64EEENS7_ILi96EEENS7_ILi128EEEEEENS_6half_tEfNS_4arch4Sm80ELb0ELb0ELb0ELb1ELb1ELb0ELb0ELb0ELi2ELi2ELi2ELi2ELb1EEENS1_21CollectiveEpilogueBwdISB_SC_SE_Li256ELb1ELb0ELi4EEENS1_19SingleTileSchedulerILb1ELb0ELb0ELi96EEEEEEEEEvNT_6ParamsE --------------------------
	.section	.nv.info._ZN7cutlass13device_kernelIN5flash19enable_sm80_to_sm89INS1_16FlashAttnBwdSm80INS1_25CollectiveMainloopBwdSm80ILi2ELi1EN4cute5tupleIJNS5_1CILi64EEENS7_ILi96EEENS7_ILi128EEEEEENS_6half_tEfNS_4arch4Sm80ELb0ELb0ELb0ELb1ELb1ELb0ELb0ELb0ELi2ELi2ELi2ELi2ELb1EEENS1_21CollectiveEpilogueBwdISB_SC_SE_Li256ELb1ELb0ELi4EEENS1_19SingleTileSchedulerILb1ELb0ELb0ELi96EEEEEEEEEvNT_6ParamsE,"",@"SHT_CUDA_INFO"
	.sectionflags	@""
	.align	4


	//----- nvinfo : EIATTR_CUDA_API_VERSION
	.align		4
        /*0000*/ 	.byte	0x04, 0x37
        /*0002*/ 	.short	(.L_390 - .L_389)
.L_389:
        /*0004*/ 	.word	0x00000082


	//----- nvinfo : EIATTR_KPARAM_INFO
	.align		4
.L_390:
        /*0008*/ 	.byte	0x04, 0x17
        /*000a*/ 	.short	(.L_392 - .L_391)
.L_391:
        /*000c*/ 	.word	0x00000000
        /*0010*/ 	.short	0x0000
        /*0012*/ 	.short	0x0000
        /*0014*/ 	.byte	0x00, 0xf0, 0xc1, 0x09


	//----- nvinfo : EIATTR_SPARSE_MMA_MASK
	.align		4
.L_392:
        /*0018*/ 	.byte	0x03, 0x50
        /*001a*/ 	.short	0x0000


	//----- nvinfo : EIATTR_MAXREG_COUNT
	.align		4
        /*001c*/ 	.byte	0x03, 0x1b
        /*001e*/ 	.short	0x00ff


	//----- nvinfo : EIATTR_MERCURY_ISA_VERSION
	.align		4
        /*0020*/ 	.byte	0x03, 0x5f
        /*0022*/ 	.short	0x0101


	//----- nvinfo : EIATTR_EXIT_INSTR_OFFSETS
	.align		4
        /*0024*/ 	.byte	0x04, 0x1c
        /*0026*/ 	.short	(.L_394 - .L_393)


	//   ....[0]....
.L_393:
        /*0028*/ 	.word	0x00000010


	//----- nvinfo : EIATTR_MAX_THREADS
	.align		4
.L_394:
        /*002c*/ 	.byte	0x04, 0x05
        /*002e*/ 	.short	(.L_396 - .L_395)
.L_395:
        /*0030*/ 	.word	0x00000100
        /*0034*/ 	.word	0x00000001
        /*0038*/ 	.word	0x00000001


	//----- nvinfo : EIATTR_CBANK_PARAM_SIZE
	.align		4
.L_396:
        /*003c*/ 	.byte	0x03, 0x19
        /*003e*/ 	.short	0x0270


	//----- nvinfo : EIATTR_PARAM_CBANK
	.align		4
        /*0040*/ 	.byte	0x04, 0x0a
        /*0042*/ 	.short	(.L_398 - .L_397)
	.align		4
.L_397:
        /*0044*/ 	.word	index@(.nv.constant0._ZN7cutlass13device_kernelIN5flash19enable_sm80_to_sm89INS1_16FlashAttnBwdSm80INS1_25CollectiveMainloopBwdSm80ILi2ELi1EN4cute5tupleIJNS5_1CILi64EEENS7_ILi96EEENS7_ILi128EEEEEENS_6half_tEfNS_4arch4Sm80ELb0ELb0ELb0ELb1ELb1ELb0ELb0ELb0ELi2ELi2ELi2ELi2ELb1EEENS1_21CollectiveEpilogueBwdISB_SC_SE_Li256ELb1ELb0ELi4EEENS1_19SingleTileSchedulerILb1ELb0ELb0ELi96EEEEEEEEEvNT_6ParamsE)
        /*0048*/ 	.short	0x0210
        /*004a*/ 	.short	0x0270


	//----- nvinfo : EIATTR_SW_WAR
	.align		4
.L_398:
        /*004c*/ 	.byte	0x04, 0x36
        /*004e*/ 	.short	(.L_400 - .L_399)
.L_399:
        /*0050*/ 	.word	0x00000008
.L_400:


//--------------------- .nv.info._ZN7cutlass13device_kernelIN5flash19enable_sm80_to_sm89INS1_16FlashAttnBwdSm80INS1_25CollectiveMainloopBwdSm80ILi2ELi1EN4cute5tupleIJNS5_1CILi64EEENS7_ILi96EEENS7_ILi128EEEEEENS_6half_tEfNS_4arch4Sm80ELb0ELb0ELb0ELb1ELb0ELb0ELb0ELb0ELi2ELi2ELi2ELi2ELb1EEENS1_24CollectiveEpilogueBwdGQAISB_fSE_Li256ELb1ELb0EEENS1_19SingleTileSchedulerILb1ELb0ELb0ELi96EEEEEEEEEvNT_6ParamsE --------------------------
	.section	.nv.info._ZN7cutlass13device_kernelIN5flash19enable_sm80_to_sm89INS1_16FlashAttnBwdSm80INS1_25CollectiveMainloopBwdSm80ILi2ELi1EN4cute5tupleIJNS5_1CILi64EEENS7_ILi96EEENS7_ILi128EEEEEENS_6half_tEfNS_4arch4Sm80ELb0ELb0ELb0ELb1ELb0ELb0ELb0ELb0ELi2ELi2ELi2ELi2ELb1EEENS1_24CollectiveEpilogueBwdGQAISB_fSE_Li256ELb1ELb0EEENS1_19SingleTileSchedulerILb1ELb0ELb0ELi96EEEEEEEEEvNT_6ParamsE,"",@"SHT_CUDA_INFO"
	.sectionflags	@""
	.align	4


	//----- nvinfo : EIATTR_CUDA_API_VERSION
	.align		4
        /*0000*/ 	.byte	0x04, 0x37
        /*0002*/ 	.short	(.L_402 - .L_401)
.L_401:
        /*0004*/ 	.word	0x00000082


	//----- nvinfo : EIATTR_KPARAM_INFO
	.align		4
.L_402:
        /*0008*/ 	.byte	0x04, 0x17
        /*000a*/ 	.short	(.L_404 - .L_403)
.L_403:
        /*000c*/ 	.word	0x00000000
        /*0010*/ 	.short	0x0000
        /*0012*/ 	.short	0x0000
        /*0014*/ 	.byte	0x00, 0xf0, 0xe1, 0x09


	//----- nvinfo : EIATTR_SPARSE_MMA_MASK
	.align		4
.L_404:
        /*0018*/ 	.byte	0x03, 0x50
        /*001a*/ 	.short	0x0000


	//----- nvinfo : EIATTR_MAXREG_COUNT
	.align		4
        /*001c*/ 	.byte	0x03, 0x1b
        /*001e*/ 	.short	0x00ff


	//----- nvinfo : EIATTR_MERCURY_ISA_VERSION
	.align		4
        /*0020*/ 	.byte	0x03, 0x5f
        /*0022*/ 	.short	0x0101


	//----- nvinfo : EIATTR_EXIT_INSTR_OFFSETS
	.align		4
        /*0024*/ 	.byte	0x04, 0x1c
        /*0026*/ 	.short	(.L_406 - .L_405)


	//   ....[0]....
.L_405:
        /*0028*/ 	.word	0x00000010


	//----- nvinfo : EIATTR_MAX_THREADS
	.align		4
.L_406:
        /*002c*/ 	.byte	0x04, 0x05
        /*002e*/ 	.short	(.L_408 - .L_407)
.L_407:
        /*0030*/ 	.word	0x00000100
        /*0034*/ 	.word	0x00000001
        /*0038*/ 	.word	0x00000001


	//----- nvinfo : EIATTR_CBANK_PARAM_SIZE
	.align		4
.L_408:
        /*003c*/ 	.byte	0x03, 0x19
        /*003e*/ 	.short	0x0278


	//----- nvinfo : EIATTR_PARAM_CBANK
	.align		4
        /*0040*/ 	.byte	0x04, 0x0a
        /*0042*/ 	.short	(.L_410 - .L_409)
	.align		4
.L_409:
        /*0044*/ 	.word	index@(.nv.constant0._ZN7cutlass13device_kernelIN5flash19enable_sm80_to_sm89INS1_16FlashAttnBwdSm80INS1_25CollectiveMainloopBwdSm80ILi2ELi1EN4cute5tupleIJNS5_1CILi64EEENS7_ILi96EEENS7_ILi128EEEEEENS_6half_tEfNS_4arch4Sm80ELb0ELb0ELb0ELb1ELb0ELb0ELb0ELb0ELi2ELi2ELi2ELi2ELb1EEENS1_24CollectiveEpilogueBwdGQAISB_fSE_Li256ELb1ELb0EEENS1_19SingleTileSchedulerILb1ELb0ELb0ELi96EEEEEEEEEvNT_6ParamsE)
        /*0048*/ 	.short	0x0210
        /*004a*/ 	.short	0x0278


	//----- nvinfo : EIATTR_SW_WAR
	.align		4
.L_410:
        /*004c*/ 	.byte	0x04, 0x36
        /*004e*/ 	.short	(.L_412 - .L_411)
.L_411:
        /*0050*/ 	.word	0x00000008
.L_412:


//--------------------- .nv.info._ZN7cutlass13device_kernelIN5flash19enable_sm80_to_sm89INS1_16FlashAttnBwdSm80INS1_25CollectiveMainloopBwdSm80ILi2ELi1EN4cute5tupleIJNS5_1CILi64EEENS7_ILi96EEENS7_ILi128EEEEEENS_6half_tEfNS_4arch4Sm80ELb0ELb0ELb0ELb1ELb1ELb0ELb0ELb0ELi2ELi2ELi2ELi2ELb1EEENS1_24CollectiveEpilogueBwdGQAISB_fSE_Li256ELb1ELb1EEENS1_19SingleTileSchedulerILb1ELb0ELb0ELi96EEEEEEEEEvNT_6ParamsE --------------------------
	.section	.nv.info._ZN7cutlass13device_kernelIN5flash19enable_sm80_to_sm89INS1_16FlashAttnBwdSm80INS1_25CollectiveMainloopBwdSm80ILi2ELi1EN4cute5tupleIJNS5_1CILi64EEENS7_ILi96EEENS7_ILi128EEEEEENS_6half_tEfNS_4arch4Sm80ELb0ELb0ELb0ELb1ELb1ELb0ELb0ELb0ELi2ELi2ELi2ELi2ELb1EEENS1_24CollectiveEpilogueBwdGQAISB_fSE_Li256ELb1ELb1EEENS1_19SingleTileSchedulerILb1ELb0ELb0ELi96EEEEEEEEEvNT_6ParamsE,"",@"SHT_CUDA_INFO"
	.sectionflags	@""
	.align	4


	//----- nvinfo : EIATTR_CUDA_API_VERSION
	.align		4
        /*0000*/ 	.byte	0x04, 0x37
        /*0002*/ 	.short	(.L_414 - .L_413)
.L_413:
        /*0004*/ 	.word	0x00000082


	//----- nvinfo : EIATTR_KPARAM_INFO
	.align		4
.L_414:
        /*0008*/ 	.byte	0x04, 0x17
        /*000a*/ 	.short	(.L_416 - .L_415)
.L_415:
        /*000c*/ 	.word	0x00000000
        /*0010*/ 	.short	0x0000
        /*0012*/ 	.short	0x0000
        /*0014*/ 	.byte	0x00, 0xf0, 0xe1, 0x09


	//----- nvinfo : EIATTR_SPARSE_MMA_MASK
	.align		4
.L_416:
        /*0018*/ 	.byte	0x03, 0x50
        /*001a*/ 	.short	0x0000


	//----- nvinfo : EIATTR_MAXREG_COUNT
	.align		4
        /*001c*/ 	.byte	0x03, 0x1b
        /*001e*/ 	.short	0x00ff


	//----- nvinfo : EIATTR_MERCURY_ISA_VERSION
	.align		4
        /*0020*/ 	.byte	0x03, 0x5f
        /*0022*/ 	.short	0x0101


	//----- nvinfo : EIATTR_EXIT_INSTR_OFFSETS
	.align		4
        /*0024*/ 	.byte	0x04, 0x1c
        /*0026*/ 	.short	(.L_418 - .L_417)


	//   ....[0]....
.L_417:
        /*0028*/ 	.word	0x00000010


	//----- nvinfo : EIATTR_MAX_THREADS
	.align		4
.L_418:
        /*002c*/ 	.byte	0x04, 0x05
        /*002e*/ 	.short	(.L_420 - .L_419)
.L_419:
        /*0030*/ 	.word	0x00000100
        /*0034*/ 	.word	0x00000001
        /*0038*/ 	.word	0x00000001


	//----- nvinfo : EIATTR_CBANK_PARAM_SIZE
	.align		4
.L_420:
        /*003c*/ 	.byte	0x03, 0x19
        /*003e*/ 	.short	0x0278


	//----- nvinfo : EIATTR_PARAM_CBANK
	.align		4
        /*0040*/ 	.byte	0x04, 0x0a
        /*0042*/ 	.short	(.L_422 - .L_421)
	.align		4
.L_421:
        /*0044*/ 	.word	index@(.nv.constant0._ZN7cutlass13device_kernelIN5flash19enable_sm80_to_sm89INS1_16FlashAttnBwdSm80INS1_25CollectiveMainloopBwdSm80ILi2ELi1EN4cute5tupleIJNS5_1CILi64EEENS7_ILi96EEENS7_ILi128EEEEEENS_6half_tEfNS_4arch4Sm80ELb0ELb0ELb0ELb1ELb1ELb0ELb0ELb0ELi2ELi2ELi2ELi2ELb1EEENS1_24CollectiveEpilogueBwdGQAISB_fSE_Li256ELb1ELb1EEENS1_19SingleTileSchedulerILb1ELb0ELb0ELi96EEEEEEEEEvNT_6ParamsE)
        /*0048*/ 	.short	0x0210
        /*004a*/ 	.short	0x0278


	//----- nvinfo : EIATTR_SW_WAR
	.align		4
.L_422:
        /*004c*/ 	.byte	0x04, 0x36
        /*004e*/ 	.short	(.L_424 - .L_423)
.L_423:
        /*0050*/ 	.word	0x00000008
.L_424:


//--------------------- .nv.info._ZN7cutlass13device_kernelIN5flash19enable_sm80_to_sm89INS1_16FlashAttnBwdSm80INS1_25CollectiveMainloopBwdSm80ILi2ELi1EN4cute5tupleIJNS5_1CILi64EEENS7_ILi96EEENS7_ILi128EEEEEENS_6half_tEfNS_4arch4Sm80ELb0ELb1ELb0ELb0ELb0ELb0ELb0ELb0ELi2ELi2ELi2ELi2ELb1EEENS1_21CollectiveEpilogueBwdISB_SC_SE_Li256ELb0ELb0ELi4EEENS1_19SingleTileSchedulerILb0ELb0ELb0ELi96EEEEEEEEEvNT_6ParamsE --------------------------
	.section	.nv.info._ZN7cutlass13device_kernelIN5flash19enable_sm80_to_sm89INS1_16FlashAttnBwdSm80INS1_25CollectiveMainloopBwdSm80ILi2ELi1EN4cute5tupleIJNS5_1CILi64EEENS7_ILi96EEENS7_ILi128EEEEEENS_6half_tEfNS_4arch4Sm80ELb0ELb1ELb0ELb0ELb0ELb0ELb0ELb0ELi2ELi2ELi2ELi2ELb1EEENS1_21CollectiveEpilogueBwdISB_SC_SE_Li256ELb0ELb0ELi4EEENS1_19SingleTileSchedulerILb0ELb0ELb0ELi96EEEEEEEEEvNT_6ParamsE,"",@"SHT_CUDA_INFO"
	.sectionflags	@""
	.align	4


	//----- nvinfo : EIATTR_CUDA_API_VERSION
	.align		4
        /*0000*/ 	.byte	0x04, 0x37
        /*0002*/ 	.short	(.L_426 - .L_425)
.L_425:
        /*0004*/ 	.word	0x00000082


	//----- nvinfo : EIATTR_KPARAM_INFO
	.align		4
.L_426:
        /*0008*/ 	.byte	0x04, 0x17
        /*000a*/ 	.short	(.L_428 - .L_427)
.L_427:
        /*000c*/ 	.word	0x00000000
        /*0010*/ 	.short	0x0000
        /*0012*/ 	.short	0x0000
        /*0014*/ 	.byte	0x00, 0xf0, 0xc1, 0x09


	//----- nvinfo : EIATTR_SPARSE_MMA_MASK
	.align		4
.L_428:
        /*0018*/ 	.byte	0x03, 0x50
        /*001a*/ 	.short	0x0000


	//----- nvinfo : EIATTR_MAXREG_COUNT
	.align		4
        /*001c*/ 	.byte	0x03, 0x1b
        /*001e*/ 	.short	0x00ff


	//----- nvinfo : EIATTR_MERCURY_ISA_VERSION
	.align		4
        /*0020*/ 	.byte	0x03, 0x5f
        /*0022*/ 	.short	0x0101


	//----- nvinfo : EIATTR_EXIT_INSTR_OFFSETS
	.align		4
        /*0024*/ 	.byte	0x04, 0x1c
        /*0026*/ 	.short	(.L_430 - .L_429)


	//   ....[0]....
.L_429:
        /*0028*/ 	.word	0x00000010


	//----- nvinfo : EIATTR_MAX_THREADS
	.align		4
.L_430:
        /*002c*/ 	.byte	0x04, 0x05
        /*002e*/ 	.short	(.L_432 - .L_431)
.L_431:
        /*0030*/ 	.word	0x00000100
        /*0034*/ 	.word	0x00000001
        /*0038*/ 	.word	0x00000001


	//----- nvinfo : EIATTR_CBANK_PARAM_SIZE
	.align		4
.L_432:
        /*003c*/ 	.byte	0x03, 0x19
        /*003e*/ 	.short	0x0270


	//----- nvinfo : EIATTR_PARAM_CBANK
	.align		4
        /*0040*/ 	.byte	0x04, 0x0a
        /*0042*/ 	.short	(.L_434 - .L_433)
	.align		4
.L_433:
        /*0044*/ 	.word	index@(.nv.constant0._ZN7cutlass13device_kernelIN5flash19enable_sm80_to_sm89INS1_16FlashAttnBwdSm80INS1_25CollectiveMainloopBwdSm80ILi2ELi1EN4cute5tupleIJNS5_1CILi64EEENS7_ILi96EEENS7_ILi128EEEEEENS_6half_tEfNS_4arch4Sm80ELb0ELb1ELb0ELb0ELb0ELb0ELb0ELb0ELi2ELi2ELi2ELi2ELb1EEENS1_21CollectiveEpilogueBwdISB_SC_SE_Li256ELb0ELb0ELi4EEENS1_19SingleTileSchedulerILb0ELb0ELb0ELi96EEEEEEEEEvNT_6ParamsE)
        /*0048*/ 	.short	0x0210
        /*004a*/ 	.short	0x0270


	//----- nvinfo : EIATTR_SW_WAR
	.align		4
.L_434:
        /*004c*/ 	.byte	0x04, 0x36
        /*004e*/ 	.short	(.L_436 - .L_435)
.L_435:
        /*0050*/ 	.word	0x00000008
.L_436:


//--------------------- .nv.info._ZN7cutlass13device_kernelIN5flash19enable_sm80_to_sm89INS1_16FlashAttnBwdSm80INS1_25CollectiveMainloopBwdSm80ILi2ELi1EN4cute5tupleIJNS5_1CILi64EEENS7_ILi96EEENS7_ILi128EEEEEENS_6half_tEfNS_4arch4Sm80ELb0ELb1ELb0ELb0ELb1ELb0ELb0ELb0ELi2ELi2ELi2ELi2ELb1EEENS1_21CollectiveEpilogueBwdISB_SC_SE_Li256ELb0ELb0ELi4EEENS1_19SingleTileSchedulerILb0ELb0ELb0ELi96EEEEEEEEEvNT_6ParamsE --------------------------
	.section	.nv.info._ZN7cutlass13device_kernelIN5flash19enable_sm80_to_sm89INS1_16FlashAttnBwdSm80INS1_25CollectiveMainloopBwdSm80ILi2ELi1EN4cute5tupleIJNS5_1CILi64EEENS7_ILi96EEENS7_ILi128EEEEEENS_6half_tEfNS_4arch4Sm80ELb0ELb1ELb0ELb0ELb1ELb0ELb0ELb0ELi2ELi2ELi2ELi2ELb1EEENS1_21CollectiveEpilogueBwdISB_SC_SE_Li256ELb0ELb0ELi4EEENS1_19SingleTileSchedulerILb0ELb0ELb0ELi96EEEEEEEEEvNT_6ParamsE,"",@"SHT_CUDA_INFO"
	.sectionflags	@""
	.align	4


	//----- nvinfo : EIATTR_CUDA_API_VERSION
	.align		4
        /*0000*/ 	.byte	0x04, 0x37
        /*0002*/ 	.short	(.L_438 - .L_437)
.L_437:
        /*0004*/ 	.word	0x00000082


	//----- nvinfo : EIATTR_KPARAM_INFO
	.align		4
.L_438:
        /*0008*/ 	.byte	0x04, 0x17
        /*000a*/ 	.short	(.L_440 - .L_439)
.L_439:
        /*000c*/ 	.word	0x00000000
        /*0010*/ 	.short	0x0000
        /*0012*/ 	.short	0x0000
        /*0014*/ 	.byte	0x00, 0xf0, 0xc1, 0x09


	//----- nvinfo : EIATTR_SPARSE_MMA_MASK
	.align		4
.L_440:
        /*0018*/ 	.byte	0x03, 0x50
        /*001a*/ 	.short	0x0000


	//----- nvinfo : EIATTR_MAXREG_COUNT
	.align		4
        /*001c*/ 	.byte	0x03, 0x1b
        /*001e*/ 	.short	0x00ff


	//----- nvinfo : EIATTR_MERCURY_ISA_VERSION
	.align		4
        /*0020*/ 	.byte	0x03, 0x5f
        /*0022*/ 	.short	0x0101


	//----- nvinfo : EIATTR_EXIT_INSTR_OFFSETS
	.align		4
        /*0024*/ 	.byte	0x04, 0x1c
        /*0026*/ 	.short	(.L_442 - .L_441)


	//   ....[0]....
.L_441:
        /*0028*/ 	.word	0x00000010


	//----- nvinfo : EIATTR_MAX_THREADS
	.align		4
.L_442:
        /*002c*/ 	.byte	0x04, 0x05
        /*002e*/ 	.short	(.L_444 - .L_443)
.L_443:
        /*0030*/ 	.word	0x00000100
        /*0034*/ 	.word	0x00000001
        /*0038*/ 	.word	0x00000001


	//----- nvinfo : EIATTR_CBANK_PARAM_SIZE
	.align		4
.L_444:
        /*003c*/ 	.byte	0x03, 0x19
        /*003e*/ 	.short	0x0270


	//----- nvinfo : EIATTR_PARAM_CBANK
	.align		4
        /*0040*/ 	.byte	0x04, 0x0a
        /*0042*/ 	.short	(.L_446 - .L_445)
	.align		4
.L_445:
        /*0044*/ 	.word	index@(.nv.constant0._ZN7cutlass13device_kernelIN5flash19enable_sm80_to_sm89INS1_16FlashAttnBwdSm80INS1_25CollectiveMainloopBwdSm80ILi2ELi1EN4cute5tupleIJNS5_1CILi64EEENS7_ILi96EEENS7_ILi128EEEEEENS_6half_tEfNS_4arch4Sm80ELb0ELb1ELb0ELb0ELb1ELb0ELb0ELb0ELi2ELi2ELi2ELi2ELb1EEENS1_21CollectiveEpilogueBwdISB_SC_SE_Li256ELb0ELb0ELi4EEENS1_19SingleTileSchedulerILb0ELb0ELb0ELi96EEEEEEEEEvNT_6ParamsE)
        /*0048*/ 	.short	0x0210
        /*004a*/ 	.short	0x0270


	//----- nvinfo : EIATTR_SW_WAR
	.align		4
.L_446:
        /*004c*/ 	.byte	0x04, 0x36
        /*004e*/ 	.short	(.L_448 - .L_447)
.L_447:
        /*0050*/ 	.word	0x00000008
.L_448:


//--------------------- .nv.info._ZN7cutlass13device_kernelIN5flash19enable_sm80_to_sm89INS1_16FlashAttnBwdSm80INS1_25CollectiveMainloopBwdSm80ILi2ELi1EN4cute5tupleIJNS5_1CILi64EEENS7_ILi96EEENS7_ILi128EEEEEENS_6half_tEfNS_4arch4Sm80ELb0ELb1ELb0ELb0ELb0ELb0ELb0ELb0ELi2ELi2ELi2ELi2ELb1EEENS1_24CollectiveEpilogueBwdGQAISB_fSE_Li256ELb0ELb0EEENS1_19SingleTileSchedulerILb0ELb0ELb0ELi96EEEEEEEEEvNT_6ParamsE --------------------------
	.section	.nv.info._ZN7cutlass13device_kernelIN5flash19enable_sm80_to_sm89INS1_16FlashAttnBwdSm80INS1_25CollectiveMainloopBwdSm80ILi2ELi1EN4cute5tupleIJNS5_1CILi64EEENS7_ILi96EEENS7_ILi128EEEEEENS_6half_tEfNS_4arch4Sm80ELb0ELb1ELb0ELb0ELb0ELb0ELb0ELb0ELi2ELi2ELi2ELi2ELb1EEENS1_24CollectiveEpilogueBwdGQAISB_fSE_Li256ELb0ELb0EEENS1_19SingleTileSchedulerILb0ELb0ELb0ELi96EEEEEEEEEvNT_6ParamsE,"",@"SHT_CUDA_INFO"
	.sectionflags	@""
	.align	4


	//----- nvinfo : EIATTR_CUDA_API_VERSION
	.align		4
        /*0000*/ 	.byte	0x04, 0x37
        /*0002*/ 	.short	(.L_450 - .L_449)
.L_449:
        /*0004*/ 	.word	0x00000082


	//----- nvinfo : EIATTR_KPARAM_INFO
	.align		4
.L_450:
        /*0008*/ 	.byte	0x04, 0x17
        /*000a*/ 	.short	(.L_452 - .L_451)
.L_451:
        /*000c*/ 	.word	0x00000000
        /*0010*/ 	.short	0x0000
        /*0012*/ 	.short	0x0000
        /*0014*/ 	.byte	0x00, 0xf0, 0xe1, 0x09


	//----- nvinfo : EIATTR_SPARSE_MMA_MASK
	.align		4
.L_452:
        /*0018*/ 	.byte	0x03, 0x50
        /*001a*/ 	.short	0x0000


	//----- nvinfo : EIATTR_MAXREG_COUNT
	.align		4
        /*001c*/ 	.byte	0x03, 0x1b
        /*001e*/ 	.short	0x00ff


	//----- nvinfo : EIATTR_MERCURY_ISA_VERSION
	.align		4
        /*0020*/ 	.byte	0x03, 0x5f
        /*0022*/ 	.short	0x0101


	//----- nvinfo : EIATTR_EXIT_INSTR_OFFSETS
	.align		4
        /*0024*/ 	.byte	0x04, 0x1c
        /*0026*/ 	.short	(.L_454 - .L_453)


	//   ....[0]....
.L_453:
        /*0028*/ 	.word	0x00000010


	//----- nvinfo : EIATTR_MAX_THREADS
	.align		4
.L_454:
        /*002c*/ 	.byte	0x04, 0x05
        /*002e*/ 	.short	(.L_456 - .L_455)
.L_455:
        /*0030*/ 	.word	0x00000100
        /*0034*/ 	.word	0x00000001
        /*0038*/ 	.word	0x00000001


	//----- nvinfo : EIATTR_CBANK_PARAM_SIZE
	.align		4
.L_456:
        /*003c*/ 	.byte	0x03, 0x19
        /*003e*/ 	.short	0x0278


	//----- nvinfo : EIATTR_PARAM_CBANK
	.align		4
        /*0040*/ 	.byte	0x04, 0x0a
        /*0042*/ 	.short	(.L_458 - .L_457)
	.align		4
.L_457:
        /*0044*/ 	.word	index@(.nv.constant0._ZN7cutlass13device_kernelIN5flash19enable_sm80_to_sm89INS1_16FlashAttnBwdSm80INS1_25CollectiveMainloopBwdSm80ILi2ELi1EN4cute5tupleIJNS5_1CILi64EEENS7_ILi96EEENS7_ILi128EEEEEENS_6half_tEfNS_4arch4Sm80ELb0ELb1ELb0ELb0ELb0ELb0ELb0ELb0ELi2ELi2ELi2ELi2ELb1EEENS1_24CollectiveEpilogueBwdGQAISB_fSE_Li256ELb0ELb0EEENS1_19SingleTileSchedulerILb0ELb0ELb0ELi96EEEEEEEEEvNT_6ParamsE)
        /*0048*/ 	.short	0x0210
        /*004a*/ 	.short	0x0278


	//----- nvinfo : EIATTR_SW_WAR
	.align		4
.L_458:
        /*004c*/ 	.byte	0x04, 0x36
        /*004e*/ 	.short	(.L_460 - .L_459)
.L_459:
        /*0050*/ 	.word	0x00000008
.L_460:


//--------------------- .nv.info._ZN7cutlass13device_kernelIN5flash19enable_sm80_to_sm89INS1_16FlashAttnBwdSm80INS1_25CollectiveMainloopBwdSm80ILi2ELi1EN4cute5tupleIJNS5_1CILi64EEENS7_ILi96EEENS7_ILi128EEEEEENS_6half_tEfNS_4arch4Sm80ELb0ELb1ELb0ELb0ELb1ELb0ELb0ELb0ELi2ELi2ELi2ELi2ELb1EEENS1_24CollectiveEpilogueBwdGQAISB_fSE_Li256ELb0ELb1EEENS1_19SingleTileSchedulerILb0ELb0ELb0ELi96EEEEEEEEEvNT_6ParamsE --------------------------
	.section	.nv.info._ZN7cutlass13device_kernelIN5flash19enable_sm80_to_sm89INS1_16FlashAttnBwdSm80INS1_25CollectiveMainloopBwdSm80ILi2ELi1EN4cute5tupleIJNS5_1CILi64EEENS7_ILi96EEENS7_ILi128EEEEEENS_6half_tEfNS_4arch4Sm80ELb0ELb1ELb0ELb0ELb1ELb0ELb0ELb0ELi2ELi2ELi2ELi2ELb1EEENS1_24CollectiveEpilogueBwdGQAISB_fSE_Li256ELb0ELb1EEENS1_19SingleTileSchedulerILb0ELb0ELb0ELi96EEEEEEEEEvNT_6ParamsE,"",@"SHT_CUDA_INFO"
	.sectionflags	@""
	.align	4


	//----- nvinfo : EIATTR_CUDA_API_VERSION
	.align		4
        /*0000*/ 	.byte	0x04, 0x37
        /*0002*/ 	.short	(.L_462 - .L_461)
.L_461:
        /*0004*/ 	.word	0x00000082


	//----- nvinfo : EIATTR_KPARAM_INFO
	.align		4
.L_462:
        /*0008*/ 	.byte	0x04, 0x17
        /*000a*/ 	.short	(.L_464 - .L_463)
.L_463:
        /*000c*/ 	.word	0x00000000
        /*0010*/ 	.short	0x0000
        /*0012*/ 	.short	0x0000
        /*0014*/ 	.byte	0x00, 0xf0, 0xe1, 0x09


	//----- nvinfo : EIATTR_SPARSE_MMA_MASK
	.align		4
.L_464:
        /*0018*/ 	.byte	0x03, 0x50
        /*001a*/ 	.short	0x0000


	//----- nvinfo : EIATTR_MAXREG_COUNT
	.align		4
        /*001c*/ 	.byte	0x03, 0x1b
        /*001e*/ 	.short	0x00ff


	//----- nvinfo : EIATTR_MERCURY_ISA_VERSION
	.align		4
        /*0020*/ 	.byte	0x03, 0x5f
        /*0022*/ 	.short	0x0101


	//----- nvinfo : EIATTR_EXIT_INSTR_OFFSETS
	.align		4
        /*0024*/ 	.byte	0x04, 0x1c
        /*0026*/ 	.short	(.L_466 - .L_465)


	//   ....[0]....
.L_465:
        /*0028*/ 	.word	0x00000010


	//----- nvinfo : EIATTR_MAX_THREADS
	.align		4
.L_466:
        /*002c*/ 	.byte	0x04, 0x05
        /*002e*/ 	.short	(.L_468 - .L_467)
.L_467:
        /*0030*/ 	.word	0x00000100
        /*0034*/ 	.word	0x00000001
        /*0038*/ 	.word	0x00000001


	//----- nvinfo : EIATTR_CBANK_PARAM_SIZE
	.align		4
.L_468:
        /*003c*/ 	.byte	0x03, 0x19
        /*003e*/ 	.short	0x0278


	//----- nvinfo : EIATTR_PARAM_CBANK
	.align		4
        /*0040*/ 	.byte	0x04, 0x0a
        /*0042*/ 	.short	(.L_470 - .L_469)
	.align		4
.L_469:
        /*0044*/ 	.word	index@(.nv.constant0._ZN7cutlass13device_kernelIN5flash19enable_sm80_to_sm89INS1_16FlashAttnBwdSm80INS1_25CollectiveMainloopBwdSm80ILi2ELi1EN4cute5tupleIJNS5_1CILi64EEENS7_ILi96EEENS7_ILi128EEEEEENS_6half_tEfNS_4arch4Sm80ELb0ELb1ELb0ELb0ELb1ELb0ELb0ELb0ELi2ELi2ELi2ELi2ELb1EEENS1_24CollectiveEpilogueBwdGQAISB_fSE_Li256ELb0ELb1EEENS1_19SingleTileSchedulerILb0ELb0ELb0ELi96EEEEEEEEEvNT_6ParamsE)
        /*0048*/ 	.short	0x0210
        /*004a*/ 	.short	0x0278


	//----- nvinfo : EIATTR_SW_WAR
	.align		4
.L_470:
        /*004c*/ 	.byte	0x04, 0x36
        /*004e*/ 	.short	(.L_472 - .L_471)
.L_471:
        /*0050*/ 	.word	0x00000008
.L_472:


//--------------------- .nv.info._ZN7cutlass13device_kernelIN5flash19enable_sm80_to_sm89INS1_16FlashAttnBwdSm80INS1_25CollectiveMainloopBwdSm80ILi2ELi1EN4cute5tupleIJNS5_1CILi64EEENS7_ILi96EEENS7_ILi128EEEEEENS_6half_tEfNS_4arch4Sm80ELb0ELb1ELb0ELb1ELb0ELb0ELb0ELb0ELi2ELi2ELi2ELi2ELb1EEENS1_21CollectiveEpilogueBwdISB_SC_SE_Li256ELb1ELb0ELi4EEENS1_19SingleTileSchedulerILb1ELb0ELb0ELi96EEEEEEEEEvNT_6ParamsE --------------------------
	.section	.nv.info._ZN7cutlass13device_kernelIN5flash19enable_sm80_to_sm89INS1_16FlashAttnBwdSm80INS1_25CollectiveMainloopBwdSm80ILi2ELi1EN4cute5tupleIJNS5_1CILi64EEENS7_ILi96EEENS7_ILi128EEEEEENS_6half_tEfNS_4arch4Sm80ELb0ELb1ELb0ELb1ELb0ELb0ELb0ELb0ELi2ELi2ELi2ELi2ELb1EEENS1_21CollectiveEpilogueBwdISB_SC_SE_Li256ELb1ELb0ELi4EEENS1_19SingleTileSchedulerILb1ELb0ELb0ELi96EEEEEEEEEvNT_6ParamsE,"",@"SHT_CUDA_INFO"
	.sectionflags	@""
	.align	4


	//----- nvinfo : EIATTR_CUDA_API_VERSION
	.align		4
        /*0000*/ 	.byte	0x04, 0x37
        /*0002*/ 	.short	(.L_474 - .L_473)
.L_473:
        /*0004*/ 	.word	0x00000082


	//----- nvinfo : EIATTR_KPARAM_INFO
	.align		4
.L_474:
        /*0008*/ 	.byte	0x04, 0x17
        /*000a*/ 	.short	(.L_476 - .L_475)
.L_475:
        /*000c*/ 	.word	0x00000000
        /*0010*/ 	.short	0x0000
        /*0012*/ 	.short	0x0000
        /*0014*/ 	.byte	0x00, 0xf0, 0xc1, 0x09


	//----- nvinfo : EIATTR_SPARSE_MMA_MASK
	.align		4
.L_476:
        /*0018*/ 	.byte	0x03, 0x50
        /*001a*/ 	.short	0x0000


	//----- nvinfo : EIATTR_MAXREG_COUNT
	.align		4
        /*001c*/ 	.byte	0x03, 0x1b
        /*001e*/ 	.short	0x00ff


	//----- nvinfo : EIATTR_MERCURY_ISA_VERSION
	.align		4
        /*0020*/ 	.byte	0x03, 0x5f
        /*0022*/ 	.short	0x0101


	//----- nvinfo : EIATTR_EXIT_INSTR_OFFSETS
	.align		4
        /*0024*/ 	.byte	0x04, 0x1c
        /*0026*/ 	.short	(.L_478 - .L_477)


	//   ....[0]....
.L_477:
        /*0028*/ 	.word	0x00000010


	//----- nvinfo : EIATTR_MAX_THREADS
	.align		4
.L_478:
        /*002c*/ 	.byte	0x04, 0x05
        /*002e*/ 	.short	(.L_480 - .L_479)
.L_479:
        /*0030*/ 	.word	0x00000100
        /*0034*/ 	.word	0x00000001
        /*0038*/ 	.word	0x00000001


	//----- nvinfo : EIATTR_CBANK_PARAM_SIZE
	.align		4
.L_480:
        /*003c*/ 	.byte	0x03, 0x19
        /*003e*/ 	.short	0x0270


	//----- nvinfo : EIATTR_PARAM_CBANK
	.align		4
        /*0040*/ 	.byte	0x04, 0x0a
        /*0042*/ 	.short	(.L_482 - .L_481)
	.align		4
.L_481:
        /*0044*/ 	.word	index@(.nv.constant0._ZN7cutlass13device_kernelIN5flash19enable_sm80_to_sm89INS1_16FlashAttnBwdSm80INS1_25CollectiveMainloopBwdSm80ILi2ELi1EN4cute5tupleIJNS5_1CILi64EEENS7_ILi96EEENS7_ILi128EEEEEENS_6half_tEfNS_4arch4Sm80ELb0ELb1ELb0ELb1ELb0ELb0ELb0ELb0ELi2ELi2ELi2ELi2ELb1EEENS1_21CollectiveEpilogueBwdISB_SC_SE_Li256ELb1ELb0ELi4EEENS1_19SingleTileSchedulerILb1ELb0ELb0ELi96EEEEEEEEEvNT_6ParamsE)
        /*0048*/ 	.short	0x0210
        /*004a*/ 	.short	0x0270


	//----- nvinfo : EIATTR_SW_WAR
	.align		4
.L_482:
        /*004c*/ 	.byte	0x04, 0x36
        /*004e*/ 	.short	(.L_484 - .L_483)
.L_483:
        /*0050*/ 	.word	0x00000008
.L_484:


//--------------------- .nv.info._ZN7cutlass13device_kernelIN5flash19enable_sm80_to_sm89INS1_16FlashAttnBwdSm80INS1_25CollectiveMainloopBwdSm80ILi2ELi1EN4cute5tupleIJNS5_1CILi64EEENS7_ILi96EEENS7_ILi128EEEEEENS_6half_tEfNS_4arch4Sm80ELb0ELb1ELb0ELb1ELb1ELb0ELb0ELb0ELi2ELi2ELi2ELi2ELb1EEENS1_21CollectiveEpilogueBwdISB_SC_SE_Li256ELb1ELb0ELi4EEENS1_19SingleTileSchedulerILb1ELb0ELb0ELi96EEEEEEEEEvNT_6ParamsE --------------------------
	.section	.nv.info._ZN7cutlass13device_kernelIN5flash19enable_sm80_to_sm89INS1_16FlashAttnBwdSm80INS1_25CollectiveMainloopBwdSm80ILi2ELi1EN4cute5tupleIJNS5_1CILi64EEENS7_ILi96EEENS7_ILi128EEEEEENS_6half_tEfNS_4arch4Sm80ELb0ELb1ELb0ELb1ELb1ELb0ELb0ELb0ELi2ELi2ELi2ELi2ELb1EEENS1_21CollectiveEpilogueBwdISB_SC_SE_Li256ELb1ELb0ELi4EEENS1_19SingleTileSchedulerILb1ELb0ELb0ELi96EEEEEEEEEvNT_6ParamsE,"",@"SHT_CUDA_INFO"
	.sectionflags	@""
	.align	4


	//----- nvinfo : EIATTR_CUDA_API_VERSION
	.align		4
        /*0000*/ 	.byte	0x04, 0x37
        /*0002*/ 	.short	(.L_486 - .L_485)
.L_485:
        /*0004*/ 	.word	0x00000082


	//----- nvinfo : EIATTR_KPARAM_INFO
	.align		4
.L_486:
        /*0008*/ 	.byte	0x04, 0x17
        /*000a*/ 	.short	(.L_488 - .L_487)
.L_487:
        /*000c*/ 	.word	0x00000000
        /*0010*/ 	.short	0x0000
        /*0012*/ 	.short	0x0000
        /*0014*/ 	.byte	0x00, 0xf0, 0xc1, 0x09


	//----- nvinfo : EIATTR_SPARSE_MMA_MASK
	.align		4
.L_488:
        /*0018*/ 	.byte	0x03, 0x50
        /*001a*/ 	.short	0x0000


	//----- nvinfo : EIATTR_MAXREG_COUNT
	.align		4
        /*001c*/ 	.byte	0x03, 0x1b
        /*001e*/ 	.short	0x00ff


	//----- nvinfo : EIATTR_MERCURY_ISA_VERSION
	.align		4
        /*0020*/ 	.byte	0x03, 0x5f
        /*0022*/ 	.short	0x0101


	//----- nvinfo : EIATTR_EXIT_INSTR_OFFSETS
	.align		4
        /*0024*/ 	.byte	0x04, 0x1c
        /*0026*/ 	.short	(.L_490 - .L_489)


	//   ....[0]....
.L_489:
        /*0028*/ 	.word	0x00000010


	//----- nvinfo : EIATTR_MAX_THREADS
	.align		4
.L_490:
        /*002c*/ 	.byte	0x04, 0x05
        /*002e*/ 	.short	(.L_492 - .L_491)
.L_491:
        /*0030*/ 	.word	0x00000100
        /*0034*/ 	.word	0x00000001
        /*0038*/ 	.word	0x00000001


	//----- nvinfo : EIATTR_CBANK_PARAM_SIZE
	.align		4
.L_492:
        /*003c*/ 	.byte	0x03, 0x19
        /*003e*/ 	.short	0x0270


	//----- nvinfo : EIATTR_PARAM_CBANK
	.align		4
        /*0040*/ 	.byte	0x04, 0x0a
        /*0042*/ 	.short	(.L_494 - .L_493)
	.align		4
.L_493:
        /*0044*/ 	.word	index@(.nv.constant0._ZN7cutlass13device_kernelIN5flash19enable_sm80_to_sm89INS1_16FlashAttnBwdSm80INS1_25CollectiveMainloopBwdSm80ILi2ELi1EN4cute5tupleIJNS5_1CILi64EEENS7_ILi96EEENS7_ILi128EEEEEENS_6half_tEfNS_4arch4Sm80ELb0ELb1ELb0ELb1ELb1ELb0ELb0ELb0ELi2ELi2ELi2ELi2ELb1EEENS1_21CollectiveEpilogueBwdISB_SC_SE_Li256ELb1ELb0ELi4EEENS1_19SingleTileSchedulerILb1ELb0ELb0ELi96EEEEEEEEEvNT_6ParamsE)
        /*0048*/ 	.short	0x0210
        /*004a*/ 	.short	0x0270


	//----- nvinfo : EIATTR_SW_WAR
	.align		4
.L_494:
        /*004c*/ 	.byte	0x04, 0x36
        /*004e*/ 	.short	(.L_496 - .L_495)
.L_495:
        /*0050*/ 	.word	0x00000008
.L_496:


//--------------------- .nv.info._ZN7cutlass13device_kernelIN5flash19enable_sm80_to_sm89INS1_16FlashAttnBwdSm80INS1_25CollectiveMainloopBwdSm80ILi2ELi1EN4cute5tupleIJNS5_1CILi64EEENS7_ILi96EEENS7_ILi128EEEEEENS_6half_tEfNS_4arch4Sm80ELb0ELb1ELb0ELb1ELb0ELb0ELb0ELb0ELi2ELi2ELi2ELi2ELb1EEENS1_24CollectiveEpilogueBwdGQAISB_fSE_Li256ELb1ELb0EEENS1_19SingleTileSchedulerILb1ELb0ELb0ELi96EEEEEEEEEvNT_6ParamsE --------------------------
	.section	.nv.info._ZN7cutlass13device_kernelIN5flash19enable_sm80_to_sm89INS1_16FlashAttnBwdSm80INS1_25CollectiveMainloopBwdSm80ILi2ELi1EN4cute5tupleIJNS5_1CILi64EEENS7_ILi96EEENS7_ILi128EEEEEENS_6half_tEfNS_4arch4Sm80ELb0ELb1ELb0ELb1ELb0ELb0ELb0ELb0ELi2ELi2ELi2ELi2ELb1EEENS1_24CollectiveEpilogueBwdGQAISB_fSE_Li256ELb1ELb0EEENS1_19SingleTileSchedulerILb1ELb0ELb0ELi96EEEEEEEEEvNT_6ParamsE,"",@"SHT_CUDA_INFO"
	.sectionflags	@""
	.align	4


	//----- nvinfo : EIATTR_CUDA_API_VERSION
	.align		4
        /*0000*/ 	.byte	0x04, 0x37
        /*0002*/ 	.short	(.L_498 - .L_497)
.L_497:
        /*0004*/ 	.word	0x00000082


	//----- nvinfo : EIATTR_KPARAM_INFO
	.align		4
.L_498:
        /*0008*/ 	.byte	0x04, 0x17
        /*000a*/ 	.short	(.L_500 - .L_499)
.L_499:
        /*000c*/ 	.word	0x00000000
        /*0010*/ 	.short	0x0000
        /*0012*/ 	.short	0x0000
        /*0014*/ 	.byte	0x00, 0xf0, 0xe1, 0x09


	//----- nvinfo : EIATTR_SPARSE_MMA_MASK
	.align		4
.L_500:
        /*0018*/ 	.byte	0x03, 0x50
        /*001a*/ 	.short	0x0000


	//----- nvinfo : EIATTR_MAXREG_COUNT
	.align		4
        /*001c*/ 	.byte	0x03, 0x1b
        /*001e*/ 	.short	0x00ff


	//----- nvinfo : EIATTR_MERCURY_ISA_VERSION
	.align		4
        /*0020*/ 	.byte	0x03, 0x5f
        /*0022*/ 	.short	0x0101


	//----- nvinfo : EIATTR_EXIT_INSTR_OFFSETS
	.align		4
        /*0024*/ 	.byte	0x04, 0x1c
        /*0026*/ 	.short	(.L_502 - .L_501)


	//   ....[0]....
.L_501:
        /*0028*/ 	.word	0x00000010


	//----- nvinfo : EIATTR_MAX_THREADS
	.align		4
.L_502:
        /*002c*/ 	.byte	0x04, 0x05
        /*002e*/ 	.short	(.L_504 - .L_503)
.L_503:
        /*0030*/ 	.word	0x00000100
        /*0034*/ 	.word	0x00000001
        /*0038*/ 	.word	0x00000001


	//----- nvinfo : EIATTR_CBANK_PARAM_SIZE
	.align		4
.L_504:
        /*003c*/ 	.byte	0x03, 0x19
        /*003e*/ 	.short	0x0278


	//----- nvinfo : EIATTR_PARAM_CBANK
	.align		4
        /*0040*/ 	.byte	0x04, 0x0a
        /*0042*/ 	.short	(.L_506 - .L_505)
	.align		4
.L_505:
        /*0044*/ 	.word	index@(.nv.constant0._ZN7cutlass13device_kernelIN5flash19enable_sm80_to_sm89INS1_16FlashAttnBwdSm80INS1_25CollectiveMainloopBwdSm80ILi2ELi1EN4cute5tupleIJNS5_1CILi64EEENS7_ILi96EEENS7_ILi128EEEEEENS_6half_tEfNS_4arch4Sm80ELb0ELb1ELb0ELb1ELb0ELb0ELb0ELb0ELi2ELi2ELi2ELi2ELb1EEENS1_24CollectiveEpilogueBwdGQAISB_fSE_Li256ELb1ELb0EEENS1_19SingleTileSchedulerILb1ELb0ELb0ELi96EEEEEEEEEvNT_6ParamsE)
        /*0048*/ 	.short	0x0210
        /*004a*/ 	.short	0x0278


	//----- nvinfo : EIATTR_SW_WAR
	.align		4
.L_506:
        /*004c*/ 	.byte	0x04, 0x36
        /*004e*/ 	.short	(.L_508 - .L_507)
.L_507:
        /*0050*/ 	.word	0x00000008
.L_508:


//--------------------- .nv.info._ZN7cutlass13device_kernelIN5flash19enable_sm80_to_sm89INS1_16FlashAttnBwdSm80INS1_25CollectiveMainloopBwdSm80ILi2ELi1EN4cute5tupleIJNS5_1CILi64EEENS7_ILi96EEENS7_ILi128EEEEEENS_6half_tEfNS_4arch4Sm80ELb0ELb1ELb0ELb1ELb1ELb0ELb0ELb0ELi2ELi2ELi2ELi2ELb1EEENS1_24CollectiveEpilogueBwdGQAISB_fSE_Li256ELb1ELb1EEENS1_19SingleTileSchedulerILb1ELb0ELb0ELi96EEEEEEEEEvNT_6ParamsE --------------------------
	.section	.nv.info._ZN7cutlass13device_kernelIN5flash19enable_sm80_to_sm89INS1_16FlashAttnBwdSm80INS1_25CollectiveMainloopBwdSm80ILi2ELi1EN4cute5tupleIJNS5_1CILi64EEENS7_ILi96EEENS7_ILi128EEEEEENS_6half_tEfNS_4arch4Sm80ELb0ELb1ELb0ELb1ELb1ELb0ELb0ELb0ELi2ELi2ELi2ELi2ELb1EEENS1_24CollectiveEpilogueBwdGQAISB_fSE_Li256ELb1ELb1EEENS1_19SingleTileSchedulerILb1ELb0ELb0ELi96EEEEEEEEEvNT_6ParamsE,"",@"SHT_CUDA_INFO"
	.sectionflags	@""
	.align	4


	//----- nvinfo : EIATTR_CUDA_API_VERSION
	.align		4
        /*0000*/ 	.byte	0x04, 0x37
        /*0002*/ 	.short	(.L_510 - .L_509)
.L_509:
        /*0004*/ 	.word	0x00000082


	//----- nvinfo : EIATTR_KPARAM_INFO
	.align		4
.L_510:
        /*0008*/ 	.byte	0x04, 0x17
        /*000a*/ 	.short	(.L_512 - .L_511)
.L_511:
        /*000c*/ 	.word	0x00000000
        /*0010*/ 	.short	0x0000
        /*0012*/ 	.short	0x0000
        /*0014*/ 	.byte	0x00, 0xf0, 0xe1, 0x09


	//----- nvinfo : EIATTR_SPARSE_MMA_MASK
	.align		4
.L_512:
        /*0018*/ 	.byte	0x03, 0x50
        /*001a*/ 	.short	0x0000


	//----- nvinfo : EIATTR_MAXREG_COUNT
	.align		4
        /*001c*/ 	.byte	0x03, 0x1b
        /*001e*/ 	.short	0x00ff


	//----- nvinfo : EIATTR_MERCURY_ISA_VERSION
	.align		4
        /*0020*/ 	.byte	0x03, 0x5f
        /*0022*/ 	.short	0x0101


	//----- nvinfo : EIATTR_EXIT_INSTR_OFFSETS
	.align		4
        /*0024*/ 	.byte	0x04, 0x1c
        /*0026*/ 	.short	(.L_514 - .L_513)


	//   ....[0]....
.L_513:
        /*0028*/ 	.word	0x00000010


	//----- nvinfo : EIATTR_MAX_THREADS
	.align		4
.L_514:
        /*002c*/ 	.byte	0x04, 0x05
        /*002e*/ 	.short	(.L_516 - .L_515)
.L_515:
        /*0030*/ 	.word	0x00000100
        /*0034*/ 	.word	0x00000001
        /*0038*/ 	.word	0x00000001


	//----- nvinfo : EIATTR_CBANK_PARAM_SIZE
	.align		4
.L_516:
        /*003c*/ 	.byte	0x03, 0x19
        /*003e*/ 	.short	0x0278


	//----- nvinfo : EIATTR_PARAM_CBANK
	.align		4
        /*0040*/ 	.byte	0x04, 0x0a
        /*0042*/ 	.short	(.L_518 - .L_517)
	.align		4
.L_517:
        /*0044*/ 	.word	index@(.nv.constant0._ZN7cutlass13device_kernelIN5flash19enable_sm80_to_sm89INS1_16FlashAttnBwdSm80INS1_25CollectiveMainloopBwdSm80ILi2ELi1EN4cute5tupleIJNS5_1CILi64EEENS7_ILi96EEENS7_ILi128EEEEEENS_6half_tEfNS_4arch4Sm80ELb0ELb1ELb0ELb1ELb1ELb0ELb0ELb0ELi2ELi2ELi2ELi2ELb1EEENS1_24CollectiveEpilogueBwdGQAISB_fSE_Li256ELb1ELb1EEENS1_19SingleTileSchedulerILb1ELb0ELb0ELi96EEEEEEEEEvNT_6ParamsE)
        /*0048*/ 	.short	0x0210
        /*004a*/ 	.short	0x0278


	//----- nvinfo : EIATTR_SW_WAR
	.align		4
.L_518:
        /*004c*/ 	.byte	0x04, 0x36
        /*004e*/ 	.short	(.L_520 - .L_519)
.L_519:
        /*0050*/ 	.word	0x00000008
.L_520:


//--------------------- .nv.info._ZN7cutlass13device_kernelIN5flash19enable_sm80_to_sm89INS1_16FlashAttnBwdSm80INS1_25CollectiveMainloopBwdSm80ILi2ELi1EN4cute5tupleIJNS5_1CILi64EEENS7_ILi96EEENS7_ILi128EEEEEENS_6half_tEfNS_4arch4Sm80ELb1ELb0ELb0ELb0ELb0ELb0ELb0ELb0ELi2ELi2ELi2ELi2ELb1EEENS1_21CollectiveEpilogueBwdISB_SC_SE_Li256ELb0ELb0ELi4EEENS1_25SingleTileBwdLPTSchedulerILb0ELi96ELb0EEEEEEEEEvNT_6ParamsE --------------------------
	.section	.nv.info._ZN7cutlass13device_kernelIN5flash19enable_sm80_to_sm89INS1_16FlashAttnBwdSm80INS1_25CollectiveMainloopBwdSm80ILi2ELi1EN4cute5tupleIJNS5_1CILi64EEENS7_ILi96EEENS7_ILi128EEEEEENS_6half_tEfNS_4arch4Sm80ELb1ELb0ELb0ELb0ELb0ELb0ELb0ELb0ELi2ELi2ELi2ELi2ELb1EEENS1_21CollectiveEpilogueBwdISB_SC_SE_Li256ELb0ELb0ELi4EEENS1_25SingleTileBwdLPTSchedulerILb0ELi96ELb0EEEEEEEEEvNT_6ParamsE,"",@"SHT_CUDA_INFO"
	.sectionflags	@""
	.align	4


	//----- nvinfo : EIATTR_CUDA_API_VERSION
	.align		4
        /*0000*/ 	.byte	0x04, 0x37
        /*0002*/ 	.short	(.L_522 - .L_521)
.L_521:
        /*0004*/ 	.word	0x00000082


	//----- nvinfo : EIATTR_KPARAM_INFO
	.align		4
.L_522:
        /*0008*/ 	.byte	0x04, 0x17
        /*000a*/ 	.short	(.L_524 - .L_523)
.L_523:
        /*000c*/ 	.word	0x00000000
        /*0010*/ 	.short	0x0000
        /*0012*/ 	.short	0x0000
        /*0014*/ 	.byte	0x00, 0xf0, 0x21, 0x0a


	//----- nvinfo : EIATTR_SPARSE_MMA_MASK
	.align		4
.L_524:
        /*0018*/ 	.byte	0x03, 0x50
        /*001a*/ 	.short	0x0000


	//----- nvinfo : EIATTR_MAXREG_COUNT
	.align		4
        /*001c*/ 	.byte	0x03, 0x1b
        /*001e*/ 	.short	0x00ff


	//----- nvinfo : EIATTR_MERCURY_ISA_VERSION
	.align		4
        /*0020*/ 	.byte	0x03, 0x5f
        /*0022*/ 	.short	0x0101


	//----- nvinfo : EIATTR_EXIT_INSTR_OFFSETS
	.align		4
        /*0024*/ 	.byte	0x04, 0x1c
        /*0026*/ 	.short	(.L_526 - .L_525)


	//   ....[0]....
.L_525:
        /*0028*/ 	.word	0x00000010


	//----- nvinfo : EIATTR_MAX_THREADS
	.align		4
.L_526:
        /*002c*/ 	.byte	0x04, 0x05
        /*002e*/ 	.short	(.L_528 - .L_527)
.L_527:
        /*0030*/ 	.word	0x00000100
        /*0034*/ 	.word	0x00000001
        /*0038*/ 	.word	0x00000001


	//----- nvinfo : EIATTR_CBANK_PARAM_SIZE
	.align		4
.L_528:
        /*003c*/ 	.byte	0x03, 0x19
        /*003e*/ 	.short	0x0288


	//----- nvinfo : EIATTR_PARAM_CBANK
	.align		4
        /*0040*/ 	.byte	0x04, 0x0a
        /*0042*/ 	.short	(.L_530 - .L_529)
	.align		4
.L_529:
        /*0044*/ 	.word	index@(.nv.constant0._ZN7cutlass13device_kernelIN5flash19enable_sm80_to_sm89INS1_16FlashAttnBwdSm80INS1_25CollectiveMainloopBwdSm80ILi2ELi1EN4cute5tupleIJNS5_1CILi64EEENS7_ILi96EEENS7_ILi128EEEEEENS_6half_tEfNS_4arch4Sm80ELb1ELb0ELb0ELb0ELb0ELb0ELb0ELb0ELi2ELi2ELi2ELi2ELb1EEENS1_21CollectiveEpilogueBwdISB_SC_SE_Li256ELb0ELb0ELi4EEENS1_25SingleTileBwdLPTSchedulerILb0ELi96ELb0EEEEEEEEEvNT_6ParamsE)
        /*0048*/ 	.short	0x0210
        /*004a*/ 	.short	0x0288


	//----- nvinfo : EIATTR_SW_WAR
	.align		4
.L_530:
        /*004c*/ 	.byte	0x04, 0x36
        /*004e*/ 	.short	(.L_532 - .L_531)
.L_531:
        /*0050*/ 	.word	0x00000008
.L_532:


//--------------------- .nv.info._ZN7cutlass13device_kernelIN5flash19enable_sm80_to_sm89INS1_16FlashAttnBwdSm80INS1_25CollectiveMainloopBwdSm80ILi2ELi1EN4cute5tupleIJNS5_1CILi64EEENS7_ILi96EEENS7_ILi128EEEEEENS_6half_tEfNS_4arch4Sm80ELb1ELb0ELb0ELb0ELb1ELb0ELb0ELb0ELi2ELi2ELi2ELi2ELb1EEENS1_21CollectiveEpilogueBwdISB_SC_SE_Li256ELb0ELb0ELi4EEENS1_25SingleTileBwdLPTSchedulerILb0ELi96ELb1EEEEEEEEEvNT_6ParamsE --------------------------
	.section	.nv.info._ZN7cutlass13device_kernelIN5flash19enable_sm80_to_sm89INS1_16FlashAttnBwdSm80INS1_25CollectiveMainloopBwdSm80ILi2ELi1EN4cute5tupleIJNS5_1CILi64EEENS7_ILi96EEENS7_ILi128EEEEEENS_6half_tEfNS_4arch4Sm80ELb1ELb0ELb0ELb0ELb1ELb0ELb0ELb0ELi2ELi2ELi2ELi2ELb1EEENS1_21CollectiveEpilogueBwdISB_SC_SE_Li256ELb0ELb0ELi4EEENS1_25SingleTileBwdLPTSchedulerILb0ELi96ELb1EEEEEEEEEvNT_6ParamsE,"",@"SHT_CUDA_INFO"
	.sectionflags	@""
	.align	4


	//----- nvinfo : EIATTR_CUDA_API_VERSION
	.align		4
        /*0000*/ 	.byte	0x04, 0x37
        /*0002*/ 	.short	(.L_534 - .L_533)
.L_533:
        /*0004*/ 	.word	0x00000082


	//----- nvinfo : EIATTR_KPARAM_INFO
	.align		4
.L_534:
        /*0008*/ 	.byte	0x04, 0x17
        /*000a*/ 	.short	(.L_536 - .L_535)
.L_535:
        /*000c*/ 	.word	0x00000000
        /*0010*/ 	.short	0x0000
        /*0012*/ 	.short	0x0000
        /*0014*/ 	.byte	0x00, 0xf0, 0x21, 0x0a


	//----- nvinfo : EIATTR_SPARSE_MMA_MASK
	.align		4
.L_536:
        /*0018*/ 	.byte	0x03, 0x50
        /*001a*/ 	.short	0x0000


	//----- nvinfo : EIATTR_MAXREG_COUNT
	.align		4
        /*001c*/ 	.byte	0x03, 0x1b
        /*001e*/ 	.short	0x00ff


	//----- nvinfo : EIATTR_MERCURY_ISA_VERSION
	.align		4
        /*0020*/ 	.byte	0x03, 0x5f
        /*0022*/ 	.short	0x0101


	//----- nvinfo : EIATTR_EXIT_INSTR_OFFSETS
	.align		4
        /*0024*/ 	.byte	0x04, 0x1c
        /*0026*/ 	.short	(.L_538 - .L_537)


	//   ....[0]....
.L_537:
        /*0028*/ 	.word	0x00000010


	//----- nvinfo : EIATTR_MAX_THREADS
	.align		4
.L_538:
        /*002c*/ 	.byte	0x04, 0x05
        /*002e*/ 	.short	(.L_540 - .L_539)
.L_539:
        /*0030*/ 	.word	0x00000100
        /*0034*/ 	.word	0x00000001
        /*0038*/ 	.word	0x00000001


	//----- nvinfo : EIATTR_CBANK_PARAM_SIZE
	.align		4
.L_540:
        /*003c*/ 	.byte	0x03, 0x19
        /*003e*/ 	.short	0x0288


	//----- nvinfo : EIATTR_PARAM_CBANK
	.align		4
        /*0040*/ 	.byte	0x04, 0x0a
        /*0042*/ 	.short	(.L_542 - .L_541)
	.align		4
.L_541:
        /*0044*/ 	.word	index@(.nv.constant0._ZN7cutlass13device_kernelIN5flash19enable_sm80_to_sm89INS1_16FlashAttnBwdSm80INS1_25CollectiveMainloopBwdSm80ILi2ELi1EN4cute5tupleIJNS5_1CILi64EEENS7_ILi96EEENS7_ILi128EEEEEENS_6half_tEfNS_4arch4Sm80ELb1ELb0ELb0ELb0ELb1ELb0ELb0ELb0ELi2ELi2ELi2ELi2ELb1EEENS1_21CollectiveEpilogueBwdISB_SC_SE_Li256ELb0ELb0ELi4EEENS1_25SingleTileBwdLPTSchedulerILb0ELi96ELb1EEEEEEEEEvNT_6ParamsE)
        /*0048*/ 	.short	0x0210
        /*004a*/ 	.short	0x0288


	//----- nvinfo : EIATTR_SW_WAR
	.align		4
.L_542:
        /*004c*/ 	.byte	0x04, 0x36
        /*004e*/ 	.short	(.L_544 - .L_543)
.L_543:
        /*0050*/ 	.word	0x00000008
.L_544:


//--------------------- .nv.info._ZN7cutlass13device_kernelIN5flash19enable_sm80_to_sm89INS1_16FlashAttnBwdSm80INS1_25CollectiveMainloopBwdSm80ILi2ELi1EN4cute5tupleIJNS5_1CILi64EEENS7_ILi96EEENS7_ILi128EEEEEENS_6half_tEfNS_4arch4Sm80ELb1ELb0ELb0ELb0ELb0ELb0ELb0ELb0ELi2ELi2ELi2ELi2ELb1EEENS1_24CollectiveEpilogueBwdGQAISB_fSE_Li256ELb0ELb0EEENS1_25SingleTileBwdLPTSchedulerILb0ELi96ELb0EEEEEEEEEvNT_6ParamsE --------------------------
	.section	.nv.info._ZN7cutlass13device_kernelIN5flash19enable_sm80_to_sm89INS1_16FlashAttnBwdSm80INS1_25CollectiveMainloopBwdSm80ILi2ELi1EN4cute5tupleIJNS5_1CILi64EEENS7_ILi96EEENS7_ILi128EEEEEENS_6half_tEfNS_4arch4Sm80ELb1ELb0ELb0ELb0ELb0ELb0ELb0ELb0ELi2ELi2ELi2ELi2ELb1EEENS1_24CollectiveEpilogueBwdGQAISB_fSE_Li256ELb0ELb0EEENS1_25SingleTileBwdLPTSchedulerILb0ELi96ELb0EEEEEEEEEvNT_6ParamsE,"",@"SHT_CUDA_INFO"
	.sectionflags	@""
	.align	4


	//----- nvinfo : EIATTR_CUDA_API_VERSION
	.align		4
        /*0000*/ 	.byte	0x04, 0x37
        /*0002*/ 	.short	(.L_546 - .L_545)
.L_545:
        /*0004*/ 	.word	0x00000082


	//----- nvinfo : EIATTR_KPARAM_INFO
	.align		4
.L_546:
        /*0008*/ 	.byte	0x04, 0x17
        /*000a*/ 	.short	(.L_548 - .L_547)
.L_547:
        /*000c*/ 	.word	0x00000000
        /*0010*/ 	.short	0x0000
        /*0012*/ 	.short	0x0000
        /*0014*/ 	.byte	0x00, 0xf0, 0x41, 0x0a


	//----- nvinfo : EIATTR_SPARSE_MMA_MASK
	.align		4
.L_548:
        /*0018*/ 	.byte	0x03, 0x50
        /*001a*/ 	.short	0x0000


	//----- nvinfo : EIATTR_MAXREG_COUNT
	.align		4
        /*001c*/ 	.byte	0x03, 0x1b
        /*001e*/ 	.short	0x00ff


	//----- nvinfo : EIATTR_MERCURY_ISA_VERSION
	.align		4
        /*0020*/ 	.byte	0x03, 0x5f
        /*0022*/ 	.short	0x0101


	//----- nvinfo : EIATTR_EXIT_INSTR_OFFSETS
	.align		4
        /*0024*/ 	.byte	0x04, 0x1c
        /*0026*/ 	.short	(.L_550 - .L_549)


	//   ....[0]....
.L_549:
        /*0028*/ 	.word	0x00000010


	//----- nvinfo : EIATTR_MAX_THREADS
	.align		4
.L_550:
        /*002c*/ 	.byte	0x04, 0x05
        /*002e*/ 	.short	(.L_552 - .L_551)
.L_551:
        /*0030*/ 	.word	0x00000100
        /*0034*/ 	.word	0x00000001
        /*0038*/ 	.word	0x00000001


	//----- nvinfo : EIATTR_CBANK_PARAM_SIZE
	.align		4
.L_552:
        /*003c*/ 	.byte	0x03, 0x19
        /*003e*/ 	.short	0x0290


	//----- nvinfo : EIATTR_PARAM_CBANK
	.align		4
        /*0040*/ 	.byte	0x04, 0x0a
        /*0042*/ 	.short	(.L_554 - .L_553)
	.align		4
.L_553:
        /*0044*/ 	.word	index@(.nv.constant0._ZN7cutlass13device_kernelIN5flash19enable_sm80_to_sm89INS1_16FlashAttnBwdSm80INS1_25CollectiveMainloopBwdSm80ILi2ELi1EN4cute5tupleIJNS5_1CILi64EEENS7_ILi96EEENS7_ILi128EEEEEENS_6half_tEfNS_4arch4Sm80ELb1ELb0ELb0ELb0ELb0ELb0ELb0ELb0ELi2ELi2ELi2ELi2ELb1EEENS1_24CollectiveEpilogueBwdGQAISB_fSE_Li256ELb0ELb0EEENS1_25SingleTileBwdLPTSchedulerILb0ELi96ELb0EEEEEEEEEvNT_6ParamsE)
        /*0048*/ 	.short	0x0210
        /*004a*/ 	.short	0x0290


	//----- nvinfo : EIATTR_SW_WAR
	.align		4
.L_554:
        /*004c*/ 	.byte	0x04, 0x36
        /*004e*/ 	.short	(.L_556 - .L_555)
.L_555:
        /*0050*/ 	.word	0x00000008
.L_556:


//--------------------- .nv.info._ZN7cutlass13device_kernelIN5flash19enable_sm80_to_sm89INS1_16FlashAttnBwdSm80INS1_25CollectiveMainloopBwdSm80ILi2ELi1EN4cute5tupleIJNS5_1CILi64EEENS7_ILi96EEENS7_ILi128EEEEEENS_6half_tEfNS_4arch4Sm80ELb1ELb0ELb0ELb0ELb1ELb0ELb0ELb0ELi2ELi2ELi2ELi2ELb1EEENS1_24CollectiveEpilogueBwdGQAISB_fSE_Li256ELb0ELb1EEENS1_25SingleTileBwdLPTSchedulerILb0ELi96ELb1EEEEEEEEEvNT_6ParamsE --------------------------
	.section	.nv.info._ZN7cutlass13device_kernelIN5flash19enable_sm80_to_sm89INS1_16FlashAttnBwdSm80INS1_25CollectiveMainloopBwdSm80ILi2ELi1EN4cute5tupleIJNS5_1CILi64EEENS7_ILi96EEENS7_ILi128EEEEEENS_6half_tEfNS_4arch4Sm80ELb1ELb0ELb0ELb0ELb1ELb0ELb0ELb0ELi2ELi2ELi2ELi2ELb1EEENS1_24CollectiveEpilogueBwdGQAISB_fSE_Li256ELb0ELb1EEENS1_25SingleTileBwdLPTSchedulerILb0ELi96ELb1EEEEEEEEEvNT_6ParamsE,"",@"SHT_CUDA_INFO"
	.sectionflags	@""
	.align	4


	//----- nvinfo : EIATTR_CUDA_API_VERSION
	.align		4
        /*0000*/ 	.byte	0x04, 0x37
        /*0002*/ 	.short	(.L_558 - .L_557)
.L_557:
        /*0004*/ 	.word	0x00000082


	//----- nvinfo : EIATTR_KPARAM_INFO
	.align		4
.L_558:
        /*0008*/ 	.byte	0x04, 0x17
        /*000a*/ 	.short	(.L_560 - .L_559)
.L_559:
        /*000c*/ 	.word	0x00000000
        /*0010*/ 	.short	0x0000
        /*0012*/ 	.short	0x0000
        /*0014*/ 	.byte	0x00, 0xf0, 0x41, 0x0a


	//----- nvinfo : EIATTR_SPARSE_MMA_MASK
	.align		4
.L_560:
        /*0018*/ 	.byte	0x03, 0x50
        /*001a*/ 	.short	0x0000


	//----- nvinfo : EIATTR_MAXREG_COUNT
	.align		4
        /*001c*/ 	.byte	0x03, 0x1b
        /*001e*/ 	.short	0x00ff


	//----- nvinfo : EIATTR_MERCURY_ISA_VERSION
	.align		4
        /*0020*/ 	.byte	0x03, 0x5f
        /*0022*/ 	.short	0x0101


	//----- nvinfo : EIATTR_EXIT_INSTR_OFFSETS
	.align		4
        /*0024*/ 	.byte	0x04, 0x1c
        /*0026*/ 	.short	(.L_562 - .L_561)


	//   ....[0]....
.L_561:
        /*0028*/ 	.word	0x00000010


	//----- nvinfo : EIATTR_MAX_THREADS
	.align		4
.L_562:
        /*002c*/ 	.byte	0x04, 0x05
        /*002e*/ 	.short	(.L_564 - .L_563)
.L_563:
        /*0030*/ 	.word	0x00000100
        /*0034*/ 	.word	0x00000001
        /*0038*/ 	.word	0x00000001


	//----- nvinfo : EIATTR_CBANK_PARAM_SIZE
	.align		4
.L_564:
        /*003c*/ 	.byte	0x03, 0x19
        /*003e*/ 	.short	0x0290


	//----- nvinfo : EIATTR_PARAM_CBANK
	.align		4
        /*0040*/ 	.byte	0x04, 0x0a
        /*0042*/ 	.short	(.L_566 - .L_565)
	.align		4
.L_565:
        /*0044*/ 	.word	index@(.nv.constant0._ZN7cutlass13device_kernelIN5flash19enable_sm80_to_sm89INS1_16FlashAttnBwdSm80INS1_25CollectiveMainloopBwdSm80ILi2ELi1EN4cute5tupleIJNS5_1CILi64EEENS7_ILi96EEENS7_ILi128EEEEEENS_6half_tEfNS_4arch4Sm80ELb1ELb0ELb0ELb0ELb1ELb0ELb0ELb0ELi2ELi2ELi2ELi2ELb1EEENS1_24CollectiveEpilogueBwdGQAISB_fSE_Li256ELb0ELb1EEENS1_25SingleTileBwdLPTSchedulerILb0ELi96ELb1EEEEEEEEEvNT_6ParamsE)
        /*0048*/ 	.short	0x0210
        /*004a*/ 	.short	0x0290


	//----- nvinfo : EIATTR_SW_WAR
	.align		4
.L_566:
        /*004c*/ 	.byte	0x04, 0x36
        /*004e*/ 	.short	(.L_568 - .L_567)
.L_567:
        /*0050*/ 	.word	0x00000008
.L_568:


//--------------------- .nv.info._ZN7cutlass13device_kernelIN5flash19enable_sm80_to_sm89INS1_16FlashAttnBwdSm80INS1_25CollectiveMainloopBwdSm80ILi2ELi1EN4cute5tupleIJNS5_1CILi64EEENS7_ILi96EEENS7_ILi128EEEEEENS_6half_tEfNS_4arch4Sm80ELb1ELb0ELb0ELb1ELb0ELb0ELb0ELb0ELi2ELi2ELi2ELi2ELb1EEENS1_21CollectiveEpilogueBwdISB_SC_SE_Li256ELb1ELb0ELi4EEENS1_25SingleTileBwdLPTSchedulerILb1ELi96ELb0EEEEEEEEEvNT_6ParamsE --------------------------
	.section	.nv.info._ZN7cutlass13device_kernelIN5flash19enable_sm80_to_sm89INS1_16FlashAttnBwdSm80INS1_25CollectiveMainloopBwdSm80ILi2ELi1EN4cute5tupleIJNS5_1CILi64EEENS7_ILi96EEENS7_ILi128EEEEEENS_6half_tEfNS_4arch4Sm80ELb1ELb0ELb0ELb1ELb0ELb0ELb0ELb0ELi2ELi2ELi2ELi2ELb1EEENS1_21CollectiveEpilogueBwdISB_SC_SE_Li256ELb1ELb0ELi4EEENS1_25SingleTileBwdLPTSchedulerILb1ELi96ELb0EEEEEEEEEvNT_6ParamsE,"",@"SHT_CUDA_INFO"
	.sectionflags	@""
	.align	4


	//----- nvinfo : EIATTR_CUDA_API_VERSION
	.align		4
        /*0000*/ 	.byte	0x04, 0x37
        /*0002*/ 	.short	(.L_570 - .L_569)
.L_569:
        /*0004*/ 	.word	0x00000082


	//----- nvinfo : EIATTR_KPARAM_INFO
	.align		4
.L_570:
        /*0008*/ 	.byte	0x04, 0x17
        /*000a*/ 	.short	(.L_572 - .L_571)
.L_571:
        /*000c*/ 	.word	0x00000000
        /*0010*/ 	.short	0x0000
        /*0012*/ 	.short	0x0000
        /*0014*/ 	.byte	0x00, 0xf0, 0x21, 0x0a


	//----- nvinfo : EIATTR_SPARSE_MMA_MASK
	.align		4
.L_572:
        /*0018*/ 	.byte	0x03, 0x50
        /*001a*/ 	.short	0x0000


	//----- nvinfo : EIATTR_MAXREG_COUNT
	.align		4
        /*001c*/ 	.byte	0x03, 0x1b
        /*001e*/ 	.short	0x00ff


	//----- nvinfo : EIATTR_MERCURY_ISA_VERSION
	.align		4
        /*0020*/ 	.byte	0x03, 0x5f
        /*0022*/ 	.short	0x0101


	//----- nvinfo : EIATTR_EXIT_INSTR_OFFSETS
	.align		4
        /*0024*/ 	.byte	0x04, 0x1c
        /*0026*/ 	.short	(.L_574 - .L_573)


	//   ....[0]....
.L_573:
        /*0028*/ 	.word	0x00000010


	//----- nvinfo : EIATTR_MAX_THREADS
	.align		4
.L_574:
        /*002c*/ 	.byte	0x04, 0x05
        /*002e*/ 	.short	(.L_576 - .L_575)
.L_575:
        /*0030*/ 	.word	0x00000100
        /*0034*/ 	.word	0x00000001
        /*0038*/ 	.word	0x00000001


	//----- nvinfo : EIATTR_CBANK_PARAM_SIZE
	.align		4
.L_576:
        /*003c*/ 	.byte	0x03, 0x19
        /*003e*/ 	.short	0x0288


	//----- nvinfo : EIATTR_PARAM_CBANK
	.align		4
        /*0040*/ 	.byte	0x04, 0x0a
        /*0042*/ 	.short	(.L_578 - .L_577)
	.align		4
.L_577:
        /*0044*/ 	.word	index@(.nv.constant0._ZN7cutlass13device_kernelIN5flash19enable_sm80_to_sm89INS1_16FlashAttnBwdSm80INS1_25CollectiveMainloopBwdSm80ILi2ELi1EN4cute5tupleIJNS5_1CILi64EEENS7_ILi96EEENS7_ILi128EEEEEENS_6half_tEfNS_4arch4Sm80ELb1ELb0ELb0ELb1ELb0ELb0ELb0ELb0ELi2ELi2ELi2ELi2ELb1EEENS1_21CollectiveEpilogueBwdISB_SC_SE_Li256ELb1ELb0ELi4EEENS1_25SingleTileBwdLPTSchedulerILb1ELi96ELb0EEEEEEEEEvNT_6ParamsE)
        /*0048*/ 	.short	0x0210
        /*004a*/ 	.short	0x0288


	//----- nvinfo : EIATTR_SW_WAR
	.align		4
.L_578:
        /*004c*/ 	.byte	0x04, 0x36
        /*004e*/ 	.short	(.L_580 - .L_579)
.L_579:
        /*0050*/ 	.word	0x00000008
.L_580:


//--------------------- .nv.info._ZN7cutlass13device_kernelIN5flash19enable_sm80_to_sm89INS1_16FlashAttnBwdSm80INS1_25CollectiveMainloopBwdSm80ILi2ELi1EN4cute5tupleIJNS5_1CILi64EEENS7_ILi96EEENS7_ILi128EEEEEENS_6half_tEfNS_4arch4Sm80ELb1ELb0ELb0ELb1ELb1ELb0ELb0ELb0ELi2ELi2ELi2ELi2ELb1EEENS1_21CollectiveEpilogueBwdISB_SC_SE_Li256ELb1ELb0ELi4EEENS1_25SingleTileBwdLPTSchedulerILb1ELi96ELb1EEEEEEEEEvNT_6ParamsE --------------------------
	.section	.nv.info._ZN7cutlass13device_kernelIN5flash19enable_sm80_to_sm89INS1_16FlashAttnBwdSm80INS1_25CollectiveMainloopBwdSm80ILi2ELi1EN4cute5tupleIJNS5_1CILi64EEENS7_ILi96EEENS7_ILi128EEEEEENS_6half_tEfNS_4arch4Sm80ELb1ELb0ELb0ELb1ELb1ELb0ELb0ELb0ELi2ELi2ELi2ELi2ELb1EEENS1_21CollectiveEpilogueBwdISB_SC_SE_Li256ELb1ELb0ELi4EEENS1_25SingleTileBwdLPTSchedulerILb1ELi96ELb1EEEEEEEEEvNT_6ParamsE,"",@"SHT_CUDA_INFO"
	.sectionflags	@""
	.align	4


	//----- nvinfo : EIATTR_CUDA_API_VERSION
	.align		4
        /*0000*/ 	.byte	0x04, 0x37
        /*0002*/ 	.short	(.L_582 - .L_581)
.L_581:
        /*0004*/ 	.word	0x00000082


	//----- nvinfo : EIATTR_KPARAM_INFO
	.align		4
.L_582:
        /*0008*/ 	.byte	0x04, 0x17
        /*000a*/ 	.short	(.L_584 - .L_583)
.L_583:
        /*000c*/ 	.word	0x00000000
        /*0010*/ 	.short	0x0000
        /*0012*/ 	.short	0x0000
        /*0014*/ 	.byte	0x00, 0xf0, 0x21, 0x0a


	//----- nvinfo : EIATTR_SPARSE_MMA_MASK
	.align		4
.L_584:
        /*0018*/ 	.byte	0x03, 0x50
        /*001a*/ 	.short	0x0000


	//----- nvinfo : EIATTR_MAXREG_COUNT
	.align		4
        /*001c*/ 	.byte	0x03, 0x1b
        /*001e*/ 	.short	0x00ff


	//----- nvinfo : EIATTR_MERCURY_ISA_VERSION
	.align		4
        /*0020*/ 	.byte	0x03, 0x5f
        /*0022*/ 	.short	0x0101


	//----- nvinfo : EIATTR_EXIT_INSTR_OFFSETS
	.align		4
        /*0024*/ 	.byte	0x04, 0x1c
        /*0026*/ 	.short	(.L_586 - .L_585)


	//   ....[0]....
.L_585:
        /*0028*/ 	.word	0x00000010


	//----- nvinfo : EIATTR_MAX_THREADS
	.align		4
.L_586:
        /*002c*/ 	.byte	0x04, 0x05
        /*002e*/ 	.short	(.L_588 - .L_587)
.L_587:
        /*0030*/ 	.word	0x00000100
        /*0034*/ 	.word	0x00000001
        /*0038*/ 	.word	0x00000001


	//----- nvinfo : EIATTR_CBANK_PARAM_SIZE
	.align		4
.L_588:
        /*003c*/ 	.byte	0x03, 0x19
        /*003e*/ 	.short	0x0288


	//----- nvinfo : EIATTR_PARAM_CBANK
	.align		4
        /*0040*/ 	.byte	0x04, 0x0a
        /*0042*/ 	.short	(.L_590 - .L_589)
	.align		4
.L_589:
        /*0044*/ 	.word	index@(.nv.constant0._ZN7cutlass13device_kernelIN5flash19enable_sm80_to_sm89INS1_16FlashAttnBwdSm80INS1_25CollectiveMainloopBwdSm80ILi2ELi1EN4cute5tupleIJNS5_1CILi64EEENS7_ILi96EEENS7_ILi128EEEEEENS_6half_tEfNS_4arch4Sm80ELb1ELb0ELb0ELb1ELb1ELb0ELb0ELb0ELi2ELi2ELi2ELi2ELb1EEENS1_21CollectiveEpilogueBwdISB_SC_SE_Li256ELb1ELb0ELi4EEENS1_25SingleTileBwdLPTSchedulerILb1ELi96ELb1EEEEEEEEEvNT_6ParamsE)
        /*0048*/ 	.short	0x0210
        /*004a*/ 	.short	0x0288


	//----- nvinfo : EIATTR_SW_WAR
	.align		4
.L_590:
        /*004c*/ 	.byte	0x04, 0x36
        /*004e*/ 	.short	(.L_592 - .L_591)
.L_591:
        /*0050*/ 	.word	0x00000008
.L_592:


//--------------------- .nv.info._ZN7cutlass13device_kernelIN5flash19enable_sm80_to_sm89INS1_16FlashAttnBwdSm80INS1_25CollectiveMainloopBwdSm80ILi2ELi1EN4cute5tupleIJNS5_1CILi64EEENS7_ILi96EEENS7_ILi128EEEEEENS_6half_tEfNS_4arch4Sm80ELb1ELb0ELb0ELb1ELb0ELb0ELb0ELb0ELi2ELi2ELi2ELi2ELb1EEENS1_24CollectiveEpilogueBwdGQAISB_fSE_Li256ELb1ELb0EEENS1_25SingleTileBwdLPTSchedulerILb1ELi96ELb0EEEEEEEEEvNT_6ParamsE --------------------------
	.section	.nv.info._ZN7cutlass13device_kernelIN5flash19enable_sm80_to_sm89INS1_16FlashAttnBwdSm80INS1_25CollectiveMainloopBwdSm80ILi2ELi1EN4cute5tupleIJNS5_1CILi64EEENS7_ILi96EEENS7_ILi128EEEEEENS_6half_tEfNS_4arch4Sm80ELb1ELb0ELb0ELb1ELb0ELb0ELb0ELb0ELi2ELi2ELi2ELi2ELb1EEENS1_24CollectiveEpilogueBwdGQAISB_fSE_Li256ELb1ELb0EEENS1_25SingleTileBwdLPTSchedulerILb1ELi96ELb0EEEEEEEEEvNT_6ParamsE,"",@"SHT_CUDA_INFO"
	.sectionflags	@""
	.align	4


	//----- nvinfo : EIATTR_CUDA_API_VERSION
	.align		4
        /*0000*/ 	.byte	0x04, 0x37
        /*0002*/ 	.short	(.L_594 - .L_593)
.L_593:
        /*0004*/ 	.word	0x00000082


	//----- nvinfo : EIATTR_KPARAM_INFO
	.align		4
.L_594:
        /*0008*/ 	.byte	0x04, 0x17
        /*000a*/ 	.short	(.L_596 - .L_595)
.L_595:
        /*000c*/ 	.word	0x00000000
        /*0010*/ 	.short	0x0000
        /*0012*/ 	.short	0x0000
        /*0014*/ 	.byte	0x00, 0xf0, 0x41, 0x0a


	//----- nvinfo : EIATTR_SPARSE_MMA_MASK
	.align		4
.L_596:
        /*0018*/ 	.byte	0x03, 0x50
        /*001a*/ 	.short	0x0000


	//----- nvinfo : EIATTR_MAXREG_COUNT
	.align		4
        /*001c*/ 	.byte	0x03, 0x1b
        /*001e*/ 	.short	0x00ff


	//----- nvinfo : EIATTR_MERCURY_ISA_VERSION
	.align		4
        /*0020*/ 	.byte	0x03, 0x5f
        /*0022*/ 	.short	0x0101


	//----- nvinfo : EIATTR_EXIT_INSTR_OFFSETS
	.align		4
        /*0024*/ 	.byte	0x04, 0x1c
        /*0026*/ 	.short	(.L_598 - .L_597)


	//   ....[0]....
.L_597:
        /*0028*/ 	.word	0x00000010


	//----- nvinfo : EIATTR_MAX_THREADS
	.align		4
.L_598:
        /*002c*/ 	.byte	0x04, 0x05
        /*002e*/ 	.short	(.L_600 - .L_599)
.L_599:
        /*0030*/ 	.word	0x00000100
        /*0034*/ 	.word	0x00000001
        /*0038*/ 	.word	0x00000001


	//----- nvinfo : EIATTR_CBANK_PARAM_SIZE
	.align		4
.L_600:
        /*003c*/ 	.byte	0x03, 0x19
        /*003e*/ 	.short	0x0290


	//----- nvinfo : EIATTR_PARAM_CBANK
	.align		4
        /*0040*/ 	.byte	0x04, 0x0a
        /*0042*/ 	.short	(.L_602 - .L_601)
	.align		4
.L_601:
        /*0044*/ 	.word	index@(.nv.constant0._ZN7cutlass13device_kernelIN5flash19enable_sm80_to_sm89INS1_16FlashAttnBwdSm80INS1_25CollectiveMainloopBwdSm80ILi2ELi1EN4cute5tupleIJNS5_1CILi64EEENS7_ILi96EEENS7_ILi128EEEEEENS_6half_tEfNS_4arch4Sm80ELb1ELb0ELb0ELb1ELb0ELb0ELb0ELb0ELi2ELi2ELi2ELi2ELb1EEENS1_24CollectiveEpilogueBwdGQAISB_fSE_Li256ELb1ELb0EEENS1_25SingleTileBwdLPTSchedulerILb1ELi96ELb0EEEEEEEEEvNT_6ParamsE)
        /*0048*/ 	.short	0x0210
        /*004a*/ 	.short	0x0290


	//----- nvinfo : EIATTR_SW_WAR
	.align		4
.L_602:
        /*004c*/ 	.byte	0x04, 0x36
        /*004e*/ 	.short	(.L_604 - .L_603)
.L_603:
        /*0050*/ 	.word	0x00000008
.L_604:


//--------------------- .nv.info._ZN7cutlass13device_kernelIN5flash32FlashAttnBwdPostprocessConvertdQIN4cute5tupleIJNS3_1CILi96EEENS5_ILi128EEEEEENS_6half_tEfNS_4arch4Sm80ELi256ENS3_8TiledMMAINS3_8MMA_AtomIJNS3_28SM80_16x8x16_F32F16F16F32_TNEEEENS3_6LayoutINS4_IJNS5_ILi2EEENS5_ILi4EEENS5_ILi1EEEEEENS4_IJSJ_SH_NS5_ILi0EEEEEEEENS4_IJNS5_ILi32EEENS5_ILi64EEENS5_ILi16EEEEEEEELb0EEEEEvNT_6ParamsE --------------------------
	.section	.nv.info._ZN7cutlass13device_kernelIN5flash32FlashAttnBwdPostprocessConvertdQIN4cute5tupleIJNS3_1CILi96EEENS5_ILi128EEEEEENS_6half_tEfNS_4arch4Sm80ELi256ENS3_8TiledMMAINS3_8MMA_AtomIJNS3_28SM80_16x8x16_F32F16F16F32_TNEEEENS3_6LayoutINS4_IJNS5_ILi2EEENS5_ILi4EEENS5_ILi1EEEEEENS4_IJSJ_SH_NS5_ILi0EEEEEEEENS4_IJNS5_ILi32EEENS5_ILi64EEENS5_ILi16EEEEEEEELb0EEEEEvNT_6ParamsE,"",@"SHT_CUDA_INFO"
	.sectionflags	@""
	.align	4


	//----- nvinfo : EIATTR_CUDA_API_VERSION
	.align		4
        /*0000*/ 	.byte	0x04, 0x37
        /*0002*/ 	.short	(.L_606 - .L_605)
.L_605:
        /*0004*/ 	.word	0x00000082


	//----- nvinfo : EIATTR_KPARAM_INFO
	.align		4
.L_606:
        /*0008*/ 	.byte	0x04, 0x17
        /*000a*/ 	.short	(.L_608 - .L_607)
.L_607:
        /*000c*/ 	.word	0x00000000
        /*0010*/ 	.short	0x0000
        /*0012*/ 	.short	0x0000
        /*0014*/ 	.byte	0x00, 0xf0, 0xc1, 0x01


	//----- nvinfo : EIATTR_SPARSE_MMA_MASK
	.align		4
.L_608:
        /*0018*/ 	.byte	0x03, 0x50
        /*001a*/ 	.short	0x0000


	//----- nvinfo : EIATTR_MAXREG_COUNT
	.align		4
        /*001c*/ 	.byte	0x03, 0x1b
        /*001e*/ 	.short	0x0080


	//----- nvinfo : EIATTR_NUM_BARRIERS
	.align		4
        /*0020*/ 	.byte	0x02, 0x4c
        /*0022*/ 	.byte	0x01
	.zero		1


	//----- nvinfo : EIATTR_MERCURY_ISA_VERSION
	.align		4
        /*0024*/ 	.byte	0x03, 0x5f
        /*0026*/ 	.short	0x0101


	//----- nvinfo : EIATTR_EXIT_INSTR_OFFSETS
	.align		4
        /*0028*/ 	.byte	0x04, 0x1c
        /*002a*/ 	.short	(.L_610 - .L_609)


	//   ....[0]....
.L_609:
        /*002c*/ 	.word	0x000001a0


	//   ....[1]....
        /*0030*/ 	.word	0x00001990


	//   ....[2]....
        /*0034*/ 	.word	0x00001a60


	//----- nvinfo : EIATTR_MAX_THREADS
	.align		4
.L_610:
        /*0038*/ 	.byte	0x04, 0x05
        /*003a*/ 	.short	(.L_612 - .L_611)
.L_611:
        /*003c*/ 	.word	0x00000100
        /*0040*/ 	.word	0x00000001
        /*0044*/ 	.word	0x00000001


	//----- nvinfo : EIATTR_CRS_STACK_SIZE
	.align		4
.L_612:
        /*0048*/ 	.byte	0x04, 0x1e
        /*004a*/ 	.short	(.L_614 - .L_613)
.L_613:
        /*004c*/ 	.word	0x00000000


	//----- nvinfo : EIATTR_CBANK_PARAM_SIZE
	.align		4
.L_614:
        /*0050*/ 	.byte	0x03, 0x19
        /*0052*/ 	.short	0x0070


	//----- nvinfo : EIATTR_PARAM_CBANK
	.align		4
        /*0054*/ 	.byte	0x04, 0x0a
        /*0056*/ 	.short	(.L_616 - .L_615)
	.align		4
.L_615:
        /*0058*/ 	.word	index@(.nv.constant0._ZN7cutlass13device_kernelIN5flash32FlashAttnBwdPostprocessConvertdQIN4cute5tupleIJNS3_1CILi96EEENS5_ILi128EEEEEENS_6half_tEfNS_4arch4Sm80ELi256ENS3_8TiledMMAINS3_8MMA_AtomIJNS3_28SM80_16x8x16_F32F16F16F32_TNEEEENS3_6LayoutINS4_IJNS5_ILi2EEENS5_ILi4EEENS5_ILi1EEEEEENS4_IJSJ_SH_NS5_ILi0EEEEEEEENS4_IJNS5_ILi32EEENS5_ILi64EEENS5_ILi16EEEEEEEELb0EEEEEvNT_6ParamsE)
        /*005c*/ 	.short	0x0210
        /*005e*/ 	.short	0x0070


	//----- nvinfo : EIATTR_SW_WAR
	.align		4
.L_616:
        /*0060*/ 	.byte	0x04, 0x36
        /*0062*/ 	.short	(.L_618 - .L_617)
.L_617:
        /*0064*/ 	.word	0x00000008
.L_618:


//--------------------- .nv.info._ZN7cutlass13device_kernelIN5flash19enable_sm80_to_sm89INS1_16FlashAttnBwdSm80INS1_25CollectiveMainloopBwdSm80ILi2ELi1EN4cute5tupleIJNS5_1CILi64EEENS7_ILi96EEENS7_ILi128EEEEEENS_6half_tEfNS_4arch4Sm80ELb1ELb0ELb0ELb1ELb1ELb0ELb0ELb0ELi2ELi2ELi2ELi2ELb1EEENS1_24CollectiveEpilogueBwdGQAISB_fSE_Li256ELb1ELb1EEENS1_25SingleTileBwdLPTSchedulerILb1ELi96ELb1EEEEEEEEEvNT_6ParamsE --------------------------
	.section	.nv.info._ZN7cutlass13device_kernelIN5flash19enable_sm80_to_sm89INS1_16FlashAttnBwdSm80INS1_25CollectiveMainloopBwdSm80ILi2ELi1EN4cute5tupleIJNS5_1CILi64EEENS7_ILi96EEENS7_ILi128EEEEEENS_6half_tEfNS_4arch4Sm80ELb1ELb0ELb0ELb1ELb1ELb0ELb0ELb0ELi2ELi2ELi2ELi2ELb1EEENS1_24CollectiveEpilogueBwdGQAISB_fSE_Li256ELb1ELb1EEENS1_25SingleTileBwdLPTSchedulerILb1ELi96ELb1EEEEEEEEEvNT_6ParamsE,"",@"SHT_CUDA_INFO"
	.sectionflags	@""
	.align	4


	//----- nvinfo : EIATTR_CUDA_API_VERSION
	.align		4
        /*0000*/ 	.byte	0x04, 0x37
        /*0002*/ 	.short	(.L_620 - .L_619)
.L_619:
        /*0004*/ 	.word	0x00000082


	//----- nvinfo : EIATTR_KPARAM_INFO
	.align		4
.L_620:
        /*0008*/ 	.byte	0x04, 0x17
        /*000a*/ 	.short	(.L_622 - .L_621)
.L_621:
        /*000c*/ 	.word	0x00000000
        /*0010*/ 	.short	0x0000
        /*0012*/ 	.short	0x0000
        /*0014*/ 	.byte	0x00, 0xf0, 0x41, 0x0a


	//----- nvinfo : EIATTR_SPARSE_MMA_MASK
	.align		4
.L_622:
        /*0018*/ 	.byte	0x03, 0x50
        /*001a*/ 	.short	0x0000


	//----- nvinfo : EIATTR_MAXREG_COUNT
	.align		4
        /*001c*/ 	.byte	0x03, 0x1b
        /*001e*/ 	.short	0x00ff


	//----- nvinfo : EIATTR_MERCURY_ISA_VERSION
	.align		4
        /*0020*/ 	.byte	0x03, 0x5f
        /*0022*/ 	.short	0x0101


	//----- nvinfo : EIATTR_EXIT_INSTR_OFFSETS
	.align		4
        /*0024*/ 	.byte	0x04, 0x1c
        /*0026*/ 	.short	(.L_624 - .L_623)


	//   ....[0]....
.L_623:
        /*0028*/ 	.word	0x00000010


	//----- nvinfo : EIATTR_MAX_THREADS
	.align		4
.L_624:
        /*002c*/ 	.byte	0x04, 0x05
        /*002e*/ 	.short	(.L_626 - .L_625)
.L_625:
        /*0030*/ 	.word	0x00000100
        /*0034*/ 	.word	0x00000001
        /*0038*/ 	.word	0x00000001


	//----- nvinfo : EIATTR_CBANK_PARAM_SIZE
	.align		4
.L_626:
        /*003c*/ 	.byte	0x03, 0x19
        /*003e*/ 	.short	0x0290


	//----- nvinfo : EIATTR_PARAM_CBANK
	.align		4
        /*0040*/ 	.byte	0x04, 0x0a
        /*0042*/ 	.short	(.L_628 - .L_627)
	.align		4
.L_627:
        /*0044*/ 	.word	index@(.nv.constant0._ZN7cutlass13device_kernelIN5flash19enable_sm80_to_sm89INS1_16FlashAttnBwdSm80INS1_25CollectiveMainloopBwdSm80ILi2ELi1EN4cute5tupleIJNS5_1CILi64EEENS7_ILi96EEENS7_ILi128EEEEEENS_6half_tEfNS_4arch4Sm80ELb1ELb0ELb0ELb1ELb1ELb0ELb0ELb0ELi2ELi2ELi2ELi2ELb1EEENS1_24CollectiveEpilogueBwdGQAISB_fSE_Li256ELb1ELb1EEENS1_25SingleTileBwdLPTSchedulerILb1ELi96ELb1EEEEEEEEEvNT_6ParamsE)
        /*0048*/ 	.short	0x0210
        /*004a*/ 	.short	0x0290


	//----- nvinfo : EIATTR_SW_WAR
	.align		4
.L_628:
        /*004c*/ 	.byte	0x04, 0x36
        /*004e*/ 	.short	(.L_630 - .L_629)
.L_629:
        /*0050*/ 	.word	0x00000008
.L_630:


//--------------------- .nv.info._ZN7cutlass13device_kernelIN5flash19enable_sm80_to_sm89INS1_16FlashAttnBwdSm80INS1_25CollectiveMainloopBwdSm80ILi2ELi2EN4cute5tupleIJNS5_1CILi64EEENS7_ILi128EEES9_EEENS_6half_tEfNS_4arch4Sm80ELb0ELb0ELb0ELb0ELb0ELb0ELb0ELb0ELi2ELi2ELi2ELi2ELb0EEENS1_21CollectiveEpilogueBwdISA_SB_SD_Li256ELb0ELb0ELi4EEENS1_19SingleTileSchedulerILb0ELb0ELb0ELi128EEEEEEEEEvNT_6ParamsE --------------------------
	.section	.nv.info._ZN7cutlass13device_kernelIN5flash19enable_sm80_to_sm89INS1_16FlashAttnBwdSm80INS1_25CollectiveMainloopBwdSm80ILi2ELi2EN4cute5tupleIJNS5_1CILi64EEENS7_ILi128EEES9_EEENS_6half_tEfNS_4arch4Sm80ELb0ELb0ELb0ELb0ELb0ELb0ELb0ELb0ELi2ELi2ELi2ELi2ELb0EEENS1_21CollectiveEpilogueBwdISA_SB_SD_Li256ELb0ELb0ELi4EEENS1_19SingleTileSchedulerILb0ELb0ELb0ELi128EEEEEEEEEvNT_6ParamsE,"",@"SHT_CUDA_INFO"
	.sectionflags	@""
	.align	4


	//----- nvinfo : EIATTR_CUDA_API_VERSION
	.align		4
        /*0000*/ 	.byte	0x04, 0x37
        /*0002*/ 	.short	(.L_632 - .L_631)
.L_631:
        /*0004*/ 	.word	0x00000082


	//----- nvinfo : EIATTR_KPARAM_INFO
	.align		4
.L_632:
        /*0008*/ 	.byte	0x04, 0x17
        /*000a*/ 	.short	(.L_634 - .L_633)
.L_633:
        /*000c*/ 	.word	0x00000000
        /*0010*/ 	.short	0x0000
        /*0012*/ 	.short	0x0000
        /*0014*/ 	.byte	0x00, 0xf0, 0xc1, 0x09


	//----- nvinfo : EIATTR_SPARSE_MMA_MASK
	.align		4
.L_634:
        /*0018*/ 	.byte	0x03, 0x50
        /*001a*/ 	.short	0x0000


	//----- nvinfo : EIATTR_MAXREG_COUNT
	.align		4
        /*001c*/ 	.byte	0x03, 0x1b
        /*001e*/ 	.short	0x00ff


	//----- nvinfo : EIATTR_MERCURY_ISA_VERSION
	.align		4
        /*0020*/ 	.byte	0x03, 0x5f
        /*0022*/ 	.short	0x0101


	//----- nvinfo : EIATTR_EXIT_INSTR_OFFSETS
	.align		4
        /*0024*/ 	.byte	0x04, 0x1c
        /*0026*/ 	.short	(.L_636 - .L_635)


	//   ....[0]....
.L_635:
        /*0028*/ 	.word	0x00000010


	//----- nvinfo : EIATTR_MAX_THREADS
	.align		4
.L_636:
        /*002c*/ 	.byte	0x04, 0x05
        /*002e*/ 	.short	(.L_638 - .L_637)
.L_637:
        /*0030*/ 	.word	0x00000100
        /*0034*/ 	.word	0x00000001
        /*0038*/ 	.word	0x00000001


	//----- nvinfo : EIATTR_CBANK_PARAM_SIZE
	.align		4
.L_638:
        /*003c*/ 	.byte	0x03, 0x19
        /*003e*/ 	.short	0x0270


	//----- nvinfo : EIATTR_PARAM_CBANK
	.align		4
        /*0040*/ 	.byte	0x04, 0x0a
        /*0042*/ 	.short	(.L_640 - .L_639)
	.align		4
.L_639:
        /*0044*/ 	.word	index@(.nv.constant0._ZN7cutlass13device_kernelIN5flash19enable_sm80_to_sm89INS1_16FlashAttnBwdSm80INS1_25CollectiveMainloopBwdSm80ILi2ELi2EN4cute5tupleIJNS5_1CILi64EEENS7_ILi128EEES9_EEENS_6half_tEfNS_4arch4Sm80ELb0ELb0ELb0ELb0ELb0ELb0ELb0ELb0ELi2ELi2ELi2ELi2ELb0EEENS1_21CollectiveEpilogueBwdISA_SB_SD_Li256ELb0ELb0ELi4EEENS1_19SingleTileSchedulerILb0ELb0ELb0ELi128EEEEEEEEEvNT_6ParamsE)
        /*0048*/ 	.short	0x0210
        /*004a*/ 	.short	0x0270


	//----- nvinfo : EIATTR_SW_WAR
	.align		4
.L_640:
        /*004c*/ 	.byte	0x04, 0x36
        /*004e*/ 	.short	(.L_642 - .L_641)
.L_641:
        /*0050*/ 	.word	0x00000008
.L_642:


//--------------------- .nv.info._ZN7cutlass13device_kernelIN5flash19enable_sm80_to_sm89INS1_16FlashAttnBwdSm80INS1_25CollectiveMainloopBwdSm80ILi2ELi2EN4cute5tupleIJNS5_1CILi64EEENS7_ILi128EEES9_EEENS_6half_tEfNS_4arch4Sm80ELb0ELb0ELb0ELb0ELb1ELb0ELb0ELb0ELi2ELi2ELi2ELi2ELb0EEENS1_21CollectiveEpilogueBwdISA_SB_SD_Li256ELb0ELb0ELi4EEENS1_19SingleTileSchedulerILb0ELb0ELb0ELi128EEEEEEEEEvNT_6ParamsE --------------------------
	.section	.nv.info._ZN7cutlass13device_kernelIN5flash19enable_sm80_to_sm89INS1_16FlashAttnBwdSm80INS1_25CollectiveMainloopBwdSm80ILi2ELi2EN4cute5tupleIJNS5_1CILi64EEENS7_ILi128EEES9_EEENS_6half_tEfNS_4arch4Sm80ELb0ELb0ELb0ELb0ELb1ELb0ELb0ELb0ELi2ELi2ELi2ELi2ELb0EEENS1_21CollectiveEpilogueBwdISA_SB_SD_Li256ELb0ELb0ELi4EEENS1_19SingleTileSchedulerILb0ELb0ELb0ELi128EEEEEEEEEvNT_6ParamsE,"",@"SHT_CUDA_INFO"
	.sectionflags	@""
	.align	4


	//----- nvinfo : EIATTR_CUDA_API_VERSION
	.align		4
        /*0000*/ 	.byte	0x04, 0x37
        /*0002*/ 	.short	(.L_644 - .L_643)
.L_643:
        /*0004*/ 	.word	0x00000082


	//----- nvinfo : EIATTR_KPARAM_INFO
	.align		4
.L_644:
        /*0008*/ 	.byte	0x04, 0x17
        /*000a*/ 	.short	(.L_646 - .L_645)
.L_645:
        /*000c*/ 	.word	0x00000000
        /*0010*/ 	.short	0x0000
        /*0012*/ 	.short	0x0000
        /*0014*/ 	.byte	0x00, 0xf0, 0xc1, 0x09


	//----- nvinfo : EIATTR_SPARSE_MMA_MASK
	.align		4
.L_646:
        /*0018*/ 	.byte	0x03, 0x50
        /*001a*/ 	.short	0x0000


	//----- nvinfo : EIATTR_MAXREG_COUNT
	.align		4
        /*001c*/ 	.byte	0x03, 0x1b
        /*001e*/ 	.short	0x00ff


	//----- nvinfo : EIATTR_MERCURY_ISA_VERSION
	.align		4
        /*0020*/ 	.byte	0x03, 0x5f
        /*0022*/ 	.short	0x0101


	//----- nvinfo : EIATTR_EXIT_INSTR_OFFSETS
	.align		4
        /*0024*/ 	.byte	0x04, 0x1c
        /*0026*/ 	.short	(.L_648 - .L_647)


	//   ....[0]....
.L_647:
        /*0028*/ 	.word	0x00000010


	//----- nvinfo : EIATTR_MAX_THREADS
	.align		4
.L_648:
        /*002c*/ 	.byte	0x04, 0x05
        /*002e*/ 	.short	(.L_650 - .L_649)
.L_649:
        /*0030*/ 	.word	0x00000100
        /*0034*/ 	.word	0x00000001
        /*0038*/ 	.word	0x00000001


	//----- nvinfo : EIATTR_CBANK_PARAM_SIZE
	.align		4
.L_650:
        /*003c*/ 	.byte	0x03, 0x19
        /*003e*/ 	.short	0x0270


	//----- nvinfo : EIATTR_PARAM_CBANK
	.align		4
        /*0040*/ 	.byte	0x04, 0x0a
        /*0042*/ 	.short	(.L_652 - .L_651)
	.align		4
.L_651:
        /*0044*/ 	.word	index@(.nv.constant0._ZN7cutlass13device_kernelIN5flash19enable_sm80_to_sm89INS1_16FlashAttnBwdSm80INS1_25CollectiveMainloopBwdSm80ILi2ELi2EN4cute5tupleIJNS5_1CILi64EEENS7_ILi128EEES9_EEENS_6half_tEfNS_4arch4Sm80ELb0ELb0ELb0ELb0ELb1ELb0ELb0ELb0ELi2ELi2ELi2ELi2ELb0EEENS1_21CollectiveEpilogueBwdISA_SB_SD_Li256ELb0ELb0ELi4EEENS1_19SingleTileSchedulerILb0ELb0ELb0ELi128EEEEEEEEEvNT_6ParamsE)
        /*0048*/ 	.short	0x0210
        /*004a*/ 	.short	0x0270


	//----- nvinfo : EIATTR_SW_WAR
	.align		4
.L_652:
        /*004c*/ 	.byte	0x04, 0x36
        /*004e*/ 	.short	(.L_654 - .L_653)
.L_653:
        /*0050*/ 	.word	0x00000008
.L_654:


//--------------------- .nv.info._ZN7cutlass13device_kernelIN5flash19enable_sm80_to_sm89INS1_16FlashAttnBwdSm80INS1_25CollectiveMainloopBwdSm80ILi2ELi2EN4cute5tupleIJNS5_1CILi64EEENS7_ILi128EEES9_EEENS_6half_tEfNS_4arch4Sm80ELb0ELb0ELb0ELb0ELb0ELb0ELb0ELb0ELi2ELi2ELi2ELi2ELb0EEENS1_24CollectiveEpilogueBwdGQAISA_fSD_Li256ELb0ELb0EEENS1_19SingleTileSchedulerILb0ELb0ELb0ELi128EEEEEEEEEvNT_6ParamsE --------------------------
	.section	.nv.info._ZN7cutlass13device_kernelIN5flash19enable_sm80_to_sm89INS1_16FlashAttnBwdSm80INS1_25CollectiveMainloopBwdSm80ILi2ELi2EN4cute5tupleIJNS5_1CILi64EEENS7_ILi128EEES9_EEENS_6half_tEfNS_4arch4Sm80ELb0ELb0ELb0ELb0ELb0ELb0ELb0ELb0ELi2ELi2ELi2ELi2ELb0EEENS1_24CollectiveEpilogueBwdGQAISA_fSD_Li256ELb0ELb0EEENS1_19SingleTileSchedulerILb0ELb0ELb0ELi128EEEEEEEEEvNT_6ParamsE,"",@"SHT_CUDA_INFO"
	.sectionflags	@""
	.align	4


	//----- nvinfo : EIATTR_CUDA_API_VERSION
	.align		4
        /*0000*/ 	.byte	0x04, 0x37
        /*0002*/ 	.short	(.L_656 - .L_655)
.L_655:
        /*0004*/ 	.word	0x00000082


	//----- nvinfo : EIATTR_KPARAM_INFO
	.align		4
.L_656:
        /*0008*/ 	.byte	0x04, 0x17
        /*000a*/ 	.short	(.L_658 - .L_657)
.L_657:
        /*000c*/ 	.word	0x00000000
        /*0010*/ 	.short	0x0000
        /*0012*/ 	.short	0x0000
        /*0014*/ 	.byte	0x00, 0xf0, 0xe1, 0x09


	//----- nvinfo : EIATTR_SPARSE_MMA_MASK
	.align		4
.L_658:
        /*0018*/ 	.byte	0x03, 0x50
        /*001a*/ 	.short	0x0000


	//----- nvinfo : EIATTR_MAXREG_COUNT
	.align		4
        /*001c*/ 	.byte	0x03, 0x1b
        /*001e*/ 	.short	0x00ff


	//----- nvinfo : EIATTR_MERCURY_ISA_VERSION
	.align		4
        /*0020*/ 	.byte	0x03, 0x5f
        /*0022*/ 	.short	0x0101


	//----- nvinfo : EIATTR_EXIT_INSTR_OFFSETS
	.align		4
        /*0024*/ 	.byte	0x04, 0x1c
        /*0026*/ 	.short	(.L_660 - .L_659)


	//   ....[0]....
.L_659:
        /*0028*/ 	.word	0x00000010


	//----- nvinfo : EIATTR_MAX_THREADS
	.align		4
.L_660:
        /*002c*/ 	.byte	0x04, 0x05
        /*002e*/ 	.short	(.L_662 - .L_661)
.L_661:
        /*0030*/ 	.word	0x00000100
        /*0034*/ 	.word	0x00000001
        /*0038*/ 	.word	0x00000001


	//----- nvinfo : EIATTR_CBANK_PARAM_SIZE
	.align		4
.L_662:
        /*003c*/ 	.byte	0x03, 0x19
        /*003e*/ 	.short	0x0278


	//----- nvinfo : EIATTR_PARAM_CBANK
	.align		4
        /*0040*/ 	.byte	0x04, 0x0a
        /*0042*/ 	.short	(.L_664 - .L_663)
	.align		4
.L_663:
        /*0044*/ 	.word	index@(.nv.constant0._ZN7cutlass13device_kernelIN5flash19enable_sm80_to_sm89INS1_16FlashAttnBwdSm80INS1_25CollectiveMainloopBwdSm80ILi2ELi2EN4cute5tupleIJNS5_1CILi64EEENS7_ILi128EEES9_EEENS_6half_tEfNS_4arch4Sm80ELb0ELb0ELb0ELb0ELb0ELb0ELb0ELb0ELi2ELi2ELi2ELi2ELb0EEENS1_24CollectiveEpilogueBwdGQAISA_fSD_Li256ELb0ELb0EEENS1_19SingleTileSchedulerILb0ELb0ELb0ELi128EEEEEEEEEvNT_6ParamsE)
        /*0048*/ 	.short	0x0210
        /*004a*/ 	.short	0x0278


	//----- nvinfo : EIATTR_SW_WAR
	.align		4
.L_664:
        /*004c*/ 	.byte	0x04, 0x36
        /*004e*/ 	.short	(.L_666 - .L_665)
.L_665:
        /*0050*/ 	.word	0x00000008
.L_666:


//--------------------- .nv.info._ZN7cutlass13device_kernelIN5flash19enable_sm80_to_sm89INS1_16FlashAttnBwdSm80INS1_25CollectiveMainloopBwdSm80ILi2ELi2EN4cute5tupleIJNS5_1CILi64EEENS7_ILi128EEES9_EEENS_6half_tEfNS_4arch4Sm80ELb0ELb0ELb0ELb0ELb1ELb0ELb0ELb0ELi2ELi2ELi2ELi2ELb0EEENS1_24CollectiveEpilogueBwdGQAISA_fSD_Li256ELb0ELb1EEENS1_19SingleTileSchedulerILb0ELb0ELb0ELi128EEEEEEEEEvNT_6ParamsE --------------------------
	.section	.nv.info._ZN7cutlass13device_kernelIN5flash19enable_sm80_to_sm89INS1_16FlashAttnBwdSm80INS1_25CollectiveMainloopBwdSm80ILi2ELi2EN4cute5tupleIJNS5_1CILi64EEENS7_ILi128EEES9_EEENS_6half_tEfNS_4arch4Sm80ELb0ELb0ELb0ELb0ELb1ELb0ELb0ELb0ELi2ELi2ELi2ELi2ELb0EEENS1_24CollectiveEpilogueBwdGQAISA_fSD_Li256ELb0ELb1EEENS1_19SingleTileSchedulerILb0ELb0ELb0ELi128EEEEEEEEEvNT_6ParamsE,"",@"SHT_CUDA_INFO"
	.sectionflags	@""
	.align	4


	//----- nvinfo : EIATTR_CUDA_API_VERSION
	.align		4
        /*0000*/ 	.byte	0x04, 0x37
        /*0002*/ 	.short	(.L_668 - .L_667)
.L_667:
        /*0004*/ 	.word	0x00000082


	//----- nvinfo : EIATTR_KPARAM_INFO
	.align		4
.L_668:
        /*0008*/ 	.byte	0x04, 0x17
        /*000a*/ 	.short	(.L_670 - .L_669)
.L_669:
        /*000c*/ 	.word	0x00000000
        /*0010*/ 	.short	0x0000
        /*0012*/ 	.short	0x0000
        /*0014*/ 	.byte	0x00, 0xf0, 0xe1, 0x09


	//----- nvinfo : EIATTR_SPARSE_MMA_MASK
	.align		4
.L_670:
        /*0018*/ 	.byte	0x03, 0x50
        /*001a*/ 	.short	0x0000


	//----- nvinfo : EIATTR_MAXREG_COUNT
	.align		4
        /*001c*/ 	.byte	0x03, 0x1b
        /*001e*/ 	.short	0x00ff


	//----- nvinfo : EIATTR_MERCURY_ISA_VERSION
	.align		4
        /*0020*/ 	.byte	0x03, 0x5f
        /*0022*/ 	.short	0x0101


	//----- nvinfo : EIATTR_EXIT_INSTR_OFFSETS
	.align		4
        /*0024*/ 	.byte	0x04, 0x1c
        /*0026*/ 	.short	(.L_672 - .L_671)


	//   ....[0]....
.L_671:
        /*0028*/ 	.word	0x00000010


	//----- nvinfo : EIATTR_MAX_THREADS
	.align		4
.L_672:
        /*002c*/ 	.byte	0x04, 0x05
        /*002e*/ 	.short	(.L_674 - .L_673)
.L_673:
        /*0030*/ 	.word	0x00000100
        /*0034*/ 	.word	0x00000001
        /*0038*/ 	.word	0x00000001


	//----- nvinfo : EIATTR_CBANK_PARAM_SIZE
	.align		4
.L_674:
        /*003c*/ 	.byte	0x03, 0x19
        /*003e*/ 	.short	0x0278


	//----- nvinfo : EIATTR_PARAM_CBANK
	.align		4
        /*0040*/ 	.byte	0x04, 0x0a
        /*0042*/ 	.short	(.L_676 - .L_675)
	.align		4
.L_675:
        /*0044*/ 	.word	index@(.nv.constant0._ZN7cutlass13device_kernelIN5flash19enable_sm80_to_sm89INS1_16FlashAttnBwdSm80INS1_25CollectiveMainloopBwdSm80ILi2ELi2EN4cute5tupleIJNS5_1CILi64EEENS7_ILi128EEES9_EEENS_6half_tEfNS_4arch4Sm80ELb0ELb0ELb0ELb0ELb1ELb0ELb0ELb0ELi2ELi2ELi2ELi2ELb0EEENS1_24CollectiveEpilogueBwdGQAISA_fSD_Li256ELb0ELb1EEENS1_19SingleTileSchedulerILb0ELb0ELb0ELi128EEEEEEEEEvNT_6ParamsE)
        /*0048*/ 	.short	0x0210
        /*004a*/ 	.short	0x0278


	//----- nvinfo : EIATTR_SW_WAR
	.align		4
.L_676:
        /*004c*/ 	.byte	0x04, 0x36
        /*004e*/ 	.short	(.L_678 - .L_677)
.L_677:
        /*0050*/ 	.word	0x00000008
.L_678:


//--------------------- .nv.info._ZN7cutlass13device_kernelIN5flash19enable_sm80_to_sm89INS1_16FlashAttnBwdSm80INS1_25CollectiveMainloopBwdSm80ILi2ELi2EN4cute5tupleIJNS5_1CILi64EEENS7_ILi128EEES9_EEENS_6half_tEfNS_4arch4Sm80ELb0ELb0ELb0ELb1ELb0ELb0ELb0ELb0ELi2ELi2ELi2ELi2ELb0EEENS1_21CollectiveEpilogueBwdISA_SB_SD_Li256ELb1ELb0ELi4EEENS1_19SingleTileSchedulerILb1ELb0ELb0ELi128EEEEEEEEEvNT_6ParamsE --------------------------
	.section	.nv.info._ZN7cutlass13device_kernelIN5flash19enable_sm80_to_sm89INS1_16FlashAttnBwdSm80INS1_25CollectiveMainloopBwdSm80ILi2ELi2EN4cute5tupleIJNS5_1CILi64EEENS7_ILi128EEES9_EEENS_6half_tEfNS_4arch4Sm80ELb0ELb0ELb0ELb1ELb0ELb0ELb0ELb0ELi2ELi2ELi2ELi2ELb0EEENS1_21CollectiveEpilogueBwdISA_SB_SD_Li256ELb1ELb0ELi4EEENS1_19SingleTileSchedulerILb1ELb0ELb0ELi128EEEEEEEEEvNT_6ParamsE,"",@"SHT_CUDA_INFO"
	.sectionflags	@""
	.align	4


	//----- nvinfo : EIATTR_CUDA_API_VERSION
	.align		4
        /*0000*/ 	.byte	0x04, 0x37
        /*0002*/ 	.short	(.L_680 - .L_679)
.L_679:
        /*0004*/ 	.word	0x00000082


	//----- nvinfo : EIATTR_KPARAM_INFO
	.align		4
.L_680:
        /*0008*/ 	.byte	0x04, 0x17
        /*000a*/ 	.short	(.L_682 - .L_681)
.L_681:
        /*000c*/ 	.word	0x00000000
        /*0010*/ 	.short	0x0000
        /*0012*/ 	.short	0x0000
        /*0014*/ 	.byte	0x00, 0xf0, 0xc1, 0x09


	//----- nvinfo : EIATTR_SPARSE_MMA_MASK
	.align		4
.L_682:
        /*0018*/ 	.byte	0x03, 0x50
        /*001a*/ 	.short	0x0000


	//----- nvinfo : EIATTR_MAXREG_COUNT
	.align		4
        /*001c*/ 	.byte	0x03, 0x1b
        /*001e*/ 	.short	0x00ff


	//----- nvinfo : EIATTR_MERCURY_ISA_VERSION
	.align		4
        /*0020*/ 	.byte	0x03, 0x5f
        /*0022*/ 	.short	0x0101


	//----- nvinfo : EIATTR_EXIT_INSTR_OFFSETS
	.align		4
        /*0024*/ 	.byte	0x04, 0x1c
        /*0026*/ 	.short	(.L_684 - .L_683)


	//   ....[0]....
.L_683:
        /*0028*/ 	.word	0x00000010


	//----- nvinfo : EIATTR_MAX_THREADS
	.align		4
.L_684:
        /*002c*/ 	.byte	0x04, 0x05
        /*002e*/ 	.short	(.L_686 - .L_685)
.L_685:
        /*0030*/ 	.word	0x00000100
        /*0034*/ 	.word	0x00000001
        /*0038*/ 	.word	0x00000001


	//----- nvinfo : EIATTR_CBANK_PARAM_SIZE
	.align		4
.L_686:
        /*003c*/ 	.byte	0x03, 0x19
        /*003e*/ 	.short	0x0270


	//----- nvinfo : EIATTR_PARAM_CBANK
	.align		4
        /*0040*/ 	.byte	0x04, 0x0a
        /*0042*/ 	.short	(.L_688 - .L_687)
	.align		4
.L_687:
        /*0044*/ 	.word	index@(.nv.constant0._ZN7cutlass13device_kernelIN5flash19enable_sm80_to_sm89INS1_16FlashAttnBwdSm80INS1_25CollectiveMainloopBwdSm80ILi2ELi2EN4cute5tupleIJNS5_1CILi64EEENS7_ILi128EEES9_EEENS_6half_tEfNS_4arch4Sm80ELb0ELb0ELb0ELb1ELb0ELb0ELb0ELb0ELi2ELi2ELi2ELi2ELb0EEENS1_21CollectiveEpilogueBwdISA_SB_SD_Li256ELb1ELb0ELi4EEENS1_19SingleTileSchedulerILb1ELb0ELb0ELi128EEEEEEEEEvNT_6ParamsE)
        /*0048*/ 	.short	0x0210
        /*004a*/ 	.short	0x0270


	//----- nvinfo : EIATTR_SW_WAR
	.align		4
.L_688:
        /*004c*/ 	.byte	0x04, 0x36
        /*004e*/ 	.short	(.L_690 - .L_689)
.L_689:
        /*0050*/ 	.word	0x00000008
.L_690:


//--------------------- .nv.info._ZN7cutlass13device_kernelIN5flash19enable_sm80_to_sm89INS1_16FlashAttnBwdSm80INS1_25CollectiveMainloopBwdSm80ILi2ELi2EN4cute5tupleIJNS5_1CILi64EEENS7_ILi128EEES9_EEENS_6half_tEfNS_4arch4Sm80ELb0ELb0ELb0ELb1ELb1ELb0ELb0ELb0ELi2ELi2ELi2ELi2ELb0EEENS1_21CollectiveEpilogueBwdISA_SB_SD_Li256ELb1ELb0ELi4EEENS1_19SingleTileSchedulerILb1ELb0ELb0ELi128EEEEEEEEEvNT_6ParamsE --------------------------
	.section	.nv.info._ZN7cutlass13device_kernelIN5flash19enable_sm80_to_sm89INS1_16FlashAttnBwdSm80INS1_25CollectiveMainloopBwdSm80ILi2ELi2EN4cute5tupleIJNS5_1CILi64EEENS7_ILi128EEES9_EEENS_6half_tEfNS_4arch4Sm80ELb0ELb0ELb0ELb1ELb1ELb0ELb0ELb0ELi2ELi2ELi2ELi2ELb0EEENS1_21CollectiveEpilogueBwdISA_SB_SD_Li256ELb1ELb0ELi4EEENS1_19SingleTileSchedulerILb1ELb0ELb0ELi128EEEEEEEEEvNT_6ParamsE,"",@"SHT_CUDA_INFO"
	.sectionflags	@""
	.align	4


	//----- nvinfo : EIATTR_CUDA_API_VERSION
	.align		4
        /*0000*/ 	.byte	0x04, 0x37
        /*0002*/ 	.short	(.L_692 - .L_691)
.L_691:
        /*0004*/ 	.word	0x00000082


	//----- nvinfo : EIATTR_KPARAM_INFO
	.align		4
.L_692:
        /*0008*/ 	.byte	0x04, 0x17
        /*000a*/ 	.short	(.L_694 - .L_693)
.L_693:
        /*000c*/ 	.word	0x00000000
        /*0010*/ 	.short	0x0000
        /*0012*/ 	.short	0x0000
        /*0014*/ 	.byte	0x00, 0xf0, 0xc1, 0x09


	//----- nvinfo : EIATTR_SPARSE_MMA_MASK
	.align		4
.L_694:
        /*0018*/ 	.byte	0x03, 0x50
        /*001a*/ 	.short	0x0000


	//----- nvinfo : EIATTR_MAXREG_COUNT
	.align		4
        /*001c*/ 	.byte	0x03, 0x1b
        /*001e*/ 	.short	0x00ff


	//----- nvinfo : EIATTR_MERCURY_ISA_VERSION
	.align		4
        /*0020*/ 	.byte	0x03, 0x5f
        /*0022*/ 	.short	0x0101


	//----- nvinfo : EIATTR_EXIT_INSTR_OFFSETS
	.align		4
        /*0024*/ 	.byte	0x04, 0x1c
        /*0026*/ 	.short	(.L_696 - .L_695)


	//   ....[0]....
.L_695:
        /*0028*/ 	.word	0x00000010


	//----- nvinfo : EIATTR_MAX_THREADS
	.align		4
.L_696:
        /*002c*/ 	.byte	0x04, 0x05
        /*002e*/ 	.short	(.L_698 - .L_697)
.L_697:
        /*0030*/ 	.word	0x00000100
        /*0034*/ 	.word	0x00000001
        /*0038*/ 	.word	0x00000001


	//----- nvinfo : EIATTR_CBANK_PARAM_SIZE
	.align		4
.L_698:
        /*003c*/ 	.byte	0x03, 0x19
        /*003e*/ 	.short	0x0270


	//----- nvinfo : EIATTR_PARAM_CBANK
	.align		4
        /*0040*/ 	.byte	0x04, 0x0a
        /*0042*/ 	.short	(.L_700 - .L_699)
	.align		4
.L_699:
        /*0044*/ 	.word	index@(.nv.constant0._ZN7cutlass13device_kernelIN5flash19enable_sm80_to_sm89INS1_16FlashAttnBwdSm80INS1_25CollectiveMainloopBwdSm80ILi2ELi2EN4cute5tupleIJNS5_1CILi64EEENS7_ILi128EEES9_EEENS_6half_tEfNS_4arch4Sm80ELb0ELb0ELb0ELb1ELb1ELb0ELb0ELb0ELi2ELi2ELi2ELi2ELb0EEENS1_21CollectiveEpilogueBwdISA_SB_SD_Li256ELb1ELb0ELi4EEENS1_19SingleTileSchedulerILb1ELb0ELb0ELi128EEEEEEEEEvNT_6ParamsE)
        /*0048*/ 	.short	0x0210
        /*004a*/ 	.short	0x0270


	//----- nvinfo : EIATTR_SW_WAR
	.align		4
.L_700:
        /*004c*/ 	.byte	0x04, 0x36
        /*004e*/ 	.short	(.L_702 - .L_701)
.L_701:
        /*0050*/ 	.word	0x00000008
.L_702:


//--------------------- .nv.info._ZN7cutlass13device_kernelIN5flash19enable_sm80_to_sm89INS1_16FlashAttnBwdSm80INS1_25CollectiveMainloopBwdSm80ILi2ELi2EN4cute5tupleIJNS5_1CILi64EEENS7_ILi128EEES9_EEENS_6half_tEfNS_4arch4Sm80ELb0ELb0ELb0ELb1ELb0ELb0ELb0ELb0ELi2ELi2ELi2ELi2ELb0EEENS1_24CollectiveEpilogueBwdGQAISA_fSD_Li256ELb1ELb0EEENS1_19SingleTileSchedulerILb1ELb0ELb0ELi128EEEEEEEEEvNT_6ParamsE --------------------------
	.section	.nv.info._ZN7cutlass13device_kernelIN5flash19enable_sm80_to_sm89INS1_16FlashAttnBwdSm80INS1_25CollectiveMainloopBwdSm80ILi2ELi2EN4cute5tupleIJNS5_1CILi64EEENS7_ILi128EEES9_EEENS_6half_tEfNS_4arch4Sm80ELb0ELb0ELb0ELb1ELb0ELb0ELb0ELb0ELi2ELi2ELi2ELi2ELb0EEENS1_24CollectiveEpilogueBwdGQAISA_fSD_Li256ELb1ELb0EEENS1_19SingleTileSchedulerILb1ELb0ELb0ELi128EEEEEEEEEvNT_6ParamsE,"",@"SHT_CUDA_INFO"
	.sectionflags	@""
	.align	4


	//----- nvinfo : EIATTR_CUDA_API_VERSION
	.align		4
        /*0000*/ 	.byte	0x04, 0x37
        /*0002*/ 	.short	(.L_704 - .L_703)
.L_703:
        /*0004*/ 	.word	0x00000082


	//----- nvinfo : EIATTR_KPARAM_INFO
	.align		4
.L_704:
        /*0008*/ 	.byte	0x04, 0x17
        /*000a*/ 	.short	(.L_706 - .L_705)
.L_705:
        /*000c*/ 	.word	0x00000000
        /*0010*/ 	.short	0x0000
        /*0012*/ 	.short	0x0000
        /*0014*/ 	.byte	0x00, 0xf0, 0xe1, 0x09


	//----- nvinfo : EIATTR_SPARSE_MMA_MASK
	.align		4
.L_706:
        /*0018*/ 	.byte	0x03, 0x50
        /*001a*/ 	.short	0x0000


	//----- nvinfo : EIATTR_MAXREG_COUNT
	.align		4
        /*001c*/ 	.byte	0x03, 0x1b
        /*001e*/ 	.short	0x00ff


	//----- nvinfo : EIATTR_MERCURY_ISA_VERSION
	.align		4
        /*0020*/ 	.byte	0x03, 0x5f
        /*0022*/ 	.short	0x0101


	//----- nvinfo : EIATTR_EXIT_INSTR_OFFSETS
	.align		4
        /*0024*/ 	.byte	0x04, 0x1c
        /*0026*/ 	.short	(.L_708 - .L_707)


	//   ....[0]....
.L_707:
        /*0028*/ 	.word	0x00000010


	//----- nvinfo : EIATTR_MAX_THREADS
	.align		4
.L_708:
        /*002c*/ 	.byte	0x04, 0x05
        /*002e*/ 	.short	(.L_710 - .L_709)
.L_709:
        /*0030*/ 	.word	0x00000100
        /*0034*/ 	.word	0x00000001
        /*0038*/ 	.word	0x00000001


	//----- nvinfo : EIATTR_CBANK_PARAM_SIZE
	.align		4
.L_710:
        /*003c*/ 	.byte	0x03, 0x19
        /*003e*/ 	.short	0x0278


	//----- nvinfo : EIATTR_PARAM_CBANK
	.align		4
        /*0040*/ 	.byte	0x04, 0x0a
        /*0042*/ 	.short	(.L_712 - .L_711)
	.align		4
.L_711:
        /*0044*/ 	.word	index@(.nv.constant0._ZN7cutlass13device_kernelIN5flash19enable_sm80_to_sm89INS1_16FlashAttnBwdSm80INS1_25CollectiveMainloopBwdSm80ILi2ELi2EN4cute5tupleIJNS5_1CILi64EEENS7_ILi128EEES9_EEENS_6half_tEfNS_4arch4Sm80ELb0ELb0ELb0ELb1ELb0ELb0ELb0ELb0ELi2ELi2ELi2ELi2ELb0EEENS1_24CollectiveEpilogueBwdGQAISA_fSD_Li256ELb1ELb0EEENS1_19SingleTileSchedulerILb1ELb0ELb0ELi128EEEEEEEEEvNT_6ParamsE)
        /*0048*/ 	.short	0x0210
        /*004a*/ 	.short	0x0278


	//----- nvinfo : EIATTR_SW_WAR
	.align		4
.L_712:
        /*004c*/ 	.byte	0x04, 0x36
        /*004e*/ 	.short	(.L_714 - .L_713)
.L_713:
        /*0050*/ 	.word	0x00000008
.L_714:


//--------------------- .nv.info._ZN7cutlass13device_kernelIN5flash19enable_sm80_to_sm89INS1_16FlashAttnBwdSm80INS1_25CollectiveMainloopBwdSm80ILi2ELi2EN4cute5tupleIJNS5_1CILi64EEENS7_ILi128EEES9_EEENS_6half_tEfNS_4arch4Sm80ELb0ELb0ELb0ELb1ELb1ELb0ELb0ELb0ELi2ELi2ELi2ELi2ELb0EEENS1_24CollectiveEpilogueBwdGQAISA_fSD_Li256ELb1ELb1EEENS1_19SingleTileSchedulerILb1ELb0ELb0ELi128EEEEEEEEEvNT_6ParamsE --------------------------
	.section	.nv.info._ZN7cutlass13device_kernelIN5flash19enable_sm80_to_sm89INS1_16FlashAttnBwdSm80INS1_25CollectiveMainloopBwdSm80ILi2ELi2EN4cute5tupleIJNS5_1CILi64EEENS7_ILi128EEES9_EEENS_6half_tEfNS_4arch4Sm80ELb0ELb0ELb0ELb1ELb1ELb0ELb0ELb0ELi2ELi2ELi2ELi2ELb0EEENS1_24CollectiveEpilogueBwdGQAISA_fSD_Li256ELb1ELb1EEENS1_19SingleTileSchedulerILb1ELb0ELb0ELi128EEEEEEEEEvNT_6ParamsE,"",@"SHT_CUDA_INFO"
	.sectionflags	@""
	.align	4


	//----- nvinfo : EIATTR_CUDA_API_VERSION
	.align		4
        /*0000*/ 	.byte	0x04, 0x37
        /*0002*/ 	.short	(.L_716 - .L_715)
.L_715:
        /*0004*/ 	.word	0x00000082


	//----- nvinfo : EIATTR_KPARAM_INFO
	.align		4
.L_716:
        /*0008*/ 	.byte	0x04, 0x17
        /*000a*/ 	.short	(.L_718 - .L_717)
.L_717:
        /*000c*/ 	.word	0x00000000
        /*0010*/ 	.short	0x0000
        /*0012*/ 	.short	0x0000
        /*0014*/ 	.byte	0x00, 0xf0, 0xe1, 0x09


	//----- nvinfo : EIATTR_SPARSE_MMA_MASK
	.align		4
.L_718:
        /*0018*/ 	.byte	0x03, 0x50
        /*001a*/ 	.short	0x0000


	//----- nvinfo : EIATTR_MAXREG_COUNT
	.align		4
        /*001c*/ 	.byte	0x03, 0x1b
        /*001e*/ 	.short	0x00ff


	//----- nvinfo : EIATTR_MERCURY_ISA_VERSION
	.align		4
        /*0020*/ 	.byte	0x03, 0x5f
        /*0022*/ 	.short	0x0101


	//----- nvinfo : EIATTR_EXIT_INSTR_OFFSETS
	.align		4
        /*0024*/ 	.byte	0x04, 0x1c
        /*0026*/ 	.short	(.L_720 - .L_719)


	//   ....[0]....
.L_719:
        /*0028*/ 	.word	0x00000010


	//----- nvinfo : EIATTR_MAX_THREADS
	.align		4
.L_720:
        /*002c*/ 	.byte	0x04, 0x05
        /*002e*/ 	.short	(.L_722 - .L_721)
.L_721:
        /*0030*/ 	.word	0x00000100
        /*0034*/ 	.word	0x00000001
        /*0038*/ 	.word	0x00000001


	//----- nvinfo : EIATTR_CBANK_PARAM_SIZE
	.align		4
.L_722:
        /*003c*/ 	.byte	0x03, 0x19
        /*003e*/ 	.short	0x0278


	//----- nvinfo : EIATTR_PARAM_CBANK
	.align		4
        /*0040*/ 	.byte	0x04, 0x0a
        /*0042*/ 	.short	(.L_724 - .L_723)
	.align		4
.L_723:
        /*0044*/ 	.word	index@(.nv.constant0._ZN7cutlass13device_kernelIN5flash19enable_sm80_to_sm89INS1_16FlashAttnBwdSm80INS1_25CollectiveMainloopBwdSm80ILi2ELi2EN4cute5tupleIJNS5_1CILi64EEENS7_ILi128EEES9_EEENS_6half_tEfNS_4arch4Sm80ELb0ELb0ELb0ELb1ELb1ELb0ELb0ELb0ELi2ELi2ELi2ELi2ELb0EEENS1_24CollectiveEpilogueBwdGQAISA_fSD_Li256ELb1ELb1EEENS1_19SingleTileSchedulerILb1ELb0ELb0ELi128EEEEEEEEEvNT_6ParamsE)
        /*0048*/ 	.short	0x0210
        /*004a*/ 	.short	0x0278


	//----- nvinfo : EIATTR_SW_WAR
	.align		4
.L_724:
        /*004c*/ 	.byte	0x04, 0x36
        /*004e*/ 	.short	(.L_726 - .L_725)
.L_725:
        /*0050*/ 	.word	0x00000008
.L_726:


//--------------------- .nv.info._ZN7cutlass13device_kernelIN5flash19enable_sm80_to_sm89INS1_16FlashAttnBwdSm80INS1_25CollectiveMainloopBwdSm80ILi2ELi2EN4cute5tupleIJNS5_1CILi64EEENS7_ILi128EEES9_EEENS_6half_tEfNS_4arch4Sm80ELb0ELb1ELb0ELb0ELb0ELb0ELb0ELb0ELi2ELi2ELi2ELi2ELb0EEENS1_21CollectiveEpilogueBwdISA_SB_SD_Li256ELb0ELb0ELi4EEENS1_19SingleTileSchedulerILb0ELb0ELb0ELi128EEEEEEEEEvNT_6ParamsE --------------------------
	.section	.nv.info._ZN7cutlass13device_kernelIN5flash19enable_sm80_to_sm89INS1_16FlashAttnBwdSm80INS1_25CollectiveMainloopBwdSm80ILi2ELi2EN4cute5tupleIJNS5_1CILi64EEENS7_ILi128EEES9_EEENS_6half_tEfNS_4arch4Sm80ELb0ELb1ELb0ELb0ELb0ELb0ELb0ELb0ELi2ELi2ELi2ELi2ELb0EEENS1_21CollectiveEpilogueBwdISA_SB_SD_Li256ELb0ELb0ELi4EEENS1_19SingleTileSchedulerILb0ELb0ELb0ELi128EEEEEEEEEvNT_6ParamsE,"",@"SHT_CUDA_INFO"
	.sectionflags	@""
	.align	4


	//----- nvinfo : EIATTR_CUDA_API_VERSION
	.align		4
        /*0000*/ 	.byte	0x04, 0x37
        /*0002*/ 	.short	(.L_728 - .L_727)
.L_727:
        /*0004*/ 	.word	0x00000082


	//----- nvinfo : EIATTR_KPARAM_INFO
	.align		4
.L_728:
        /*0008*/ 	.byte	0x04, 0x17
        /*000a*/ 	.short	(.L_730 - .L_729)
.L_729:
        /*000c*/ 	.word	0x00000000
        /*0010*/ 	.short	0x0000
        /*0012*/ 	.short	0x0000
        /*0014*/ 	.byte	0x00, 0xf0, 0xc1, 0x09


	//----- nvinfo : EIATTR_SPARSE_MMA_MASK
	.align		4
.L_730:
        /*0018*/ 	.byte	0x03, 0x50
        /*001a*/ 	.short	0x0000


	//----- nvinfo : EIATTR_MAXREG_COUNT
	.align		4
        /*001c*/ 	.byte	0x03, 0x1b
        /*001e*/ 	.short	0x00ff


	//----- nvinfo : EIATTR_MERCURY_ISA_VERSION
	.align		4
        /*0020*/ 	.byte	0x03, 0x5f
        /*0022*/ 	.short	0x0101


	//----- nvinfo : EIATTR_EXIT_INSTR_OFFSETS
	.align		4
        /*0024*/ 	.byte	0x04, 0x1c
        /*0026*/ 	.short	(.L_732 - .L_731)


	//   ....[0]....
.L_731:
        /*0028*/ 	.word	0x00000010


	//----- nvinfo : EIATTR_MAX_THREADS
	.align		4
.L_732:
        /*002c*/ 	.byte	0x04, 0x05
        /*002e*/ 	.short	(.L_734 - .L_733)
.L_733:
        /*0030*/ 	.word	0x00000100
        /*0034*/ 	.word	0x00000001
        /*0038*/ 	.word	0x00000001


	//----- nvinfo : EIATTR_CBANK_PARAM_SIZE
	.align		4
.L_734:
        /*003c*/ 	.byte	0x03, 0x19
        /*003e*/ 	.short	0x0270


	//----- nvinfo : EIATTR_PARAM_CBANK
	.align		4
        /*0040*/ 	.byte	0x04, 0x0a
        /*0042*/ 	.short	(.L_736 - .L_735)
	.align		4
.L_735:
        /*0044*/ 	.word	index@(.nv.constant0._ZN7cutlass13device_kernelIN5flash19enable_sm80_to_sm89INS1_16FlashAttnBwdSm80INS1_25CollectiveMainloopBwdSm80ILi2ELi2EN4cute5tupleIJNS5_1CILi64EEENS7_ILi128EEES9_EEENS_6half_tEfNS_4arch4Sm80ELb0ELb1ELb0ELb0ELb0ELb0ELb0ELb0ELi2ELi2ELi2ELi2ELb0EEENS1_21CollectiveEpilogueBwdISA_SB_SD_Li256ELb0ELb0ELi4EEENS1_19SingleTileSchedulerILb0ELb0ELb0ELi128EEEEEEEEEvNT_6ParamsE)
        /*0048*/ 	.short	0x0210
        /*004a*/ 	.short	0x0270


	//----- nvinfo : EIATTR_SW_WAR
	.align		4
.L_736:
        /*004c*/ 	.byte	0x04, 0x36
        /*004e*/ 	.short	(.L_738 - .L_737)
.L_737:
        /*0050*/ 	.word	0x00000008
.L_738:


//--------------------- .nv.info._ZN7cutlass13device_kernelIN5flash19enable_sm80_to_sm89INS1_16FlashAttnBwdSm80INS1_25CollectiveMainloopBwdSm80ILi2ELi2EN4cute5tupleIJNS5_1CILi64EEENS7_ILi128EEES9_EEENS_6half_tEfNS_4arch4Sm80ELb0ELb1ELb0ELb0ELb1ELb0ELb0ELb0ELi2ELi2ELi2ELi2ELb0EEENS1_21CollectiveEpilogueBwdISA_SB_SD_Li256ELb0ELb0ELi4EEENS1_19SingleTileSchedulerILb0ELb0ELb0ELi128EEEEEEEEEvNT_6ParamsE --------------------------
	.section	.nv.info._ZN7cutlass13device_kernelIN5flash19enable_sm80_to_sm89INS1_16FlashAttnBwdSm80INS1_25CollectiveMainloopBwdSm80ILi2ELi2EN4cute5tupleIJNS5_1CILi64EEENS7_ILi128EEES9_EEENS_6half_tEfNS_4arch4Sm80ELb0ELb1ELb0ELb0ELb1ELb0ELb0ELb0ELi2ELi2ELi2ELi2ELb0EEENS1_21CollectiveEpilogueBwdISA_SB_SD_Li256ELb0ELb0ELi4EEENS1_19SingleTileSchedulerILb0ELb0ELb0ELi128EEEEEEEEEvNT_6ParamsE,"",@"SHT_CUDA_INFO"
	.sectionflags	@""
	.align	4


	//----- nvinfo : EIATTR_CUDA_API_VERSION
	.align		4
        /*0000*/ 	.byte	0x04, 0x37
        /*0002*/ 	.short	(.L_740 - .L_739)
.L_739:
        /*0004*/ 	.word	0x00000082


	//----- nvinfo : EIATTR_KPARAM_INFO
	.align		4
.L_740:
        /*0008*/ 	.byte	0x04, 0x17
        /*000a*/ 	.short	(.L_742 - .L_741)
.L_741:
        /*000c*/ 	.word	0x00000000
        /*0010*/ 	.short	0x0000
        /*0012*/ 	.short	0x0000
        /*0014*/ 	.byte	0x00, 0xf0, 0xc1, 0x09


	//----- nvinfo : EIATTR_SPARSE_MMA_MASK
	.align		4
.L_742:
        /*0018*/ 	.byte	0x03, 0x50
        /*001a*/ 	.short	0x0000


	//----- nvinfo : EIATTR_MAXREG_COUNT
	.align		4
        /*001c*/ 	.byte	0x03, 0x1b
        /*001e*/ 	.short	0x00ff


	//----- nvinfo : EIATTR_MERCURY_ISA_VERSION
	.align		4
        /*0020*/ 	.byte	0x03, 0x5f
        /*0022*/ 	.short	0x0101


	//----- nvinfo : EIATTR_EXIT_INSTR_OFFSETS
	.align		4
        /*0024*/ 	.byte	0x04, 0x1c
        /*0026*/ 	.short	(.L_744 - .L_743)


	//   ....[0]....
.L_743:
        /*0028*/ 	.word	0x00000010


	//----- nvinfo : EIATTR_MAX_THREADS
	.align		4
.L_744:
        /*002c*/ 	.byte	0x04, 0x05
        /*002e*/ 	.short	(.L_746 - .L_745)
.L_745:
        /*0030*/ 	.word	0x00000100
        /*0034*/ 	.word	0x00000001
        /*0038*/ 	.word	0x00000001


	//----- nvinfo : EIATTR_CBANK_PARAM_SIZE
	.align		4
.L_746:
        /*003c*/ 	.byte	0x03, 0x19
        /*003e*/ 	.short	0x0270


	//----- nvinfo : EIATTR_PARAM_CBANK
	.align		4
        /*0040*/ 	.byte	0x04, 0x0a
        /*0042*/ 	.short	(.L_748 - .L_747)
	.align		4
.L_747:
        /*0044*/ 	.word	index@(.nv.constant0._ZN7cutlass13device_kernelIN5flash19enable_sm80_to_sm89INS1_16FlashAttnBwdSm80INS1_25CollectiveMainloopBwdSm80ILi2ELi2EN4cute5tupleIJNS5_1CILi64EEENS7_ILi128EEES9_EEENS_6half_tEfNS_4arch4Sm80ELb0ELb1ELb0ELb0ELb1ELb0ELb0ELb0ELi2ELi2ELi2ELi2ELb0EEENS1_21CollectiveEpilogueBwdISA_SB_SD_Li256ELb0ELb0ELi4EEENS1_19SingleTileSchedulerILb0ELb0ELb0ELi128EEEEEEEEEvNT_6ParamsE)
        /*0048*/ 	.short	0x0210
        /*004a*/ 	.short	0x0270


	//----- nvinfo : EIATTR_SW_WAR
	.align		4
.L_748:
        /*004c*/ 	.byte	0x04, 0x36
        /*004e*/ 	.short	(.L_750 - .L_749)
.L_749:
        /*0050*/ 	.word	0x00000008
.L_750:


//--------------------- .nv.info._ZN7cutlass13device_kernelIN5flash19enable_sm80_to_sm89INS1_16FlashAttnBwdSm80INS1_25CollectiveMainloopBwdSm80ILi2ELi2EN4cute5tupleIJNS5_1CILi64EEENS7_ILi128EEES9_EEENS_6half_tEfNS_4arch4Sm80ELb0ELb1ELb0ELb0ELb0ELb0ELb0ELb0ELi2ELi2ELi2ELi2ELb0EEENS1_24CollectiveEpilogueBwdGQAISA_fSD_Li256ELb0ELb0EEENS1_19SingleTileSchedulerILb0ELb0ELb0ELi128EEEEEEEEEvNT_6ParamsE --------------------------
	.section	.nv.info._ZN7cutlass13device_kernelIN5flash19enable_sm80_to_sm89INS1_16FlashAttnBwdSm80INS1_25CollectiveMainloopBwdSm80ILi2ELi2EN4cute5tupleIJNS5_1CILi64EEENS7_ILi128EEES9_EEENS_6half_tEfNS_4arch4Sm80ELb0ELb1ELb0ELb0ELb0ELb0ELb0ELb0ELi2ELi2ELi2ELi2ELb0EEENS1_24CollectiveEpilogueBwdGQAISA_fSD_Li256ELb0ELb0EEENS1_19SingleTileSchedulerILb0ELb0ELb0ELi128EEEEEEEEEvNT_6ParamsE,"",@"SHT_CUDA_INFO"
	.sectionflags	@""
	.align	4


	//----- nvinfo : EIATTR_CUDA_API_VERSION
	.align		4
        /*0000*/ 	.byte	0x04, 0x37
        /*0002*/ 	.short	(.L_752 - .L_751)
.L_751:
        /*0004*/ 	.word	0x00000082


	//----- nvinfo : EIATTR_KPARAM_INFO
	.align		4
.L_752:
        /*0008*/ 	.byte	0x04, 0x17
        /*000a*/ 	.short	(.L_754 - .L_753)
.L_753:
        /*000c*/ 	.word	0x00000000
        /*0010*/ 	.short	0x0000
        /*0012*/ 	.short	0x0000
        /*0014*/ 	.byte	0x00, 0xf0, 0xe1, 0x09


	//----- nvinfo : EIATTR_SPARSE_MMA_MASK
	.align		4
.L_754:
        /*0018*/ 	.byte	0x03, 0x50
        /*001a*/ 	.short	0x0000


	//----- nvinfo : EIATTR_MAXREG_COUNT
	.align		4
        /*001c*/ 	.byte	0x03, 0x1b
        /*001e*/ 	.short	0x00ff


	//----- nvinfo : EIATTR_MERCURY_ISA_VERSION
	.align		4
        /*0020*/ 	.byte	0x03, 0x5f
        /*0022*/ 	.short	0x0101


	//----- nvinfo : EIATTR_EXIT_INSTR_OFFSETS
	.align		4
        /*0024*/ 	.byte	0x04, 0x1c
        /*0026*/ 	.short	(.L_756 - .L_755)


	//   ....[0]....
.L_755:
        /*0028*/ 	.word	0x00000010


	//----- nvinfo : EIATTR_MAX_THREADS
	.align		4
.L_756:
        /*002c*/ 	.byte	0x04, 0x05
        /*002e*/ 	.short	(.L_758 - .L_757)
.L_757:
        /*0030*/ 	.word	0x00000100
        /*0034*/ 	.word	0x00000001
        /*0038*/ 	.word	0x00000001


	//----- nvinfo : EIATTR_CBANK_PARAM_SIZE
	.align		4
.L_758:
        /*003c*/ 	.byte	0x03, 0x19
        /*003e*/ 	.short	0x0278


	//----- nvinfo : EIATTR_PARAM_CBANK
	.align		4
        /*0040*/ 	.byte	0x04, 0x0a
        /*0042*/ 	.short	(.L_760 - .L_759)
	.align		4
.L_759:
        /*0044*/ 	.word	index@(.nv.constant0._ZN7cutlass13device_kernelIN5flash19enable_sm80_to_sm89INS1_16FlashAttnBwdSm80INS1_25CollectiveMainloopBwdSm80ILi2ELi2EN4cute5tupleIJNS5_1CILi64EEENS7_ILi128EEES9_EEENS_6half_tEfNS_4arch4Sm80ELb0ELb1ELb0ELb0ELb0ELb0ELb0ELb0ELi2ELi2ELi2ELi2ELb0EEENS1_24CollectiveEpilogueBwdGQAISA_fSD_Li256ELb0ELb0EEENS1_19SingleTileSchedulerILb0ELb0ELb0ELi128EEEEEEEEEvNT_6ParamsE)
        /*0048*/ 	.short	0x0210
        /*004a*/ 	.short	0x0278


	//----- nvinfo : EIATTR_SW_WAR
	.align		4
.L_760:
        /*004c*/ 	.byte	0x04, 0x36
        /*004e*/ 	.short	(.L_762 - .L_761)
.L_761:
        /*0050*/ 	.word	0x00000008
.L_762:


//--------------------- .nv.info._ZN7cutlass13device_kernelIN5flash19enable_sm80_to_sm89INS1_16FlashAttnBwdSm80INS1_25CollectiveMainloopBwdSm80ILi2ELi2EN4cute5tupleIJNS5_1CILi64EEENS7_ILi128EEES9_EEENS_6half_tEfNS_4arch4Sm80ELb0ELb1ELb0ELb0ELb1ELb0ELb0ELb0ELi2ELi2ELi2ELi2ELb0EEENS1_24CollectiveEpilogueBwdGQAISA_fSD_Li256ELb0ELb1EEENS1_19SingleTileSchedulerILb0ELb0ELb0ELi128EEEEEEEEEvNT_6ParamsE --------------------------
	.section	.nv.info._ZN7cutlass13device_kernelIN5flash19enable_sm80_to_sm89INS1_16FlashAttnBwdSm80INS1_25CollectiveMainloopBwdSm80ILi2ELi2EN4cute5tupleIJNS5_1CILi64EEENS7_ILi128EEES9_EEENS_6half_tEfNS_4arch4Sm80ELb0ELb1ELb0ELb0ELb1ELb0ELb0ELb0ELi2ELi2ELi2ELi2ELb0EEENS1_24CollectiveEpilogueBwdGQAISA_fSD_Li256ELb0ELb1EEENS1_19SingleTileSchedulerILb0ELb0ELb0ELi128EEEEEEEEEvNT_6ParamsE,"",@"SHT_CUDA_INFO"
	.sectionflags	@""
	.align	4


	//----- nvinfo : EIATTR_CUDA_API_VERSION
	.align		4
        /*0000*/ 	.byte	0x04, 0x37
        /*0002*/ 	.short	(.L_764 - .L_763)
.L_763:
        /*0004*/ 	.word	0x00000082


	//----- nvinfo : EIATTR_KPARAM_INFO
	.align		4
.L_764:
        /*0008*/ 	.byte	0x04, 0x17
        /*000a*/ 	.short	(.L_766 - .L_765)
.L_765:
        /*000c*/ 	.word	0x00000000
        /*0010*/ 	.short	0x0000
        /*0012*/ 	.short	0x0000
        /*0014*/ 	.byte	0x00, 0xf0, 0xe1, 0x09


	//----- nvinfo : EIATTR_SPARSE_MMA_MASK
	.align		4
.L_766:
        /*0018*/ 	.byte	0x03, 0x50
        /*001a*/ 	.short	0x0000


	//----- nvinfo : EIATTR_MAXREG_COUNT
	.align		4
        /*001c*/ 	.byte	0x03, 0x1b
        /*001e*/ 	.short	0x00ff


	//----- nvinfo : EIATTR_MERCURY_ISA_VERSION
	.align		4
        /*0020*/ 	.byte	0x03, 0x5f
        /*0022*/ 	.short	0x0101


	//----- nvinfo : EIATTR_EXIT_INSTR_OFFSETS
	.align		4
        /*0024*/ 	.byte	0x04, 0x1c
        /*0026*/ 	.short	(.L_768 - .L_767)


	//   ....[0]....
.L_767:
        /*0028*/ 	.word	0x00000010


	//----- nvinfo : EIATTR_MAX_THREADS
	.align		4
.L_768:
        /*002c*/ 	.byte	0x04, 0x05
        /*002e*/ 	.short	(.L_770 - .L_769)
.L_769:
        /*0030*/ 	.word	0x00000100
        /*0034*/ 	.word	0x00000001
        /*0038*/ 	.word	0x00000001


	//----- nvinfo : EIATTR_CBANK_PARAM_SIZE
	.align		4
.L_770:
        /*003c*/ 	.byte	0x03, 0x19
        /*003e*/ 	.short	0x0278


	//----- nvinfo : EIATTR_PARAM_CBANK
	.align		4
        /*0040*/ 	.byte	0x04, 0x0a
        /*0042*/ 	.short	(.L_772 - .L_771)
	.align		4
.L_771:
        /*0044*/ 	.word	index@(.nv.constant0._ZN7cutlass13device_kernelIN5flash19enable_sm80_to_sm89INS1_16FlashAttnBwdSm80INS1_25CollectiveMainloopBwdSm80ILi2ELi2EN4cute5tupleIJNS5_1CILi64EEENS7_ILi128EEES9_EEENS_6half_tEfNS_4arch4Sm80ELb0ELb1ELb0ELb0ELb1ELb0ELb0ELb0ELi2ELi2ELi2ELi2ELb0EEENS1_24CollectiveEpilogueBwdGQAISA_fSD_Li256ELb0ELb1EEENS1_19SingleTileSchedulerILb0ELb0ELb0ELi128EEEEEEEEEvNT_6ParamsE)
        /*0048*/ 	.short	0x0210
        /*004a*/ 	.short	0x0278


	//----- nvinfo : EIATTR_SW_WAR
	.align		4
.L_772:
        /*004c*/ 	.byte	0x04, 0x36
        /*004e*/ 	.short	(.L_774 - .L_773)
.L_773:
        /*0050*/ 	.word	0x00000008
.L_774:


//--------------------- .nv.info._ZN7cutlass13device_kernelIN5flash19enable_sm80_to_sm89INS1_16FlashAttnBwdSm80INS1_25CollectiveMainloopBwdSm80ILi2ELi2EN4cute5tupleIJNS5_1CILi64EEENS7_ILi128EEES9_EEENS_6half_tEfNS_4arch4Sm80ELb0ELb1ELb0ELb1ELb0ELb0ELb0ELb0ELi2ELi2ELi2ELi2ELb0EEENS1_21CollectiveEpilogueBwdISA_SB_SD_Li256ELb1ELb0ELi4EEENS1_19SingleTileSchedulerILb1ELb0ELb0ELi128EEEEEEEEEvNT_6ParamsE --------------------------
	.section	.nv.info._ZN7cutlass13device_kernelIN5flash19enable_sm80_to_sm89INS1_16FlashAttnBwdSm80INS1_25CollectiveMainloopBwdSm80ILi2ELi2EN4cute5tupleIJNS5_1CILi64EEENS7_ILi128EEES9_EEENS_6half_tEfNS_4arch4Sm80ELb0ELb1ELb0ELb1ELb0ELb0ELb0ELb0ELi2ELi2ELi2ELi2ELb0EEENS1_21CollectiveEpilogueBwdISA_SB_SD_Li256ELb1ELb0ELi4EEENS1_19SingleTileSchedulerILb1ELb0ELb0ELi128EEEEEEEEEvNT_6ParamsE,"",@"SHT_CUDA_INFO"
	.sectionflags	@""
	.align	4


	//----- nvinfo : EIATTR_CUDA_API_VERSION
	.align		4
        /*0000*/ 	.byte	0x04, 0x37
        /*0002*/ 	.short	(.L_776 - .L_775)
.L_775:
        /*0004*/ 	.word	0x00000082


	//----- nvinfo : EIATTR_KPARAM_INFO
	.align		4
.L_776:
        /*0008*/ 	.byte	0x04, 0x17
        /*000a*/ 	.short	(.L_778 - .L_777)
.L_777:
        /*000c*/ 	.word	0x00000000
        /*0010*/ 	.short	0x0000
        /*0012*/ 	.short	0x0000
        /*0014*/ 	.byte	0x00, 0xf0, 0xc1, 0x09


	//----- nvinfo : EIATTR_SPARSE_MMA_MASK
	.align		4
.L_778:
        /*0018*/ 	.byte	0x03, 0x50
        /*001a*/ 	.short	0x0000


	//----- nvinfo : EIATTR_MAXREG_COUNT
	.align		4
        /*001c*/ 	.byte	0x03, 0x1b
        /*001e*/ 	.short	0x00ff


	//----- nvinfo : EIATTR_MERCURY_ISA_VERSION
	.align		4
        /*0020*/ 	.byte	0x03, 0x5f
        /*0022*/ 	.short	0x0101


	//----- nvinfo : EIATTR_EXIT_INSTR_OFFSETS
	.align		4
        /*0024*/ 	.byte	0x04, 0x1c
        /*0026*/ 	.short	(.L_780 - .L_779)


	//   ....[0]....
.L_779:
        /*0028*/ 	.word	0x00000010


	//----- nvinfo : EIATTR_MAX_THREADS
	.align		4
.L_780:
        /*002c*/ 	.byte	0x04, 0x05
        /*002e*/ 	.short	(.L_782 - .L_781)
.L_781:
        /*0030*/ 	.word	0x00000100
        /*0034*/ 	.word	0x00000001
        /*0038*/ 	.word	0x00000001


	//----- nvinfo : EIATTR_CBANK_PARAM_SIZE
	.align		4
.L_782:
        /*003c*/ 	.byte	0x03, 0x19
        /*003e*/ 	.short	0x0270


	//----- nvinfo : EIATTR_PARAM_CBANK
	.align		4
        /*0040*/ 	.byte	0x04, 0x0a
        /*0042*/ 	.short	(.L_784 - .L_783)
	.align		4
.L_783:
        /*0044*/ 	.word	index@(.nv.constant0._ZN7cutlass13device_kernelIN5flash19enable_sm80_to_sm89INS1_16FlashAttnBwdSm80INS1_25CollectiveMainloopBwdSm80ILi2ELi2EN4cute5tupleIJNS5_1CILi64EEENS7_ILi128EEES9_EEENS_6half_tEfNS_4arch4Sm80ELb0ELb1ELb0ELb1ELb0ELb0ELb0ELb0ELi2ELi2ELi2ELi2ELb0EEENS1_21CollectiveEpilogueBwdISA_SB_SD_Li256ELb1ELb0ELi4EEENS1_19SingleTileSchedulerILb1ELb0ELb0ELi128EEEEEEEEEvNT_6ParamsE)
        /*0048*/ 	.short	0x0210
        /*004a*/ 	.short	0x0270


	//----- nvinfo : EIATTR_SW_WAR
	.align		4
.L_784:
        /*004c*/ 	.byte	0x04, 0x36
        /*004e*/ 	.short	(.L_786 - .L_785)
.L_785:
        /*0050*/ 	.word	0x00000008
.L_786:


//--------------------- .nv.info._ZN7cutlass13device_kernelIN5flash19enable_sm80_to_sm89INS1_16FlashAttnBwdSm80INS1_25CollectiveMainloopBwdSm80ILi2ELi2EN4cute5tupleIJNS5_1CILi64EEENS7_ILi128EEES9_EEENS_6half_tEfNS_4arch4Sm80ELb0ELb1ELb0ELb1ELb1ELb0ELb0ELb0ELi2ELi2ELi2ELi2ELb0EEENS1_21CollectiveEpilogueBwdISA_SB_SD_Li256ELb1ELb0ELi4EEENS1_19SingleTileSchedulerILb1ELb0ELb0ELi128EEEEEEEEEvNT_6ParamsE --------------------------
	.section	.nv.info._ZN7cutlass13device_kernelIN5flash19enable_sm80_to_sm89INS1_16FlashAttnBwdSm80INS1_25CollectiveMainloopBwdSm80ILi2ELi2EN4cute5tupleIJNS5_1CILi64EEENS7_ILi128EEES9_EEENS_6half_tEfNS_4arch4Sm80ELb0ELb1ELb0ELb1ELb1ELb0ELb0ELb0ELi2ELi2ELi2ELi2ELb0EEENS1_21CollectiveEpilogueBwdISA_SB_SD_Li256ELb1ELb0ELi4EEENS1_19SingleTileSchedulerILb1ELb0ELb0ELi128EEEEEEEEEvNT_6ParamsE,"",@"SHT_CUDA_INFO"
	.sectionflags	@""
	.align	4


	//----- nvinfo : EIATTR_CUDA_API_VERSION
	.align		4
        /*0000*/ 	.byte	0x04, 0x37
        /*0002*/ 	.short	(.L_788 - .L_787)
.L_787:
        /*0004*/ 	.word	0x00000082


	//----- nvinfo : EIATTR_KPARAM_INFO
	.align		4
.L_788:
        /*0008*/ 	.byte	0x04, 0x17
        /*000a*/ 	.short	(.L_790 - .L_789)
.L_789:
        /*000c*/ 	.word	0x00000000
        /*0010*/ 	.short	0x0000
        /*0012*/ 	.short	0x0000
        /*0014*/ 	.byte	0x00, 0xf0, 0xc1, 0x09


	//----- nvinfo : EIATTR_SPARSE_MMA_MASK
	.align		4
.L_790:
        /*0018*/ 	.byte	0x03, 0x50
        /*001a*/ 	.short	0x0000


	//----- nvinfo : EIATTR_MAXREG_COUNT
	.align		4
        /*001c*/ 	.byte	0x03, 0x1b
        /*001e*/ 	.short	0x00ff


	//----- nvinfo : EIATTR_MERCURY_ISA_VERSION
	.align		4
        /*0020*/ 	.byte	0x03, 0x5f
        /*0022*/ 	.short	0x0101


	//----- nvinfo : EIATTR_EXIT_INSTR_OFFSETS
	.align		4
        /*0024*/ 	.byte	0x04, 0x1c
        /*0026*/ 	.short	(.L_792 - .L_791)


	//   ....[0]....
.L_791:
        /*0028*/ 	.word	0x00000010


	//----- nvinfo : EIATTR_MAX_THREADS
	.align		4
.L_792:
        /*002c*/ 	.byte	0x04, 0x05
        /*002e*/ 	.short	(.L_794 - .L_793)
.L_793:
        /*0030*/ 	.word	0x00000100
        /*0034*/ 	.word	0x00000001
        /*0038*/ 	.word	0x00000001


	//----- nvinfo : EIATTR_CBANK_PARAM_SIZE
	.align		4
.L_794:
        /*003c*/ 	.byte	0x03, 0x19
        /*003e*/ 	.short	0x0270


	//----- nvinfo : EIATTR_PARAM_CBANK
	.align		4
        /*0040*/ 	.byte	0x04, 0x0a
        /*0042*/ 	.short	(.L_796 - .L_795)
	.align		4
.L_795:
        /*0044*/ 	.word	index@(.nv.constant0._ZN7cutlass13device_kernelIN5flash19enable_sm80_to_sm89INS1_16FlashAttnBwdSm80INS1_25CollectiveMainloopBwdSm80ILi2ELi2EN4cute5tupleIJNS5_1CILi64EEENS7_ILi128EEES9_EEENS_6half_tEfNS_4arch4Sm80ELb0ELb1ELb0ELb1ELb1ELb0ELb0ELb0ELi2ELi2ELi2ELi2ELb0EEENS1_21CollectiveEpilogueBwdISA_SB_SD_Li256ELb1ELb0ELi4EEENS1_19SingleTileSchedulerILb1ELb0ELb0ELi128EEEEEEEEEvNT_6ParamsE)
        /*0048*/ 	.short	0x0210
        /*004a*/ 	.short	0x0270


	//----- nvinfo : EIATTR_SW_WAR
	.align		4
.L_796:
        /*004c*/ 	.byte	0x04, 0x36
        /*004e*/ 	.short	(.L_798 - .L_797)
.L_797:
        /*0050*/ 	.word	0x00000008
.L_798:


//--------------------- .nv.info._ZN7cutlass13device_kernelIN5flash19enable_sm80_to_sm89INS1_16FlashAttnBwdSm80INS1_25CollectiveMainloopBwdSm80ILi2ELi2EN4cute5tupleIJNS5_1CILi64EEENS7_ILi128EEES9_EEENS_6half_tEfNS_4arch4Sm80ELb0ELb1ELb0ELb1ELb0ELb0ELb0ELb0ELi2ELi2ELi2ELi2ELb0EEENS1_24CollectiveEpilogueBwdGQAISA_fSD_Li256ELb1ELb0EEENS1_19SingleTileSchedulerILb1ELb0ELb0ELi128EEEEEEEEEvNT_6ParamsE --------------------------
	.section	.nv.info._ZN7cutlass13device_kernelIN5flash19enable_sm80_to_sm89INS1_16FlashAttnBwdSm80INS1_25CollectiveMainloopBwdSm80ILi2ELi2EN4cute5tupleIJNS5_1CILi64EEENS7_ILi128EEES9_EEENS_6half_tEfNS_4arch4Sm80ELb0ELb1ELb0ELb1ELb0ELb0ELb0ELb0ELi2ELi2ELi2ELi2ELb0EEENS1_24CollectiveEpilogueBwdGQAISA_fSD_Li256ELb1ELb0EEENS1_19SingleTileSchedulerILb1ELb0ELb0ELi128EEEEEEEEEvNT_6ParamsE,"",@"SHT_CUDA_INFO"
	.sectionflags	@""
	.align	4


	//----- nvinfo : EIATTR_CUDA_API_VERSION
	.align		4
        /*0000*/ 	.byte	0x04, 0x37
        /*0002*/ 	.short	(.L_800 - .L_799)
.L_799:
        /*0004*/ 	.word	0x00000082


	//----- nvinfo : EIATTR_KPARAM_INFO
	.align		4
.L_800:
        /*0008*/ 	.byte	0x04, 0x17
        /*000a*/ 	.short	(.L_802 - .L_801)
.L_801:
        /*000c*/ 	.word	0x00000000
        /*0010*/ 	.short	0x0000
        /*0012*/ 	.short	0x0000
        /*0014*/ 	.byte	0x00, 0xf0, 0xe1, 0x09


	//----- nvinfo : EIATTR_SPARSE_MMA_MASK
	.align		4
.L_802:
        /*0018*/ 	.byte	0x03, 0x50
        /*001a*/ 	.short	0x0000


	//----- nvinfo : EIATTR_MAXREG_COUNT
	.align		4
        /*001c*/ 	.byte	0x03, 0x1b
        /*001e*/ 	.short	0x00ff


	//----- nvinfo : EIATTR_MERCURY_ISA_VERSION
	.align		4
        /*0020*/ 	.byte	0x03, 0x5f
        /*0022*/ 	.short	0x0101


	//----- nvinfo : EIATTR_EXIT_INSTR_OFFSETS
	.align		4
        /*0024*/ 	.byte	0x04, 0x1c
        /*0026*/ 	.short	(.L_804 - .L_803)


	//   ....[0]....
.L_803:
        /*0028*/ 	.word	0x00000010


	//----- nvinfo : EIATTR_MAX_THREADS
	.align		4
.L_804:
        /*002c*/ 	.byte	0x04, 0x05
        /*002e*/ 	.short	(.L_806 - .L_805)
.L_805:
        /*0030*/ 	.word	0x00000100
        /*0034*/ 	.word	0x00000001
        /*0038*/ 	.word	0x00000001


	//----- nvinfo : EIATTR_CBANK_PARAM_SIZE
	.align		4
.L_806:
        /*003c*/ 	.byte	0x03, 0x19
        /*003e*/ 	.short	0x0278


	//----- nvinfo : EIATTR_PARAM_CBANK
	.align		4
        /*0040*/ 	.byte	0x04, 0x0a
        /*0042*/ 	.short	(.L_808 - .L_807)
	.align		4
.L_807:
        /*0044*/ 	.word	index@(.nv.constant0._ZN7cutlass13device_kernelIN5flash19enable_sm80_to_sm89INS1_16FlashAttnBwdSm80INS1_25CollectiveMainloopBwdSm80ILi2ELi2EN4cute5tupleIJNS5_1CILi64EEENS7_ILi128EEES9_EEENS_6half_tEfNS_4arch4Sm80ELb0ELb1ELb0ELb1ELb0ELb0ELb0ELb0ELi2ELi2ELi2ELi2ELb0EEENS1_24CollectiveEpilogueBwdGQAISA_fSD_Li256ELb1ELb0EEENS1_19SingleTileSchedulerILb1ELb0ELb0ELi128EEEEEEEEEvNT_6ParamsE)
        /*0048*/ 	.short	0x0210
        /*004a*/ 	.short	0x0278


	//----- nvinfo : EIATTR_SW_WAR
	.align		4
.L_808:
        /*004c*/ 	.byte	0x04, 0x36
        /*004e*/ 	.short	(.L_810 - .L_809)
.L_809:
        /*0050*/ 	.word	0x00000008
.L_810:


//--------------------- .nv.info._ZN7cutlass13device_kernelIN5flash19enable_sm80_to_sm89INS1_16FlashAttnBwdSm80INS1_25CollectiveMainloopBwdSm80ILi2ELi2EN4cute5tupleIJNS5_1CILi64EEENS7_ILi128EEES9_EEENS_6half_tEfNS_4arch4Sm80ELb0ELb1ELb0ELb1ELb1ELb0ELb0ELb0ELi2ELi2ELi2ELi2ELb0EEENS1_24CollectiveEpilogueBwdGQAISA_fSD_Li256ELb1ELb1EEENS1_19SingleTileSchedulerILb1ELb0ELb0ELi128EEEEEEEEEvNT_6ParamsE --------------------------
	.section	.nv.info._ZN7cutlass13device_kernelIN5flash19enable_sm80_to_sm89INS1_16FlashAttnBwdSm80INS1_25CollectiveMainloopBwdSm80ILi2ELi2EN4cute5tupleIJNS5_1CILi64EEENS7_ILi128EEES9_EEENS_6half_tEfNS_4arch4Sm80ELb0ELb1ELb0ELb1ELb1ELb0ELb0ELb0ELi2ELi2ELi2ELi2ELb0EEENS1_24CollectiveEpilogueBwdGQAISA_fSD_Li256ELb1ELb1EEENS1_19SingleTileSchedulerILb1ELb0ELb0ELi128EEEEEEEEEvNT_6ParamsE,"",@"SHT_CUDA_INFO"
	.sectionflags	@""
	.align	4


	//----- nvinfo : EIATTR_CUDA_API_VERSION
	.align		4
        /*0000*/ 	.byte	0x04, 0x37
        /*0002*/ 	.short	(.L_812 - .L_811)
.L_811:
        /*0004*/ 	.word	0x00000082


	//----- nvinfo : EIATTR_KPARAM_INFO
	.align		4
.L_812:
        /*0008*/ 	.byte	0x04, 0x17
        /*000a*/ 	.short	(.L_814 - .L_813)
.L_813:
        /*000c*/ 	.word	0x00000000
        /*0010*/ 	.short	0x0000
        /*0012*/ 	.short	0x0000
        /*0014*/ 	.byte	0x00, 0xf0, 0xe1, 0x09


	//----- nvinfo : EIATTR_SPARSE_MMA_MASK
	.align		4
.L_814:
        /*0018*/ 	.byte	0x03, 0x50
        /*001a*/ 	.short	0x0000


	//----- nvinfo : EIATTR_MAXREG_COUNT
	.align		4
        /*001c*/ 	.byte	0x03, 0x1b
        /*001e*/ 	.short	0x00ff


	//----- nvinfo : EIATTR_MERCURY_ISA_VERSION
	.align		4
        /*0020*/ 	.byte	0x03, 0x5f
        /*0022*/ 	.short	0x0101


	//----- nvinfo : EIATTR_EXIT_INSTR_OFFSETS
	.align		4
        /*0024*/ 	.byte	0x04, 0x1c
        /*0026*/ 	.short	(.L_816 - .L_815)


	//   ....[0]....
.L_815:
        /*0028*/ 	.word	0x00000010


	//----- nvinfo : EIATTR_MAX_THREADS
	.align		4
.L_816:
        /*002c*/ 	.byte	0x04, 0x05
        /*002e*/ 	.short	(.L_818 - .L_817)
.L_817:
        /*0030*/ 	.word	0x00000100
        /*0034*/ 	.word	0x00000001
        /*0038*/ 	.word	0x00000001


	//----- nvinfo : EIATTR_CBANK_PARAM_SIZE
	.align		4
.L_818:
        /*003c*/ 	.byte	0x03, 0x19
        /*003e*/ 	.short	0x0278


	//----- nvinfo : EIATTR_PARAM_CBANK
	.align		4
        /*0040*/ 	.byte	0x04, 0x0a
        /*0042*/ 	.short	(.L_820 - .L_819)
	.align		4
.L_819:
        /*0044*/ 	.word	index@(.nv.constant0._ZN7cutlass13device_kernelIN5flash19enable_sm80_to_sm89INS1_16FlashAttnBwdSm80INS1_25CollectiveMainloopBwdSm80ILi2ELi2EN4cute5tupleIJNS5_1CILi64EEENS7_ILi128EEES9_EEENS_6half_tEfNS_4arch4Sm80ELb0ELb1ELb0ELb1ELb1ELb0ELb0ELb0ELi2ELi2ELi2ELi2ELb0EEENS1_24CollectiveEpilogueBwdGQAISA_fSD_Li256ELb1ELb1EEENS1_19SingleTileSchedulerILb1ELb0ELb0ELi128EEEEEEEEEvNT_6ParamsE)
        /*0048*/ 	.short	0x0210
        /*004a*/ 	.short	0x0278


	//----- nvinfo : EIATTR_SW_WAR
	.align		4
.L_820:
        /*004c*/ 	.byte	0x04, 0x36
        /*004e*/ 	.short	(.L_822 - .L_821)
.L_821:
        /*0050*/ 	.word	0x00000008
.L_822:


//--------------------- .nv.info._ZN7cutlass13device_kernelIN5flash19enable_sm80_to_sm89INS1_16FlashAttnBwdSm80INS1_25CollectiveMainloopBwdSm80ILi2ELi2EN4cute5tupleIJNS5_1CILi64EEENS7_ILi128EEES9_EEENS_6half_tEfNS_4arch4Sm80ELb1ELb0ELb0ELb0ELb0ELb0ELb0ELb0ELi2ELi2ELi2ELi2ELb0EEENS1_21CollectiveEpilogueBwdISA_SB_SD_Li256ELb0ELb0ELi4EEENS1_25SingleTileBwdLPTSchedulerILb0ELi128ELb0EEEEEEEEEvNT_6ParamsE --------------------------
	.section	.nv.info._ZN7cutlass13device_kernelIN5flash19enable_sm80_to_sm89INS1_16FlashAttnBwdSm80INS1_25CollectiveMainloopBwdSm80ILi2ELi2EN4cute5tupleIJNS5_1CILi64EEENS7_ILi128EEES9_EEENS_6half_tEfNS_4arch4Sm80ELb1ELb0ELb0ELb0ELb0ELb0ELb0ELb0ELi2ELi2ELi2ELi2ELb0EEENS1_21CollectiveEpilogueBwdISA_SB_SD_Li256ELb0ELb0ELi4EEENS1_25SingleTileBwdLPTSchedulerILb0ELi128ELb0EEEEEEEEEvNT_6ParamsE,"",@"SHT_CUDA_INFO"
	.sectionflags	@""
	.align	4


	//----- nvinfo : EIATTR_CUDA_API_VERSION
	.align		4
        /*0000*/ 	.byte	0x04, 0x37
        /*0002*/ 	.short	(.L_824 - .L_823)
.L_823:
        /*0004*/ 	.word	0x00000082


	//----- nvinfo : EIATTR_KPARAM_INFO
	.align		4
.L_824:
        /*0008*/ 	.byte	0x04, 0x17
        /*000a*/ 	.short	(.L_826 - .L_825)
.L_825:
        /*000c*/ 	.word	0x00000000
        /*0010*/ 	.short	0x0000
        /*0012*/ 	.short	0x0000
        /*0014*/ 	.byte	0x00, 0xf0, 0x21, 0x0a


	//----- nvinfo : EIATTR_SPARSE_MMA_MASK
	.align		4
.L_826:
        /*0018*/ 	.byte	0x03, 0x50
        /*001a*/ 	.short	0x0000


	//----- nvinfo : EIATTR_MAXREG_COUNT
	.align		4
        /*001c*/ 	.byte	0x03, 0x1b
        /*001e*/ 	.short	0x00ff


	//----- nvinfo : EIATTR_MERCURY_ISA_VERSION
	.align		4
        /*0020*/ 	.byte	0x03, 0x5f
        /*0022*/ 	.short	0x0101


	//----- nvinfo : EIATTR_EXIT_INSTR_OFFSETS
	.align		4
        /*0024*/ 	.byte	0x04, 0x1c
        /*0026*/ 	.short	(.L_828 - .L_827)


	//   ....[0]....
.L_827:
        /*0028*/ 	.word	0x00000010


	//----- nvinfo : EIATTR_MAX_THREADS
	.align		4
.L_828:
        /*002c*/ 	.byte	0x04, 0x05
        /*002e*/ 	.short	(.L_830 - .L_829)
.L_829:
        /*0030*/ 	.word	0x00000100
        /*0034*/ 	.word	0x00000001
        /*0038*/ 	.word	0x00000001


	//----- nvinfo : EIATTR_CBANK_PARAM_SIZE
	.align		4
.L_830:
        /*003c*/ 	.byte	0x03, 0x19
        /*003e*/ 	.short	0x0288


	//----- nvinfo : EIATTR_PARAM_CBANK
	.align		4
        /*0040*/ 	.byte	0x04, 0x0a
        /*0042*/ 	.short	(.L_832 - .L_831)
	.align		4
.L_831:
        /*0044*/ 	.word	index@(.nv.constant0._ZN7cutlass13device_kernelIN5flash19enable_sm80_to_sm89INS1_16FlashAttnBwdSm80INS1_25CollectiveMainloopBwdSm80ILi2ELi2EN4cute5tupleIJNS5_1CILi64EEENS7_ILi128EEES9_EEENS_6half_tEfNS_4arch4Sm80ELb1ELb0ELb0ELb0ELb0ELb0ELb0ELb0ELi2ELi2ELi2ELi2ELb0EEENS1_21CollectiveEpilogueBwdISA_SB_SD_Li256ELb0ELb0ELi4EEENS1_25SingleTileBwdLPTSchedulerILb0ELi128ELb0EEEEEEEEEvNT_6ParamsE)
        /*0048*/ 	.short	0x0210
        /*004a*/ 	.short	0x0288


	//----- nvinfo : EIATTR_SW_WAR
	.align		4
.L_832:
        /*004c*/ 	.byte	0x04, 0x36
        /*004e*/ 	.short	(.L_834 - .L_833)
.L_833:
        /*0050*/ 	.word	0x00000008
.L_834:


//--------------------- .nv.info._ZN7cutlass13device_kernelIN5flash19enable_sm80_to_sm89INS1_16FlashAttnBwdSm80INS1_25CollectiveMainloopBwdSm80ILi2ELi2EN4cute5tupleIJNS5_1CILi64EEENS7_ILi128EEES9_EEENS_6half_tEfNS_4arch4Sm80ELb1ELb0ELb0ELb0ELb1ELb0ELb0ELb0ELi2ELi2ELi2ELi2ELb0EEENS1_21CollectiveEpilogueBwdISA_SB_SD_Li256ELb0ELb0ELi4EEENS1_25SingleTileBwdLPTSchedulerILb0ELi128ELb1EEEEEEEEEvNT_6ParamsE --------------------------
	.section	.nv.info._ZN7cutlass13device_kernelIN5flash19enable_sm80_to_sm89INS1_16FlashAttnBwdSm80INS1_25CollectiveMainloopBwdSm80ILi2ELi2EN4cute5tupleIJNS5_1CILi64EEENS7_ILi128EEES9_EEENS_6half_tEfNS_4arch4Sm80ELb1ELb0ELb0ELb0ELb1ELb0ELb0ELb0ELi2ELi2ELi2ELi2ELb0EEENS1_21CollectiveEpilogueBwdISA_SB_SD_Li256ELb0ELb0ELi4EEENS1_25SingleTileBwdLPTSchedulerILb0ELi128ELb1EEEEEEEEEvNT_6ParamsE,"",@"SHT_CUDA_INFO"
	.sectionflags	@""
	.align	4


	//----- nvinfo : EIATTR_CUDA_API_VERSION
	.align		4
        /*0000*/ 	.byte	0x04, 0x37
        /*0002*/ 	.short	(.L_836 - .L_835)
.L_835:
        /*0004*/ 	.word	0x00000082


	//----- nvinfo : EIATTR_KPARAM_INFO
	.align		4
.L_836:
        /*0008*/ 	.byte	0x04, 0x17
        /*000a*/ 	.short	(.L_838 - .L_837)
.L_837:
        /*000c*/ 	.word	0x00000000
        /*0010*/ 	.short	0x0000
        /*0012*/ 	.short	0x0000
        /*0014*/ 	.byte	0x00, 0xf0, 0x21, 0x0a


	//----- nvinfo : EIATTR_SPARSE_MMA_MASK
	.align		4
.L_838:
        /*0018*/ 	.byte	0x03, 0x50
        /*001a*/ 	.short	0x0000


	//----- nvinfo : EIATTR_MAXREG_COUNT
	.align		4
        /*001c*/ 	.byte	0x03, 0x1b
        /*001e*/ 	.short	0x00ff


	//----- nvinfo : EIATTR_MERCURY_ISA_VERSION
	.align		4
        /*0020*/ 	.byte	0x03, 0x5f
        /*0022*/ 	.short	0x0101


	//----- nvinfo : EIATTR_EXIT_INSTR_OFFSETS
	.align		4
        /*0024*/ 	.byte	0x04, 0x1c
        /*0026*/ 	.short	(.L_840 - .L_839)


	//   ....[0]....
.L_839:
        /*0028*/ 	.word	0x00000010


	//----- nvinfo : EIATTR_MAX_THREADS
	.align		4
.L_840:
        /*002c*/ 	.byte	0x04, 0x05
        /*002e*/ 	.short	(.L_842 - .L_841)
.L_841:
        /*0030*/ 	.word	0x00000100
        /*0034*/ 	.word	0x00000001
        /*0038*/ 	.word	0x00000001


	//----- nvinfo : EIATTR_CBANK_PARAM_SIZE
	.align		4
.L_842:
        /*003c*/ 	.byte	0x03, 0x19
        /*003e*/ 	.short	0x0288


	//----- nvinfo : EIATTR_PARAM_CBANK
	.align		4
        /*0040*/ 	.byte	0x04, 0x0a
        /*0042*/ 	.short	(.L_844 - .L_843)
	.align		4
.L_843:
        /*0044*/ 	.word	index@(.nv.constant0._ZN7cutlass13device_kernelIN5flash19enable_sm80_to_sm89INS1_16FlashAttnBwdSm80INS1_25CollectiveMainloopBwdSm80ILi2ELi2EN4cute5tupleIJNS5_1CILi64EEENS7_ILi128EEES9_EEENS_6half_tEfNS_4arch4Sm80ELb1ELb0ELb0ELb0ELb1ELb0ELb0ELb0ELi2ELi2ELi2ELi2ELb0EEENS1_21CollectiveEpilogueBwdISA_SB_SD_Li256ELb0ELb0ELi4EEENS1_25SingleTileBwdLPTSchedulerILb0ELi128ELb1EEEEEEEEEvNT_6ParamsE)
        /*0048*/ 	.short	0x0210
        /*004a*/ 	.short	0x0288


	//----- nvinfo : EIATTR_SW_WAR
	.align		4
.L_844:
        /*004c*/ 	.byte	0x04, 0x36
        /*004e*/ 	.short	(.L_846 - .L_845)
.L_845:
        /*0050*/ 	.word	0x00000008
.L_846:


//--------------------- .nv.info._ZN7cutlass13device_kernelIN5flash19enable_sm80_to_sm89INS1_16FlashAttnBwdSm80INS1_25CollectiveMainloopBwdSm80ILi2ELi2EN4cute5tupleIJNS5_1CILi64EEENS7_ILi128EEES9_EEENS_6half_tEfNS_4arch4Sm80ELb1ELb0ELb0ELb0ELb0ELb0ELb0ELb0ELi2ELi2ELi2ELi2ELb0EEENS1_24CollectiveEpilogueBwdGQAISA_fSD_Li256ELb0ELb0EEENS1_25SingleTileBwdLPTSchedulerILb0ELi128ELb0EEEEEEEEEvNT_6ParamsE --------------------------
	.section	.nv.info._ZN7cutlass13device_kernelIN5flash19enable_sm80_to_sm89INS1_16FlashAttnBwdSm80INS1_25CollectiveMainloopBwdSm80ILi2ELi2EN4cute5tupleIJNS5_1CILi64EEENS7_ILi128EEES9_EEENS_6half_tEfNS_4arch4Sm80ELb1ELb0ELb0ELb0ELb0ELb0ELb0ELb0ELi2ELi2ELi2ELi2ELb0EEENS1_24CollectiveEpilogueBwdGQAISA_fSD_Li256ELb0ELb0EEENS1_25SingleTileBwdLPTSchedulerILb0ELi128ELb0EEEEEEEEEvNT_6ParamsE,"",@"SHT_CUDA_INFO"
	.sectionflags	@""
	.align	4


	//----- nvinfo : EIATTR_CUDA_API_VERSION
	.align		4
        /*0000*/ 	.byte	0x04, 0x37
        /*0002*/ 	.short	(.L_848 - .L_847)
.L_847:
        /*0004*/ 	.word	0x00000082


	//----- nvinfo : EIATTR_KPARAM_INFO
	.align		4
.L_848:
        /*0008*/ 	.byte	0x04, 0x17
        /*000a*/ 	.short	(.L_850 - .L_849)
.L_849:
        /*000c*/ 	.word	0x00000000
        /*0010*/ 	.short	0x0000
        /*0012*/ 	.short	0x0000
        /*0014*/ 	.byte	0x00, 0xf0, 0x41, 0x0a


	//----- nvinfo : EIATTR_SPARSE_MMA_MASK
	.align		4
.L_850:
        /*0018*/ 	.byte	0x03, 0x50
        /*001a*/ 	.short	0x0000


	//----- nvinfo : EIATTR_MAXREG_COUNT
	.align		4
        /*001c*/ 	.byte	0x03, 0x1b
        /*001e*/ 	.short	0x00ff


	//----- nvinfo : EIATTR_MERCURY_ISA_VERSION
	.align		4
        /*0020*/ 	.byte	0x03, 0x5f
        /*0022*/ 	.short	0x0101


	//----- nvinfo : EIATTR_EXIT_INSTR_OFFSETS
	.align		4
        /*0024*/ 	.byte	0x04, 0x1c
        /*0026*/ 	.short	(.L_852 - .L_851)


	//   ....[0]....
.L_851:
        /*0028*/ 	.word	0x00000010


	//----- nvinfo : EIATTR_MAX_THREADS
	.align		4
.L_852:
        /*002c*/ 	.byte	0x04, 0x05
        /*002e*/ 	.short	(.L_854 - .L_853)
.L_853:
        /*0030*/ 	.word	0x00000100
        /*0034*/ 	.word	0x00000001
        /*0038*/ 	.word	0x00000001


	//----- nvinfo : EIATTR_CBANK_PARAM_SIZE
	.align		4
.L_854:
        /*003c*/ 	.byte	0x03, 0x19
        /*003e*/ 	.short	0x0290


	//----- nvinfo : EIATTR_PARAM_CBANK
	.align		4
        /*0040*/ 	.byte	0x04, 0x0a
        /*0042*/ 	.short	(.L_856 - .L_855)
	.align		4
.L_855:
        /*0044*/ 	.word	index@(.nv.constant0._ZN7cutlass13device_kernelIN5flash19enable_sm80_to_sm89INS1_16FlashAttnBwdSm80INS1_25CollectiveMainloopBwdSm80ILi2ELi2EN4cute5tupleIJNS5_1CILi64EEENS7_ILi128EEES9_EEENS_6half_tEfNS_4arch4Sm80ELb1ELb0ELb0ELb0ELb0ELb0ELb0ELb0ELi2ELi2ELi2ELi2ELb0EEENS1_24CollectiveEpilogueBwdGQAISA_fSD_Li256ELb0ELb0EEENS1_25SingleTileBwdLPTSchedulerILb0ELi128ELb0EEEEEEEEEvNT_6ParamsE)
        /*0048*/ 	.short	0x0210
        /*004a*/ 	.short	0x0290


	//----- nvinfo : EIATTR_SW_WAR
	.align		4
.L_856:
        /*004c*/ 	.byte	0x04, 0x36
        /*004e*/ 	.short	(.L_858 - .L_857)
.L_857:
        /*0050*/ 	.word	0x00000008
.L_858:


//--------------------- .nv.info._ZN7cutlass13device_kernelIN5flash19enable_sm80_to_sm89INS1_16FlashAttnBwdSm80INS1_25CollectiveMainloopBwdSm80ILi2ELi2EN4cute5tupleIJNS5_1CILi64EEENS7_ILi128EEES9_EEENS_6half_tEfNS_4arch4Sm80ELb1ELb0ELb0ELb0ELb1ELb0ELb0ELb0ELi2ELi2ELi2ELi2ELb0EEENS1_24CollectiveEpilogueBwdGQAISA_fSD_Li256ELb0ELb1EEENS1_25SingleTileBwdLPTSchedulerILb0ELi128ELb1EEEEEEEEEvNT_6ParamsE --------------------------
	.section	.nv.info._ZN7cutlass13device_kernelIN5flash19enable_sm80_to_sm89INS1_16FlashAttnBwdSm80INS1_25CollectiveMainloopBwdSm80ILi2ELi2EN4cute5tupleIJNS5_1CILi64EEENS7_ILi128EEES9_EEENS_6half_tEfNS_4arch4Sm80ELb1ELb0ELb0ELb0ELb1ELb0ELb0ELb0ELi2ELi2ELi2ELi2ELb0EEENS1_24CollectiveEpilogueBwdGQAISA_fSD_Li256ELb0ELb1EEENS1_25SingleTileBwdLPTSchedulerILb0ELi128ELb1EEEEEEEEEvNT_6ParamsE,"",@"SHT_CUDA_INFO"
	.sectionflags	@""
	.align	4


	//----- nvinfo : EIATTR_CUDA_API_VERSION
	.align		4
        /*0000*/ 	.byte	0x04, 0x37
        /*0002*/ 	.short	(.L_860 - .L_859)
.L_859:
        /*0004*/ 	.word	0x00000082


	//----- nvinfo : EIATTR_KPARAM_INFO
	.align		4
.L_860:
        /*0008*/ 	.byte	0x04, 0x17
        /*000a*/ 	.short	(.L_862 - .L_861)
.L_861:
        /*000c*/ 	.word	0x00000000
        /*0010*/ 	.short	0x0000
        /*0012*/ 	.short	0x0000
        /*0014*/ 	.byte	0x00, 0xf0, 0x41, 0x0a


	//----- nvinfo : EIATTR_SPARSE_MMA_MASK
	.align		4
.L_862:
        /*0018*/ 	.byte	0x03, 0x50
        /*001a*/ 	.short	0x0000


	//----- nvinfo : EIATTR_MAXREG_COUNT
	.align		4
        /*001c*/ 	.byte	0x03, 0x1b
        /*001e*/ 	.short	0x00ff


	//----- nvinfo : EIATTR_MERCURY_ISA_VERSION
	.align		4
        /*0020*/ 	.byte	0x03, 0x5f
        /*0022*/ 	.short	0x0101


	//----- nvinfo : EIATTR_EXIT_INSTR_OFFSETS
	.align		4
        /*0024*/ 	.byte	0x04, 0x1c
        /*0026*/ 	.short	(.L_864 - .L_863)


	//   ....[0]....
.L_863:
        /*0028*/ 	.word	0x00000010


	//----- nvinfo : EIATTR_MAX_THREADS
	.align		4
.L_864:
        /*002c*/ 	.byte	0x04, 0x05
        /*002e*/ 	.short	(.L_866 - .L_865)
.L_865:
        /*0030*/ 	.word	0x00000100
        /*0034*/ 	.word	0x00000001
        /*0038*/ 	.word	0x00000001


	//----- nvinfo : EIATTR_CBANK_PARAM_SIZE
	.align		4
.L_866:
        /*003c*/ 	.byte	0x03, 0x19
        /*003e*/ 	.short	0x0290


	//----- nvinfo : EIATTR_PARAM_CBANK
	.align		4
        /*0040*/ 	.byte	0x04, 0x0a
        /*0042*/ 	.short	(.L_868 - .L_867)
	.align		4
.L_867:
        /*0044*/ 	.word	index@(.nv.constant0._ZN7cutlass13device_kernelIN5flash19enable_sm80_to_sm89INS1_16FlashAttnBwdSm80INS1_25CollectiveMainloopBwdSm80ILi2ELi2EN4cute5tupleIJNS5_1CILi64EEENS7_ILi128EEES9_EEENS_6half_tEfNS_4arch4Sm80ELb1ELb0ELb0ELb0ELb1ELb0ELb0ELb0ELi2ELi2ELi2ELi2ELb0EEENS1_24CollectiveEpilogueBwdGQAISA_fSD_Li256ELb0ELb1EEENS1_25SingleTileBwdLPTSchedulerILb0ELi128ELb1EEEEEEEEEvNT_6ParamsE)
        /*0048*/ 	.short	0x0210
        /*004a*/ 	.short	0x0290


	//----- nvinfo : EIATTR_SW_WAR
	.align		4
.L_868:
        /*004c*/ 	.byte	0x04, 0x36
        /*004e*/ 	.short	(.L_870 - .L_869)
.L_869:
        /*0050*/ 	.word	0x00000008
.L_870:


//--------------------- .nv.info._ZN7cutlass13device_kernelIN5flash22FlashAttnBwdPreprocessIN4cute5tupleIJNS3_1CILi64EEENS5_ILi128EEEEEENS_6half_tEfNS_4arch4Sm80ELb1ELb0EEEEEvNT_6ParamsE --------------------------
	.section	.nv.info._ZN7cutlass13device_kernelIN5flash22FlashAttnBwdPreprocessIN4cute5tupleIJNS3_1CILi64EEENS5_ILi128EEEEEENS_6half_tEfNS_4arch4Sm80ELb1ELb0EEEEEvNT_6ParamsE,"",@"SHT_CUDA_INFO"
	.sectionflags	@""
	.align	4


	//----- nvinfo : EIATTR_CUDA_API_VERSION
	.align		4
        /*0000*/ 	.byte	0x04, 0x37
        /*0002*/ 	.short	(.L_872 - .L_871)
.L_871:
        /*0004*/ 	.word	0x00000082


	//----- nvinfo : EIATTR_KPARAM_INFO
	.align		4
.L_872:
        /*0008*/ 	.byte	0x04, 0x17
        /*000a*/ 	.short	(.L_874 - .L_873)
.L_873:
        /*000c*/ 	.word	0x00000000
        /*0010*/ 	.short	0x0000
        /*0012*/ 	.short	0x0000
        /*0014*/ 	.byte	0x00, 0xf0, 0xc1, 0x03


	//----- nvinfo : EIATTR_SPARSE_MMA_MASK
	.align		4
.L_874:
        /*0018*/ 	.byte	0x03, 0x50
        /*001a*/ 	.short	0x0000


	//----- nvinfo : EIATTR_MAXREG_COUNT
	.align		4
        /*001c*/ 	.byte	0x03, 0x1b
        /*001e*/ 	.short	0x0080


	//----- nvinfo : EIATTR_MERCURY_ISA_VERSION
	.align		4
        /*0020*/ 	.byte	0x03, 0x5f
        /*0022*/ 	.short	0x0101


	//----- nvinfo : EIATTR_COOP_GROUP_MASK_REGIDS
	.align		4
        /*0024*/ 	.byte	0x04, 0x29
        /*0026*/ 	.short	(.L_876 - .L_875)


	//   ....[0]....
.L_875:
        /*0028*/ 	.word	0xffffffff


	//   ....[1]....
        /*002c*/ 	.word	0xffffffff


	//   ....[2]....
        /*0030*/ 	.word	0xffffffff


	//   ....[3]....
        /*0034*/ 	.word	0xffffffff


	//   ....[4]....
        /*0038*/ 	.word	0xffffffff


	//   ....[5]....
        /*003c*/ 	.word	0xffffffff


	//   ....[6]....
        /*0040*/ 	.word	0xffffffff


	//   ....[7]....
        /*0044*/ 	.word	0xffffffff


	//   ....[8]....
        /*0048*/ 	.word	0xffffffff


	//   ....[9]....
        /*004c*/ 	.word	0xffffffff


	//   ....[10]....
        /*0050*/ 	.word	0xffffffff


	//   ....[11]....
        /*0054*/ 	.word	0xffffffff


	//   ....[12]....
        /*0058*/ 	.word	0xffffffff


	//   ....[13]....
        /*005c*/ 	.word	0xffffffff


	//   ....[14]....
        /*0060*/ 	.word	0xffffffff


	//   ....[15]....
        /*0064*/ 	.word	0xffffffff


	//----- nvinfo : EIATTR_COOP_GROUP_INSTR_OFFSETS
	.align		4
.L_876:
        /*0068*/ 	.byte	0x04, 0x28
        /*006a*/ 	.short	(.L_878 - .L_877)


	//   ....[0]....
.L_877:
        /*006c*/ 	.word	0x00001120


	//   ....[1]....
        /*0070*/ 	.word	0x00001130


	//   ....[2]....
        /*0074*/ 	.word	0x00001140


	//   ....[3]....
        /*0078*/ 	.word	0x00001150


	//   ....[4]....
        /*007c*/ 	.word	0x000011a0


	//   ....[5]....
        /*0080*/ 	.word	0x000011b0


	//   ....[6]....
        /*0084*/ 	.word	0x000011c0


	//   ....[7]....
        /*0088*/ 	.word	0x000011d0


	//   ....[8]....
        /*008c*/ 	.word	0x00001220


	//   ....[9]....
        /*0090*/ 	.word	0x00001230


	//   ....[10]....
        /*0094*/ 	.word	0x00001240


	//   ....[11]....
        /*0098*/ 	.word	0x00001250


	//   ....[12]....
        /*009c*/ 	.word	0x000012a0


	//   ....[13]....
        /*00a0*/ 	.word	0x000012c0


	//   ....[14]....
        /*00a4*/ 	.word	0x000012d0


	//   ....[15]....
        /*00a8*/ 	.word	0x000012f0


	//----- nvinfo : EIATTR_EXIT_INSTR_OFFSETS
	.align		4
.L_878:
        /*00ac*/ 	.byte	0x04, 0x1c
        /*00ae*/ 	.short	(.L_880 - .L_879)


	//   ....[0]....
.L_879:
        /*00b0*/ 	.word	0x000018b0


	//   ....[1]....
        /*00b4*/ 	.word	0x00001930


	//----- nvinfo : EIATTR_MAX_THREADS
	.align		4
.L_880:
        /*00b8*/ 	.byte	0x04, 0x05
        /*00ba*/ 	.short	(.L_882 - .L_881)
.L_881:
        /*00bc*/ 	.word	0x00000100
        /*00c0*/ 	.word	0x00000001
        /*00c4*/ 	.word	0x00000001


	//----- nvinfo : EIATTR_CRS_STACK_SIZE
	.align		4
.L_882:
        /*00c8*/ 	.byte	0x04, 0x1e
        /*00ca*/ 	.short	(.L_884 - .L_883)
.L_883:
        /*00cc*/ 	.word	0x00000000


	//----- nvinfo : EIATTR_CBANK_PARAM_SIZE
	.align		4
.L_884:
        /*00d0*/ 	.byte	0x03, 0x19
        /*00d2*/ 	.short	0x00f0


	//----- nvinfo : EIATTR_PARAM_CBANK
	.align		4
        /*00d4*/ 	.byte	0x04, 0x0a
        /*00d6*/ 	.short	(.L_886 - .L_885)
	.align		4
.L_885:
        /*00d8*/ 	.word	index@(.nv.constant0._ZN7cutlass13device_kernelIN5flash22FlashAttnBwdPreprocessIN4cute5tupleIJNS3_1CILi64EEENS5_ILi128EEEEEENS_6half_tEfNS_4arch4Sm80ELb1ELb0EEEEEvNT_6ParamsE)
        /*00dc*/ 	.short	0x0210
        /*00de*/ 	.short	0x00f0


	//----- nvinfo : EIATTR_SW_WAR
	.align		4
.L_886:
        /*00e0*/ 	.byte	0x04, 0x36
        /*00e2*/ 	.short	(.L_888 - .L_887)
.L_887:
        /*00e4*/ 	.word	0x00000008
.L_888:


//--------------------- .nv.info._ZN7cutlass13device_kernelIN5flash19enable_sm80_to_sm89INS1_16FlashAttnBwdSm80INS1_25CollectiveMainloopBwdSm80ILi2ELi2EN4cute5tupleIJNS5_1CILi64EEENS7_ILi128EEES9_EEENS_6half_tEfNS_4arch4Sm80ELb1ELb0ELb0ELb1ELb0ELb0ELb0ELb0ELi2ELi2ELi2ELi2ELb0EEENS1_21CollectiveEpilogueBwdISA_SB_SD_Li256ELb1ELb0ELi4EEENS1_25SingleTileBwdLPTSchedulerILb1ELi128ELb0EEEEEEEEEvNT_6ParamsE --------------------------
	.section	.nv.info._ZN7cutlass13device_kernelIN5flash19enable_sm80_to_sm89INS1_16FlashAttnBwdSm80INS1_25CollectiveMainloopBwdSm80ILi2ELi2EN4cute5tupleIJNS5_1CILi64EEENS7_ILi128EEES9_EEENS_6half_tEfNS_4arch4Sm80ELb1ELb0ELb0ELb1ELb0ELb0ELb0ELb0ELi2ELi2ELi2ELi2ELb0EEENS1_21CollectiveEpilogueBwdISA_SB_SD_Li256ELb1ELb0ELi4EEENS1_25SingleTileBwdLPTSchedulerILb1ELi128ELb0EEEEEEEEEvNT_6ParamsE,"",@"SHT_CUDA_INFO"
	.sectionflags	@""
	.align	4


	//----- nvinfo : EIATTR_CUDA_API_VERSION
	.align		4
        /*0000*/ 	.byte	0x04, 0x37
        /*0002*/ 	.short	(.L_890 - .L_889)
.L_889:
        /*0004*/ 	.word	0x00000082


	//----- nvinfo : EIATTR_KPARAM_INFO
	.align		4
.L_890:
        /*0008*/ 	.byte	0x04, 0x17
        /*000a*/ 	.short	(.L_892 - .L_891)
.L_891:
        /*000c*/ 	.word	0x00000000
        /*0010*/ 	.short	0x0000
        /*0012*/ 	.short	0x0000
        /*0014*/ 	.byte	0x00, 0xf0, 0x21, 0x0a


	//----- nvinfo : EIATTR_SPARSE_MMA_MASK
	.align		4
.L_892:
        /*0018*/ 	.byte	0x03, 0x50
        /*001a*/ 	.short	0x0000


	//----- nvinfo : EIATTR_MAXREG_COUNT
	.align		4
        /*001c*/ 	.byte	0x03, 0x1b
        /*001e*/ 	.short	0x00ff


	//----- nvinfo : EIATTR_MERCURY_ISA_VERSION
	.align		4
        /*0020*/ 	.byte	0x03, 0x5f
        /*0022*/ 	.short	0x0101


	//----- nvinfo : EIATTR_EXIT_INSTR_OFFSETS
	.align		4
        /*0024*/ 	.byte	0x04, 0x1c
        /*0026*/ 	.short	(.L_894 - .L_893)


	//   ....[0]....
.L_893:
        /*0028*/ 	.word	0x00000010


	//----- nvinfo : EIATTR_MAX_THREADS
	.align		4
.L_894:
        /*002c*/ 	.byte	0x04, 0x05
        /*002e*/ 	.short	(.L_896 - .L_895)
.L_895:
        /*0030*/ 	.word	0x00000100
        /*0034*/ 	.word	0x00000001
        /*0038*/ 	.word	0x00000001


	//----- nvinfo : EIATTR_CBANK_PARAM_SIZE
	.align		4
.L_896:
        /*003c*/ 	.byte	0x03, 0x19
        /*003e*/ 	.short	0x0288


	//----- nvinfo : EIATTR_PARAM_CBANK
	.align		4
        /*0040*/ 	.byte	0x04, 0x0a
        /*0042*/ 	.short	(.L_898 - .L_897)
	.align		4
.L_897:
        /*0044*/ 	.word	index@(.nv.constant0._ZN7cutlass13device_kernelIN5flash19enable_sm80_to_sm89INS1_16FlashAttnBwdSm80INS1_25CollectiveMainloopBwdSm80ILi2ELi2EN4cute5tupleIJNS5_1CILi64EEENS7_ILi128EEES9_EEENS_6half_tEfNS_4arch4Sm80ELb1ELb0ELb0ELb1ELb0ELb0ELb0ELb0ELi2ELi2ELi2ELi2ELb0EEENS1_21CollectiveEpilogueBwdISA_SB_SD_Li256ELb1ELb0ELi4EEENS1_25SingleTileBwdLPTSchedulerILb1ELi128ELb0EEEEEEEEEvNT_6ParamsE)
        /*0048*/ 	.short	0x0210
        /*004a*/ 	.short	0x0288


	//----- nvinfo : EIATTR_SW_WAR
	.align		4
.L_898:
        /*004c*/ 	.byte	0x04, 0x36
        /*004e*/ 	.short	(.L_900 - .L_899)
.L_899:
        /*0050*/ 	.word	0x00000008
.L_900:


//--------------------- .nv.info._ZN7cutlass13device_kernelIN5flash19enable_sm80_to_sm89INS1_16FlashAttnBwdSm80INS1_25CollectiveMainloopBwdSm80ILi2ELi2EN4cute5tupleIJNS5_1CILi64EEENS7_ILi128EEES9_EEENS_6half_tEfNS_4arch4Sm80ELb1ELb0ELb0ELb1ELb1ELb0ELb0ELb0ELi2ELi2ELi2ELi2ELb0EEENS1_21CollectiveEpilogueBwdISA_SB_SD_Li256ELb1ELb0ELi4EEENS1_25SingleTileBwdLPTSchedulerILb1ELi128ELb1EEEEEEEEEvNT_6ParamsE --------------------------
	.section	.nv.info._ZN7cutlass13device_kernelIN5flash19enable_sm80_to_sm89INS1_16FlashAttnBwdSm80INS1_25CollectiveMainloopBwdSm80ILi2ELi2EN4cute5tupleIJNS5_1CILi64EEENS7_ILi128EEES9_EEENS_6half_tEfNS_4arch4Sm80ELb1ELb0ELb0ELb1ELb1ELb0ELb0ELb0ELi2ELi2ELi2ELi2ELb0EEENS1_21CollectiveEpilogueBwdISA_SB_SD_Li256ELb1ELb0ELi4EEENS1_25SingleTileBwdLPTSchedulerILb1ELi128ELb1EEEEEEEEEvNT_6ParamsE,"",@"SHT_CUDA_INFO"
	.sectionflags	@""
	.align	4


	//----- nvinfo : EIATTR_CUDA_API_VERSION
	.align		4
        /*0000*/ 	.byte	0x04, 0x37
        /*0002*/ 	.short	(.L_902 - .L_901)
.L_901:
        /*0004*/ 	.word	0x00000082


	//----- nvinfo : EIATTR_KPARAM_INFO
	.align		4
.L_902:
        /*0008*/ 	.byte	0x04, 0x17
        /*000a*/ 	.short	(.L_904 - .L_903)
.L_903:
        /*000c*/ 	.word	0x00000000
        /*0010*/ 	.short	0x0000
        /*0012*/ 	.short	0x0000
        /*0014*/ 	.byte	0x00, 0xf0, 0x21, 0x0a


	//----- nvinfo : EIATTR_SPARSE_MMA_MASK
	.align		4
.L_904:
        /*0018*/ 	.byte	0x03, 0x50
        /*001a*/ 	.short	0x0000


	//----- nvinfo : EIATTR_MAXREG_COUNT
	.align		4
        /*001c*/ 	.byte	0x03, 0x1b
        /*001e*/ 	.short	0x00ff


	//----- nvinfo : EIATTR_MERCURY_ISA_VERSION
	.align		4
        /*0020*/ 	.byte	0x03, 0x5f
        /*0022*/ 	.short	0x0101


	//----- nvinfo : EIATTR_EXIT_INSTR_OFFSETS
	.align		4
        /*0024*/ 	.byte	0x04, 0x1c
        /*0026*/ 	.short	(.L_906 - .L_905)


	//   ....[0]....
.L_905:
        /*0028*/ 	.word	0x00000010


	//----- nvinfo : EIATTR_MAX_THREADS
	.align		4
.L_906:
        /*002c*/ 	.byte	0x04, 0x05
        /*002e*/ 	.short	(.L_908 - .L_907)
.L_907:
        /*0030*/ 	.word	0x00000100
        /*0034*/ 	.word	0x00000001
        /*0038*/ 	.word	0x00000001


	//----- nvinfo : EIATTR_CBANK_PARAM_SIZE
	.align		4
.L_908:
        /*003c*/ 	.byte	0x03, 0x19
        /*003e*/ 	.short	0x0288


	//----- nvinfo : EIATTR_PARAM_CBANK
	.align		4
        /*0040*/ 	.byte	0x04, 0x0a
        /*0042*/ 	.short	(.L_910 - .L_909)
	.align		4
.L_909:
        /*0044*/ 	.word	index@(.nv.constant0._ZN7cutlass13device_kernelIN5flash19enable_sm80_to_sm89INS1_16FlashAttnBwdSm80INS1_25CollectiveMainloopBwdSm80ILi2ELi2EN4cute5tupleIJNS5_1CILi64EEENS7_ILi128EEES9_EEENS_6half_tEfNS_4arch4Sm80ELb1ELb0ELb0ELb1ELb1ELb0ELb0ELb0ELi2ELi2ELi2ELi2ELb0EEENS1_21CollectiveEpilogueBwdISA_SB_SD_Li256ELb1ELb0ELi4EEENS1_25SingleTileBwdLPTSchedulerILb1ELi128ELb1EEEEEEEEEvNT_6ParamsE)
        /*0048*/ 	.short	0x0210
        /*004a*/ 	.short	0x0288


	//----- nvinfo : EIATTR_SW_WAR
	.align		4
.L_910:
        /*004c*/ 	.byte	0x04, 0x36
        /*004e*/ 	.short	(.L_912 - .L_911)
.L_911:
        /*0050*/ 	.word	0x00000008
.L_912:


//--------------------- .nv.info._ZN7cutlass13device_kernelIN5flash19enable_sm80_to_sm89INS1_16FlashAttnBwdSm80INS1_25CollectiveMainloopBwdSm80ILi2ELi2EN4cute5tupleIJNS5_1CILi64EEENS7_ILi128EEES9_EEENS_6half_tEfNS_4arch4Sm80ELb1ELb0ELb0ELb1ELb0ELb0ELb0ELb0ELi2ELi2ELi2ELi2ELb0EEENS1_24CollectiveEpilogueBwdGQAISA_fSD_Li256ELb1ELb0EEENS1_25SingleTileBwdLPTSchedulerILb1ELi128ELb0EEEEEEEEEvNT_6ParamsE --------------------------
	.section	.nv.info._ZN7cutlass13device_kernelIN5flash19enable_sm80_to_sm89INS1_16FlashAttnBwdSm80INS1_25CollectiveMainloopBwdSm80ILi2ELi2EN4cute5tupleIJNS5_1CILi64EEENS7_ILi128EEES9_EEENS_6half_tEfNS_4arch4Sm80ELb1ELb0ELb0ELb1ELb0ELb0ELb0ELb0ELi2ELi2ELi2ELi2ELb0EEENS1_24CollectiveEpilogueBwdGQAISA_fSD_Li256ELb1ELb0EEENS1_25SingleTileBwdLPTSchedulerILb1ELi128ELb0EEEEEEEEEvNT_6ParamsE,"",@"SHT_CUDA_INFO"
	.sectionflags	@""
	.align	4


	//----- nvinfo : EIATTR_CUDA_API_VERSION
	.align		4
        /*0000*/ 	.byte	0x04, 0x37
        /*0002*/ 	.short	(.L_914 - .L_913)
.L_913:
        /*0004*/ 	.word	0x00000082


	//----- nvinfo : EIATTR_KPARAM_INFO
	.align		4
.L_914:
        /*0008*/ 	.byte	0x04, 0x17
        /*000a*/ 	.short	(.L_916 - .L_915)
.L_915:
        /*000c*/ 	.word	0x00000000
        /*0010*/ 	.short	0x0000
        /*0012*/ 	.short	0x0000
        /*0014*/ 	.byte	0x00, 0xf0, 0x41, 0x0a


	//----- nvinfo : EIATTR_SPARSE_MMA_MASK
	.align		4
.L_916:
        /*0018*/ 	.byte	0x03, 0x50
        /*001a*/ 	.short	0x0000


	//----- nvinfo : EIATTR_MAXREG_COUNT
	.align		4
        /*001c*/ 	.byte	0x03, 0x1b
        /*001e*/ 	.short	0x00ff


	//----- nvinfo : EIATTR_MERCURY_ISA_VERSION
	.align		4
        /*0020*/ 	.byte	0x03, 0x5f
        /*0022*/ 	.short	0x0101


	//----- nvinfo : EIATTR_EXIT_INSTR_OFFSETS
	.align		4
        /*0024*/ 	.byte	0x04, 0x1c
        /*0026*/ 	.short	(.L_918 - .L_917)


	//   ....[0]....
.L_917:
        /*0028*/ 	.word	0x00000010


	//----- nvinfo : EIATTR_MAX_THREADS
	.align		4
.L_918:
        /*002c*/ 	.byte	0x04, 0x05
        /*002e*/ 	.short	(.L_920 - .L_919)
.L_919:
        /*0030*/ 	.word	0x00000100
        /*0034*/ 	.word	0x00000001
        /*0038*/ 	.word	0x00000001


	//----- nvinfo : EIATTR_CBANK_PARAM_SIZE
	.align		4
.L_920:
        /*003c*/ 	.byte	0x03, 0x19
        /*003e*/ 	.short	0x0290


	//----- nvinfo : EIATTR_PARAM_CBANK
	.align		4
        /*0040*/ 	.byte	0x04, 0x0a
        /*0042*/ 	.short	(.L_922 - .L_921)
	.align		4
.L_921:
        /*0044*/ 	.word	index@(.nv.constant0._ZN7cutlass13device_kernelIN5flash19enable_sm80_to_sm89INS1_16FlashAttnBwdSm80INS1_25CollectiveMainloopBwdSm80ILi2ELi2EN4cute5tupleIJNS5_1CILi64EEENS7_ILi128EEES9_EEENS_6half_tEfNS_4arch4Sm80ELb1ELb0ELb0ELb1ELb0ELb0ELb0ELb0ELi2ELi2ELi2ELi2ELb0EEENS1_24CollectiveEpilogueBwdGQAISA_fSD_Li256ELb1ELb0EEENS1_25SingleTileBwdLPTSchedulerILb1ELi128ELb0EEEEEEEEEvNT_6ParamsE)
        /*0048*/ 	.short	0x0210
        /*004a*/ 	.short	0x0290


	//----- nvinfo : EIATTR_SW_WAR
	.align		4
.L_922:
        /*004c*/ 	.byte	0x04, 0x36
        /*004e*/ 	.short	(.L_924 - .L_923)
.L_923:
        /*0050*/ 	.word	0x00000008
.L_924:


//--------------------- .nv.info._ZN7cutlass13device_kernelIN5flash32FlashAttnBwdPostprocessConvertdQIN4cute5tupleIJNS3_1CILi128EEES6_EEENS_6half_tEfNS_4arch4Sm80ELi256ENS3_8TiledMMAINS3_8MMA_AtomIJNS3_28SM80_16x8x16_F32F16F16F32_TNEEEENS3_6LayoutINS4_IJNS5_ILi2EEENS5_ILi4EEENS5_ILi1EEEEEENS4_IJSI_SG_NS5_ILi0EEEEEEEENS4_IJNS5_ILi32EEENS5_ILi64EEENS5_ILi16EEEEEEEELb0EEEEEvNT_6ParamsE --------------------------
	.section	.nv.info._ZN7cutlass13device_kernelIN5flash32FlashAttnBwdPostprocessConvertdQIN4cute5tupleIJNS3_1CILi128EEES6_EEENS_6half_tEfNS_4arch4Sm80ELi256ENS3_8TiledMMAINS3_8MMA_AtomIJNS3_28SM80_16x8x16_F32F16F16F32_TNEEEENS3_6LayoutINS4_IJNS5_ILi2EEENS5_ILi4EEENS5_ILi1EEEEEENS4_IJSI_SG_NS5_ILi0EEEEEEEENS4_IJNS5_ILi32EEENS5_ILi64EEENS5_ILi16EEEEEEEELb0EEEEEvNT_6ParamsE,"",@"SHT_CUDA_INFO"
	.sectionflags	@""
	.align	4


	//----- nvinfo : EIATTR_CUDA_API_VERSION
	.align		4
        /*0000*/ 	.byte	0x04, 0x37
        /*0002*/ 	.short	(.L_926 - .L_925)
.L_925:
        /*0004*/ 	.word	0x00000082


	//----- nvinfo : EIATTR_KPARAM_INFO
	.align		4
.L_926:
        /*0008*/ 	.byte	0x04, 0x17
        /*000a*/ 	.short	(.L_928 - .L_927)
.L_927:
        /*000c*/ 	.word	0x00000000
        /*0010*/ 	.short	0x0000
        /*0012*/ 	.short	0x0000
        /*0014*/ 	.byte	0x00, 0xf0, 0xc1, 0x01


	//----- nvinfo : EIATTR_SPARSE_MMA_MASK
	.align		4
.L_928:
        /*0018*/ 	.byte	0x03, 0x50
        /*001a*/ 	.short	0x0000


	//----- nvinfo : EIATTR_MAXREG_COUNT
	.align		4
        /*001c*/ 	.byte	0x03, 0x1b
        /*001e*/ 	.short	0x0080


	//----- nvinfo : EIATTR_NUM_BARRIERS
	.align		4
        /*0020*/ 	.byte	0x02, 0x4c
        /*0022*/ 	.byte	0x01
	.zero		1


	//----- nvinfo : EIATTR_MERCURY_ISA_VERSION
	.align		4
        /*0024*/ 	.byte	0x03, 0x5f
        /*0026*/ 	.short	0x0101


	//----- nvinfo : EIATTR_EXIT_INSTR_OFFSETS
	.align		4
        /*0028*/ 	.byte	0x04, 0x1c
        /*002a*/ 	.short	(.L_930 - .L_929)


	//   ....[0]....
.L_929:
        /*002c*/ 	.word	0x000001b0


	//   ....[1]....
        /*0030*/ 	.word	0x00001f80


	//   ....[2]....
        /*0034*/ 	.word	0x00002060


	//----- nvinfo : EIATTR_MAX_THREADS
	.align		4
.L_930:
        /*0038*/ 	.byte	0x04, 0x05
        /*003a*/ 	.short	(.L_932 - .L_931)
.L_931:
        /*003c*/ 	.word	0x00000100
        /*0040*/ 	.word	0x00000001
        /*0044*/ 	.word	0x00000001


	//----- nvinfo : EIATTR_CRS_STACK_SIZE
	.align		4
.L_932:
        /*0048*/ 	.byte	0x04, 0x1e
        /*004a*/ 	.short	(.L_934 - .L_933)
.L_933:
        /*004c*/ 	.word	0x00000000


	//----- nvinfo : EIATTR_CBANK_PARAM_SIZE
	.align		4
.L_934:
        /*0050*/ 	.byte	0x03, 0x19
        /*0052*/ 	.short	0x0070


	//----- nvinfo : EIATTR_PARAM_CBANK
	.align		4
        /*0054*/ 	.byte	0x04, 0x0a
        /*0056*/ 	.short	(.L_936 - .L_935)
	.align		4
.L_935:
        /*0058*/ 	.word	index@(.nv.constant0._ZN7cutlass13device_kernelIN5flash32FlashAttnBwdPostprocessConvertdQIN4cute5tupleIJNS3_1CILi128EEES6_EEENS_6half_tEfNS_4arch4Sm80ELi256ENS3_8TiledMMAINS3_8MMA_AtomIJNS3_28SM80_16x8x16_F32F16F16F32_TNEEEENS3_6LayoutINS4_IJNS5_ILi2EEENS5_ILi4EEENS5_ILi1EEEEEENS4_IJSI_SG_NS5_ILi0EEEEEEEENS4_IJNS5_ILi32EEENS5_ILi64EEENS5_ILi16EEEEEEEELb0EEEEEvNT_6ParamsE)
        /*005c*/ 	.short	0x0210
        /*005e*/ 	.short	0x0070


	//----- nvinfo : EIATTR_SW_WAR
	.align		4
.L_936:
        /*0060*/ 	.byte	0x04, 0x36
        /*0062*/ 	.short	(.L_938 - .L_937)
.L_937:
        /*0064*/ 	.word	0x00000008
.L_938:


//--------------------- .nv.info._ZN7cutlass13device_kernelIN5flash32FlashAttnBwdPostprocessConvertdQIN4cute5tupleIJNS3_1CILi64EEENS5_ILi128EEEEEENS_6half_tEfNS_4arch4Sm80ELi256ENS3_8TiledMMAINS3_8MMA_AtomIJNS3_28SM80_16x8x16_F32F16F16F32_TNEEEENS3_6LayoutINS4_IJNS5_ILi2EEENS5_ILi4EEENS5_ILi1EEEEEENS4_IJSJ_SH_NS5_ILi0EEEEEEEENS4_IJNS5_ILi32EEES6_NS5_ILi16EEEEEEEELb0EEEEEvNT_6ParamsE --------------------------
	.section	.nv.info._ZN7cutlass13device_kernelIN5flash32FlashAttnBwdPostprocessConvertdQIN4cute5tupleIJNS3_1CILi64EEENS5_ILi128EEEEEENS_6half_tEfNS_4arch4Sm80ELi256ENS3_8TiledMMAINS3_8MMA_AtomIJNS3_28SM80_16x8x16_F32F16F16F32_TNEEEENS3_6LayoutINS4_IJNS5_ILi2EEENS5_ILi4EEENS5_ILi1EEEEEENS4_IJSJ_SH_NS5_ILi0EEEEEEEENS4_IJNS5_ILi32EEES6_NS5_ILi16EEEEEEEELb0EEEEEvNT_6ParamsE,"",@"SHT_CUDA_INFO"
	.sectionflags	@""
	.align	4


	//----- nvinfo : EIATTR_CUDA_API_VERSION
	.align		4
        /*0000*/ 	.byte	0x04, 0x37
        /*0002*/ 	.short	(.L_940 - .L_939)
.L_939:
        /*0004*/ 	.word	0x00000082


	//----- nvinfo : EIATTR_KPARAM_INFO
	.align		4
.L_940:
        /*0008*/ 	.byte	0x04, 0x17
        /*000a*/ 	.short	(.L_942 - .L_941)
.L_941:
        /*000c*/ 	.word	0x00000000
        /*0010*/ 	.short	0x0000
        /*0012*/ 	.short	0x0000
        /*0014*/ 	.byte	0x00, 0xf0, 0xc1, 0x01


	//----- nvinfo : EIATTR_SPARSE_MMA_MASK
	.align		4
.L_942:
        /*0018*/ 	.byte	0x03, 0x50
        /*001a*/ 	.short	0x0000


	//----- nvinfo : EIATTR_MAXREG_COUNT
	.align		4
        /*001c*/ 	.byte	0x03, 0x1b
        /*001e*/ 	.short	0x0080


	//----- nvinfo : EIATTR_NUM_BARRIERS
	.align		4
        /*0020*/ 	.byte	0x02, 0x4c
        /*0022*/ 	.byte	0x01
	.zero		1


	//----- nvinfo : EIATTR_MERCURY_ISA_VERSION
	.align		4
        /*0024*/ 	.byte	0x03, 0x5f
        /*0026*/ 	.short	0x0101


	//----- nvinfo : EIATTR_EXIT_INSTR_OFFSETS
	.align		4
        /*0028*/ 	.byte	0x04, 0x1c
        /*002a*/ 	.short	(.L_944 - .L_943)


	//   ....[0]....
.L_943:
        /*002c*/ 	.word	0x000001b0


	//   ....[1]....
        /*0030*/ 	.word	0x000013c0


	//   ....[2]....
        /*0034*/ 	.word	0x000014a0


	//----- nvinfo : EIATTR_MAX_THREADS
	.align		4
.L_944:
        /*0038*/ 	.byte	0x04, 0x05
        /*003a*/ 	.short	(.L_946 - .L_945)
.L_945:
        /*003c*/ 	.word	0x00000100
        /*0040*/ 	.word	0x00000001
        /*0044*/ 	.word	0x00000001


	//----- nvinfo : EIATTR_CRS_STACK_SIZE
	.align		4
.L_946:
        /*0048*/ 	.byte	0x04, 0x1e
        /*004a*/ 	.short	(.L_948 - .L_947)
.L_947:
        /*004c*/ 	.word	0x00000000


	//----- nvinfo : EIATTR_CBANK_PARAM_SIZE
	.align		4
.L_948:
        /*0050*/ 	.byte	0x03, 0x19
        /*0052*/ 	.short	0x0070


	//----- nvinfo : EIATTR_PARAM_CBANK
	.align		4
        /*0054*/ 	.byte	0x04, 0x0a
        /*0056*/ 	.short	(.L_950 - .L_949)
	.align		4
.L_949:
        /*0058*/ 	.word	index@(.nv.constant0._ZN7cutlass13device_kernelIN5flash32FlashAttnBwdPostprocessConvertdQIN4cute5tupleIJNS3_1CILi64EEENS5_ILi128EEEEEENS_6half_tEfNS_4arch4Sm80ELi256ENS3_8TiledMMAINS3_8MMA_AtomIJNS3_28SM80_16x8x16_F32F16F16F32_TNEEEENS3_6LayoutINS4_IJNS5_ILi2EEENS5_ILi4EEENS5_ILi1EEEEEENS4_IJSJ_SH_NS5_ILi0EEEEEEEENS4_IJNS5_ILi32EEES6_NS5_ILi16EEEEEEEELb0EEEEEvNT_6ParamsE)
        /*005c*/ 	.short	0x0210
        /*005e*/ 	.short	0x0070


	//----- nvinfo : EIATTR_SW_WAR
	.align		4
.L_950:
        /*0060*/ 	.byte	0x04, 0x36
        /*0062*/ 	.short	(.L_952 - .L_951)
.L_951:
        /*0064*/ 	.word	0x00000008
.L_952:


//--------------------- .nv.info._ZN7cutlass13device_kernelIN5flash19enable_sm80_to_sm89INS1_16FlashAttnBwdSm80INS1_25CollectiveMainloopBwdSm80ILi2ELi2EN4cute5tupleIJNS5_1CILi64EEENS7_ILi128EEES9_EEENS_6half_tEfNS_4arch4Sm80ELb1ELb0ELb0ELb1ELb1ELb0ELb0ELb0ELi2ELi2ELi2ELi2ELb0EEENS1_24CollectiveEpilogueBwdGQAISA_fSD_Li256ELb1ELb1EEENS1_25SingleTileBwdLPTSchedulerILb1ELi128ELb1EEEEEEEEEvNT_6ParamsE --------------------------
	.section	.nv.info._ZN7cutlass13device_kernelIN5flash19enable_sm80_to_sm89INS1_16FlashAttnBwdSm80INS1_25CollectiveMainloopBwdSm80ILi2ELi2EN4cute5tupleIJNS5_1CILi64EEENS7_ILi128EEES9_EEENS_6half_tEfNS_4arch4Sm80ELb1ELb0ELb0ELb1ELb1ELb0ELb0ELb0ELi2ELi2ELi2ELi2ELb0EEENS1_24CollectiveEpilogueBwdGQAISA_fSD_Li256ELb1ELb1EEENS1_25SingleTileBwdLPTSchedulerILb1ELi128ELb1EEEEEEEEEvNT_6ParamsE,"",@"SHT_CUDA_INFO"
	.sectionflags	@""
	.align	4


	//----- nvinfo : EIATTR_CUDA_API_VERSION
	.align		4
        /*0000*/ 	.byte	0x04, 0x37
        /*0002*/ 	.short	(.L_954 - .L_953)
.L_953:
        /*0004*/ 	.word	0x00000082


	//----- nvinfo : EIATTR_KPARAM_INFO
	.align		4
.L_954:
        /*0008*/ 	.byte	0x04, 0x17
        /*000a*/ 	.short	(.L_956 - .L_955)
.L_955:
        /*000c*/ 	.word	0x00000000
        /*0010*/ 	.short	0x0000
        /*0012*/ 	.short	0x0000
        /*0014*/ 	.byte	0x00, 0xf0, 0x41, 0x0a


	//----- nvinfo : EIATTR_SPARSE_MMA_MASK
	.align		4
.L_956:
        /*0018*/ 	.byte	0x03, 0x50
        /*001a*/ 	.short	0x0000


	//----- nvinfo : EIATTR_MAXREG_COUNT
	.align		4
        /*001c*/ 	.byte	0x03, 0x1b
        /*001e*/ 	.short	0x00ff


	//----- nvinfo : EIATTR_MERCURY_ISA_VERSION
	.align		4
        /*0020*/ 	.byte	0x03, 0x5f
        /*0022*/ 	.short	0x0101


	//----- nvinfo : EIATTR_EXIT_INSTR_OFFSETS
	.align		4
        /*0024*/ 	.byte	0x04, 0x1c
        /*0026*/ 	.short	(.L_958 - .L_957)


	//   ....[0]....
.L_957:
        /*0028*/ 	.word	0x00000010


	//----- nvinfo : EIATTR_MAX_THREADS
	.align		4
.L_958:
        /*002c*/ 	.byte	0x04, 0x05
        /*002e*/ 	.short	(.L_960 - .L_959)
.L_959:
        /*0030*/ 	.word	0x00000100
        /*0034*/ 	.word	0x00000001
        /*0038*/ 	.word	0x00000001


	//----- nvinfo : EIATTR_CBANK_PARAM_SIZE
	.align		4
.L_960:
        /*003c*/ 	.byte	0x03, 0x19
        /*003e*/ 	.short	0x0290


	//----- nvinfo : EIATTR_PARAM_CBANK
	.align		4
        /*0040*/ 	.byte	0x04, 0x0a
        /*0042*/ 	.short	(.L_962 - .L_961)
	.align		4
.L_961:
        /*0044*/ 	.word	index@(.nv.constant0._ZN7cutlass13device_kernelIN5flash19enable_sm80_to_sm89INS1_16FlashAttnBwdSm80INS1_25CollectiveMainloopBwdSm80ILi2ELi2EN4cute5tupleIJNS5_1CILi64EEENS7_ILi128EEES9_EEENS_6half_tEfNS_4arch4Sm80ELb1ELb0ELb0ELb1ELb1ELb0ELb0ELb0ELi2ELi2ELi2ELi2ELb0EEENS1_24CollectiveEpilogueBwdGQAISA_fSD_Li256ELb1ELb1EEENS1_25SingleTileBwdLPTSchedulerILb1ELi128ELb1EEEEEEEEEvNT_6ParamsE)
        /*0048*/ 	.short	0x0210
        /*004a*/ 	.short	0x0290


	//----- nvinfo : EIATTR_SW_WAR
	.align		4
.L_962:
        /*004c*/ 	.byte	0x04, 0x36
        /*004e*/ 	.short	(.L_964 - .L_963)
.L_963:
        /*0050*/ 	.word	0x00000008
.L_964:


//--------------------- .nv.info._ZN7cutlass13device_kernelIN5flash22FlashAttnBwdPreprocessIN4cute5tupleIJNS3_1CILi64EEENS5_ILi128EEEEEENS_6half_tEfNS_4arch4Sm80ELb1ELb1EEEEEvNT_6ParamsE --------------------------
	.section	.nv.info._ZN7cutlass13device_kernelIN5flash22FlashAttnBwdPreprocessIN4cute5tupleIJNS3_1CILi64EEENS5_ILi128EEEEEENS_6half_tEfNS_4arch4Sm80ELb1ELb1EEEEEvNT_6ParamsE,"",@"SHT_CUDA_INFO"
	.sectionflags	@""
	.align	4


	//----- nvinfo : EIATTR_CUDA_API_VERSION
	.align		4
        /*0000*/ 	.byte	0x04, 0x37
        /*0002*/ 	.short	(.L_966 - .L_965)
.L_965:
        /*0004*/ 	.word	0x00000082


	//----- nvinfo : EIATTR_KPARAM_INFO
	.align		4
.L_966:
        /*0008*/ 	.byte	0x04, 0x17
        /*000a*/ 	.short	(.L_968 - .L_967)
.L_967:
        /*000c*/ 	.word	0x00000000
        /*0010*/ 	.short	0x0000
        /*0012*/ 	.short	0x0000
        /*0014*/ 	.byte	0x00, 0xf0, 0xc1, 0x03


	//----- nvinfo : EIATTR_SPARSE_MMA_MASK
	.align		4
.L_968:
        /*0018*/ 	.byte	0x03, 0x50
        /*001a*/ 	.short	0x0000


	//----- nvinfo : EIATTR_MAXREG_COUNT
	.align		4
        /*001c*/ 	.byte	0x03, 0x1b
        /*001e*/ 	.short	0x0080


	//----- nvinfo : EIATTR_MERCURY_ISA_VERSION
	.align		4
        /*0020*/ 	.byte	0x03, 0x5f
        /*0022*/ 	.short	0x0101


	//----- nvinfo : EIATTR_COOP_GROUP_MASK_REGIDS
	.align		4
        /*0024*/ 	.byte	0x04, 0x29
        /*0026*/ 	.short	(.L_970 - .L_969)


	//   ....[0]....
.L_969:
        /*0028*/ 	.word	0xffffffff


	//   ....[1]....
        /*002c*/ 	.word	0xffffffff


	//   ....[2]....
        /*0030*/ 	.word	0xffffffff


	//   ....[3]....
        /*0034*/ 	.word	0xffffffff


	//   ....[4]....
        /*0038*/ 	.word	0xffffffff


	//   ....[5]....
        /*003c*/ 	.word	0xffffffff


	//   ....[6]....
        /*0040*/ 	.word	0xffffffff


	//   ....[7]....
        /*0044*/ 	.word	0xffffffff


	//   ....[8]....
        /*0048*/ 	.word	0xffffffff


	//   ....[9]....
        /*004c*/ 	.word	0xffffffff


	//   ....[10]....
        /*0050*/ 	.word	0xffffffff


	//   ....[11]....
        /*0054*/ 	.word	0xffffffff


	//   ....[12]....
        /*0058*/ 	.word	0xffffffff


	//   ....[13]....
        /*005c*/ 	.word	0xffffffff


	//   ....[14]....
        /*0060*/ 	.word	0xffffffff


	//   ....[15]....
        /*0064*/ 	.word	0xffffffff


	//----- nvinfo : EIATTR_COOP_GROUP_INSTR_OFFSETS
	.align		4
.L_970:
        /*0068*/ 	.byte	0x04, 0x28
        /*006a*/ 	.short	(.L_972 - .L_971)


	//   ....[0]....
.L_971:
        /*006c*/ 	.word	0x00001390


	//   ....[1]....
        /*0070*/ 	.word	0x000013a0


	//   ....[2]....
        /*0074*/ 	.word	0x000013b0


	//   ....[3]....
        /*0078*/ 	.word	0x000013c0


	//   ....[4]....
        /*007c*/ 	.word	0x00001410


	//   ....[5]....
        /*0080*/ 	.word	0x00001420


	//   ....[6]....
        /*0084*/ 	.word	0x00001430


	//   ....[7]....
        /*0088*/ 	.word	0x00001440


	//   ....[8]....
        /*008c*/ 	.word	0x00001490


	//   ....[9]....
        /*0090*/ 	.word	0x000014a0


	//   ....[10]....
        /*0094*/ 	.word	0x000014b0


	//   ....[11]....
        /*0098*/ 	.word	0x000014c0


	//   ....[12]....
        /*009c*/ 	.word	0x00001510


	//   ....[13]....
        /*00a0*/ 	.word	0x00001530


	//   ....[14]....
        /*00a4*/ 	.word	0x00001540


	//   ....[15]....
        /*00a8*/ 	.word	0x00001550


	//----- nvinfo : EIATTR_EXIT_INSTR_OFFSETS
	.align		4
.L_972:
        /*00ac*/ 	.byte	0x04, 0x1c
        /*00ae*/ 	.short	(.L_974 - .L_973)


	//   ....[0]....
.L_973:
        /*00b0*/ 	.word	0x000001c0


	//   ....[1]....
        /*00b4*/ 	.word	0x00001bb0


	//   ....[2]....
        /*00b8*/ 	.word	0x00001c30


	//----- nvinfo : EIATTR_MAX_THREADS
	.align		4
.L_974:
        /*00bc*/ 	.byte	0x04, 0x05
        /*00be*/ 	.short	(.L_976 - .L_975)
.L_975:
        /*00c0*/ 	.word	0x00000100
        /*00c4*/ 	.word	0x00000001
        /*00c8*/ 	.word	0x00000001


	//----- nvinfo : EIATTR_CRS_STACK_SIZE
	.align		4
.L_976:
        /*00cc*/ 	.byte	0x04, 0x1e
        /*00ce*/ 	.short	(.L_978 - .L_977)
.L_977:
        /*00d0*/ 	.word	0x00000000


	//----- nvinfo : EIATTR_CBANK_PARAM_SIZE
	.align		4
.L_978:
        /*00d4*/ 	.byte	0x03, 0x19
        /*00d6*/ 	.short	0x00f0


	//----- nvinfo : EIATTR_PARAM_CBANK
	.align		4
        /*00d8*/ 	.byte	0x04, 0x0a
        /*00da*/ 	.short	(.L_980 - .L_979)
	.align		4
.L_979:
        /*00dc*/ 	.word	index@(.nv.constant0._ZN7cutlass13device_kernelIN5flash22FlashAttnBwdPreprocessIN4cute5tupleIJNS3_1CILi64EEENS5_ILi128EEEEEENS_6half_tEfNS_4arch4Sm80ELb1ELb1EEEEEvNT_6ParamsE)
        /*00e0*/ 	.short	0x0210
        /*00e2*/ 	.short	0x00f0


	//----- nvinfo : EIATTR_SW_WAR
	.align		4
.L_980:
        /*00e4*/ 	.byte	0x04, 0x36
        /*00e6*/ 	.short	(.L_982 - .L_981)
.L_981:
        /*00e8*/ 	.word	0x00000008
.L_982:


//--------------------- .nv.callgraph             --------------------------
	.section	.nv.callgraph,"",@"SHT_CUDA_CALLGRAPH"
	.align	4
	.sectionentsize	8
	.align		4
        /*0000*/ 	.word	0x00000000
	.align		4
        /*0004*/ 	.word	0xffffffff
	.align		4
        /*0008*/ 	.word	0x00000000
	.align		4
        /*000c*/ 	.word	0xfffffffe
	.align		4
        /*0010*/ 	.word	0x00000000
	.align		4
        /*0014*/ 	.word	0xfffffffd
	.align		4
        /*0018*/ 	.word	0x00000000
	.align		4
        /*001c*/ 	.word	0xfffffffc


//--------------------- .nv.constant4             --------------------------
	.section	.nv.constant4,"a",@progbits
	.align	8
	.align		8
.nv.constant4:
        /*0000*/ 	.dword	_ZN66_INTERNAL_6fb7e682_30_flash_bwd_hdim128_fp16_sm80_cu_ef95aea4_36004cuda3std3__45__cpo5beginE
	.align		8
        /*0008*/ 	.dword	_ZN66_INTERNAL_6fb7e682_30_flash_bwd_hdim128_fp16_sm80_cu_ef95aea4_36004cuda3std3__45__cpo3endE
	.align		8
        /*0010*/ 	.dword	_ZN66_INTERNAL_6fb7e682_30_flash_bwd_hdim128_fp16_sm80_cu_ef95aea4_36004cuda3std3__45__cpo6cbeginE
	.align		8
        /*0018*/ 	.dword	_ZN66_INTERNAL_6fb7e682_30_flash_bwd_hdim128_fp16_sm80_cu_ef95aea4_36004cuda3std3__45__cpo4cendE
	.align		8
        /*0020*/ 	.dword	_ZN66_INTERNAL_6fb7e682_30_flash_bwd_hdim128_fp16_sm80_cu_ef95aea4_36004cuda3std3__468_GLOBAL__N__6fb7e682_30_flash_bwd_hdim128_fp16_sm80_cu_ef95aea4_36006ignoreE
	.align		8
        /*0028*/ 	.dword	_ZN66_INTERNAL_6fb7e682_30_flash_bwd_hdim128_fp16_sm80_cu_ef95aea4_36004cuda3std3__419piecewise_constructE
	.align		8
        /*0030*/ 	.dword	_ZN66_INTERNAL_6fb7e682_30_flash_bwd_hdim128_fp16_sm80_cu_ef95aea4_36004cuda3std3__48in_placeE
	.align		8
        /*0038*/ 	.dword	_ZN66_INTERNAL_6fb7e682_30_flash_bwd_hdim128_fp16_sm80_cu_ef95aea4_36004cuda3std6ranges3__45__cpo4swapE
	.align		8
        /*0040*/ 	.dword	_ZN66_INTERNAL_6fb7e682_30_flash_bwd_hdim128_fp16_sm80_cu_ef95aea4_36004cuda3std6ranges3__45__cpo9iter_moveE
	.align		8
        /*0048*/ 	.dword	_ZN66_INTERNAL_6fb7e682_30_flash_bwd_hdim128_fp16_sm80_cu_ef95aea4_36004cute7productE
	.align		8
        /*0050*/ 	.dword	_ZN66_INTERNAL_6fb7e682_30_flash_bwd_hdim128_fp16_sm80_cu_ef95aea4_36004cute1_E


//--------------------- .text._ZN7cutlass13device_kernelIN5flash19enable_sm80_to_sm89INS1_16FlashAttnBwdSm80INS1_25CollectiveMainloopBwdSm80ILi2ELi1EN4cute5tupleIJNS5_1CILi64EEENS7_ILi96EEENS7_ILi128EEEEEENS_6half_tEfNS_4arch4Sm80ELb0ELb0ELb0ELb0ELb0ELb0ELb0ELb0ELi2ELi2ELi2ELi2ELb1EEENS1_21CollectiveEpilogueBwdISB_SC_SE_Li256ELb0ELb0ELi4EEENS1_19SingleTileSchedulerILb0ELb0ELb0ELi96EEEEEEEEEvNT_6ParamsE --------------------------
	.section	.text._ZN7cutlass13device_kernelIN5flash19enable_sm80_to_sm89INS1_16FlashAttnBwdSm80INS1_25CollectiveMainloopBwdSm80ILi2ELi1EN4cute5tupleIJNS5_1CILi64EEENS7_ILi96EEENS7_ILi128EEEEEENS_6half_tEfNS_4arch4Sm80ELb0ELb0ELb0ELb0ELb0ELb0ELb0ELb0ELi2ELi2ELi2ELi2ELb1EEENS1_21CollectiveEpilogueBwdISB_SC_SE_Li256ELb0ELb0ELi4EEENS1_19SingleTileSchedulerILb0ELb0ELb0ELi96EEEEEEEEEvNT_6ParamsE,"ax",@progbits
	.align	128
.text._ZN7cutlass13device_kernelIN5flash19enable_sm80_to_sm89INS1_16FlashAttnBwdSm80INS1_25CollectiveMainloopBwdSm80ILi2ELi1EN4cute5tupleIJNS5_1CILi64EEENS7_ILi96EEENS7_ILi128EEEEEENS_6half_tEfNS_4arch4Sm80ELb0ELb0ELb0ELb0ELb0ELb0ELb0ELb0ELi2ELi2ELi2ELi2ELb1EEENS1_21CollectiveEpilogueBwdISB_SC_SE_Li256ELb0ELb0ELi4EEENS1_19SingleTileSchedulerILb0ELb0ELb0ELi96EEEEEEEEEvNT_6ParamsE:
        .type           _ZN7cutlass13device_kernelIN5flash19enable_sm80_to_sm89INS1_16FlashAttnBwdSm80INS1_25CollectiveMainloopBwdSm80ILi2ELi1EN4cute5tupleIJNS5_1CILi64EEENS7_ILi96EEENS7_ILi128EEEEEENS_6half_tEfNS_4arch4Sm80ELb0ELb0ELb0ELb0ELb0ELb0ELb0ELb0ELi2ELi2ELi2ELi2ELb1EEENS1_21CollectiveEpilogueBwdISB_SC_SE_Li256ELb0ELb0ELi4EEENS1_19SingleTileSchedulerILb0ELb0ELb0ELi96EEEEEEEEEvNT_6ParamsE,@function
        .size           _ZN7cutlass13device_kernelIN5flash19enable_sm80_to_sm89INS1_16FlashAttnBwdSm80INS1_25CollectiveMainloopBwdSm80ILi2ELi1EN4cute5tupleIJNS5_1CILi64EEENS7_ILi96EEENS7_ILi128EEEEEENS_6half_tEfNS_4arch4Sm80ELb0ELb0ELb0ELb0ELb0ELb0ELb0ELb0ELi2ELi2ELi2ELi2ELb1EEENS1_21CollectiveEpilogueBwdISB_SC_SE_Li256ELb0ELb0ELi4EEENS1_19SingleTileSchedulerILb0ELb0ELb0ELi96EEEEEEEEEvNT_6ParamsE,(.L_x_97 - _ZN7cutlass13device_kernelIN5flash19enable_sm80_to_sm89INS1_16FlashAttnBwdSm80INS1_25CollectiveMainloopBwdSm80ILi2ELi1EN4cute5tupleIJNS5_1CILi64EEENS7_ILi96EEENS7_ILi128EEEEEENS_6half_tEfNS_4arch4Sm80ELb0ELb0ELb0ELb0ELb0ELb0ELb0ELb0ELi2ELi2ELi2ELi2ELb1EEENS1_21CollectiveEpilogueBwdISB_SC_SE_Li256ELb0ELb0ELi4EEENS1_19SingleTileSchedulerILb0ELb0ELb0ELi96EEEEEEEEEvNT_6ParamsE)
        .other          _ZN7cutlass13device_kernelIN5flash19enable_sm80_to_sm89INS1_16FlashAttnBwdSm80INS1_25CollectiveMainloopBwdSm80ILi2ELi1EN4cute5tupleIJNS5_1CILi64EEENS7_ILi96EEENS7_ILi128EEEEEENS_6half_tEfNS_4arch4Sm80ELb0ELb0ELb0ELb0ELb0ELb0ELb0ELb0ELi2ELi2ELi2ELi2ELb1EEENS1_21CollectiveEpilogueBwdISB_SC_SE_Li256ELb0ELb0ELi4EEENS1_19SingleTileSchedulerILb0ELb0ELb0ELi96EEEEEEEEEvNT_6ParamsE,@"STO_CUDA_ENTRY STV_DEFAULT"
_ZN7cutlass13device_kernelIN5flash19enable_sm80_to_sm89INS1_16FlashAttnBwdSm80INS1_25CollectiveMainloopBwdSm80ILi2ELi1EN4cute5tupleIJNS5_1CILi64EEENS7_ILi96EEENS7_ILi128EEEEEENS_6half_tEfNS_4arch4Sm80ELb0ELb0ELb0ELb0ELb0ELb0ELb0ELb0ELi2ELi2ELi2ELi2ELb1EEENS1_21CollectiveEpilogueBwdISB_SC_SE_Li256ELb0ELb0ELi4EEENS1_19SingleTileSchedulerILb0ELb0ELb0ELi96EEEEEEEEEvNT_6ParamsE:
[----:B------:R-:W-:Y:S01]  /*0000*/  LDC R1, c[0x0][0x28] ;  /* 0x00000a00ff017b82 */ /* 0x000fe20000000800 */
[----:B------:R-:W-:Y:S05]  /*0010*/  EXIT ;  /* 0x000000000000794d */ /* 0x000fea0003800000 */
.L_x_0:
[----:B------:R-:W-:-:S00]  /*0020*/  BRA `(.L_x_0) ;  /* 0xfffffffc00fc7947 */ /* 0x000fc0000383ffff */
[----:B------:R-:W-:-:S00]  /*0030*/  NOP ;  /* 0x0000000000007918 */ /* 0x000fc00000000000 */
        /* <DEDUP_REMOVED lines=12> */
.L_x_97:


//--------------------- .text._ZN7cutlass13device_kernelIN5flash19enable_sm80_to_sm89INS1_16FlashAttnBwdSm80INS1_25CollectiveMainloopBwdSm80ILi2ELi1EN4cute5tupleIJNS5_1CILi64EEENS7_ILi96EEENS7_ILi128EEEEEENS_6half_tEfNS_4arch4Sm80ELb0ELb0ELb0ELb0ELb1ELb0ELb0ELb0ELi2ELi2ELi2ELi2ELb1EEENS1_21CollectiveEpilogueBwdISB_SC_SE_Li256ELb0ELb0ELi4EEENS1_19SingleTileSchedulerILb0ELb0ELb0ELi96EEEEEEEEEvNT_6ParamsE --------------------------
	.section	.text._ZN7cutlass13device_kernelIN5flash19enable_sm80_to_sm89INS1_16FlashAttnBwdSm80INS1_25CollectiveMainloopBwdSm80ILi2ELi1EN4cute5tupleIJNS5_1CILi64EEENS7_ILi96EEENS7_ILi128EEEEEENS_6half_tEfNS_4arch4Sm80ELb0ELb0ELb0ELb0ELb1ELb0ELb0ELb0ELi2ELi2ELi2ELi2ELb1EEENS1_21CollectiveEpilogueBwdISB_SC_SE_Li256ELb0ELb0ELi4EEENS1_19SingleTileSchedulerILb0ELb0ELb0ELi96EEEEEEEEEvNT_6ParamsE,"ax",@progbits
	.align	128
.text._ZN7cutlass13device_kernelIN5flash19enable_sm80_to_sm89INS1_16FlashAttnBwdSm80INS1_25CollectiveMainloopBwdSm80ILi2ELi1EN4cute5tupleIJNS5_1CILi64EEENS7_ILi96EEENS7_ILi128EEEEEENS_6half_tEfNS_4arch4Sm80ELb0ELb0ELb0ELb0ELb1ELb0ELb0ELb0ELi2ELi2ELi2ELi2ELb1EEENS1_21CollectiveEpilogueBwdISB_SC_SE_Li256ELb0ELb0ELi4EEENS1_19SingleTileSchedulerILb0ELb0ELb0ELi96EEEEEEEEEvNT_6ParamsE:
        .type           _ZN7cutlass13device_kernelIN5flash19enable_sm80_to_sm89INS1_16FlashAttnBwdSm80INS1_25CollectiveMainloopBwdSm80ILi2ELi1EN4cute5tupleIJNS5_1CILi64EEENS7_ILi96EEENS7_ILi128EEEEEENS_6half_tEfNS_4arch4Sm80ELb0ELb0ELb0ELb0ELb1ELb0ELb0ELb0ELi2ELi2ELi2ELi2ELb1EEENS1_21CollectiveEpilogueBwdISB_SC_SE_Li256ELb0ELb0ELi4EEENS1_19SingleTileSchedulerILb0ELb0ELb0ELi96EEEEEEEEEvNT_6ParamsE,@function
        .size           _ZN7cutlass13device_kernelIN5flash19enable_sm80_to_sm89INS1_16FlashAttnBwdSm80INS1_25CollectiveMainloopBwdSm80ILi2ELi1EN4cute5tupleIJNS5_1CILi64EEENS7_ILi96EEENS7_ILi128EEEEEENS_6half_tEfNS_4arch4Sm80ELb0ELb0ELb0ELb0ELb1ELb0ELb0ELb0ELi2ELi2ELi2ELi2ELb1EEENS1_21CollectiveEpilogueBwdISB_SC_SE_Li256ELb0ELb0ELi4EEENS1_19SingleTileSchedulerILb0ELb0ELb0ELi96EEEEEEEEEvNT_6ParamsE,(.L_x_98 - _ZN7cutlass13device_kernelIN5flash19enable_sm80_to_sm89INS1_16FlashAttnBwdSm80INS1_25CollectiveMainloopBwdSm80ILi2ELi1EN4cute5tupleIJNS5_1CILi64EEENS7_ILi96EEENS7_ILi128EEEEEENS_6half_tEfNS_4arch4Sm80ELb0ELb0ELb0ELb0ELb1ELb0ELb0ELb0ELi2ELi2ELi2ELi2ELb1EEENS1_21CollectiveEpilogueBwdISB_SC_SE_Li256ELb0ELb0ELi4EEENS1_19SingleTileSchedulerILb0ELb0ELb0ELi96EEEEEEEEEvNT_6ParamsE)
        .other          _ZN7cutlass13device_kernelIN5flash19enable_sm80_to_sm89INS1_16FlashAttnBwdSm80INS1_25CollectiveMainloopBwdSm80ILi2ELi1EN4cute5tupleIJNS5_1CILi64EEENS7_ILi96EEENS7_ILi128EEEEEENS_6half_tEfNS_4arch4Sm80ELb0ELb0ELb0ELb0ELb1ELb0ELb0ELb0ELi2ELi2ELi2ELi2ELb1EEENS1_21CollectiveEpilogueBwdISB_SC_SE_Li256ELb0ELb0ELi4EEENS1_19SingleTileSchedulerILb0ELb0ELb0ELi96EEEEEEEEEvNT_6ParamsE,@"STO_CUDA_ENTRY STV_DEFAULT"
_ZN7cutlass13device_kernelIN5flash19enable_sm80_to_sm89INS1_16FlashAttnBwdSm80INS1_25CollectiveMainloopBwdSm80ILi2ELi1EN4cute5tupleIJNS5_1CILi64EEENS7_ILi96EEENS7_ILi128EEEEEENS_6half_tEfNS_4arch4Sm80ELb0ELb0ELb0ELb0ELb1ELb0ELb0ELb0ELi2ELi2ELi2ELi2ELb1EEENS1_21CollectiveEpilogueBwdISB_SC_SE_Li256ELb0ELb0ELi4EEENS1_19SingleTileSchedulerILb0ELb0ELb0ELi96EEEEEEEEEvNT_6ParamsE:
[----:B------:R-:W-:Y:S01]  /*0000*/  LDC R1, c[0x0][0x28] ;  /* 0x00000a00ff017b82 */ /* 0x000fe20000000800 */
[----:B------:R-:W-:Y:S05]  /*0010*/  EXIT ;  /* 0x000000000000794d */ /* 0x000fea0003800000 */
.L_x_1:
        /* <DEDUP_REMOVED lines=14> */
.L_x_98:


//--------------------- .text._ZN7cutlass13device_kernelIN5flash19enable_sm80_to_sm89INS1_16FlashAttnBwdSm80INS1_25CollectiveMainloopBwdSm80ILi2ELi1EN4cute5tupleIJNS5_1CILi64EEENS7_ILi96EEENS7_ILi128EEEEEENS_6half_tEfNS_4arch4Sm80ELb0ELb0ELb0ELb0ELb0ELb0ELb0ELb0ELi2ELi2ELi2ELi2ELb1EEENS1_24CollectiveEpilogueBwdGQAISB_fSE_Li256ELb0ELb0EEENS1_19SingleTileSchedulerILb0ELb0ELb0ELi96EEEEEEEEEvNT_6ParamsE --------------------------
	.section	.text._ZN7cutlass13device_kernelIN5flash19enable_sm80_to_sm89INS1_16FlashAttnBwdSm80INS1_25CollectiveMainloopBwdSm80ILi2ELi1EN4cute5tupleIJNS5_1CILi64EEENS7_ILi96EEENS7_ILi128EEEEEENS_6half_tEfNS_4arch4Sm80ELb0ELb0ELb0ELb0ELb0ELb0ELb0ELb0ELi2ELi2ELi2ELi2ELb1EEENS1_24CollectiveEpilogueBwdGQAISB_fSE_Li256ELb0ELb0EEENS1_19SingleTileSchedulerILb0ELb0ELb0ELi96EEEEEEEEEvNT_6ParamsE,"ax",@progbits
	.align	128
.text._ZN7cutlass13device_kernelIN5flash19enable_sm80_to_sm89INS1_16FlashAttnBwdSm80INS1_25CollectiveMainloopBwdSm80ILi2ELi1EN4cute5tupleIJNS5_1CILi64EEENS7_ILi96EEENS7_ILi128EEEEEENS_6half_tEfNS_4arch4Sm80ELb0ELb0ELb0ELb0ELb0ELb0ELb0ELb0ELi2ELi2ELi2ELi2ELb1EEENS1_24CollectiveEpilogueBwdGQAISB_fSE_Li256ELb0ELb0EEENS1_19SingleTileSchedulerILb0ELb0ELb0ELi96EEEEEEEEEvNT_6ParamsE:
        .type           _ZN7cutlass13device_kernelIN5flash19enable_sm80_to_sm89INS1_16FlashAttnBwdSm80INS1_25CollectiveMainloopBwdSm80ILi2ELi1EN4cute5tupleIJNS5_1CILi64EEENS7_ILi96EEENS7_ILi128EEEEEENS_6half_tEfNS_4arch4Sm80ELb0ELb0ELb0ELb0ELb0ELb0ELb0ELb0ELi2ELi2ELi2ELi2ELb1EEENS1_24CollectiveEpilogueBwdGQAISB_fSE_Li256ELb0ELb0EEENS1_19SingleTileSchedulerILb0ELb0ELb0ELi96EEEEEEEEEvNT_6ParamsE,@function
        .size           _ZN7cutlass13device_kernelIN5flash19enable_sm80_to_sm89INS1_16FlashAttnBwdSm80INS1_25CollectiveMainloopBwdSm80ILi2ELi1EN4cute5tupleIJNS5_1CILi64EEENS7_ILi96EEENS7_ILi128EEEEEENS_6half_tEfNS_4arch4Sm80ELb0ELb0ELb0ELb0ELb0ELb0ELb0ELb0ELi2ELi2ELi2ELi2ELb1EEENS1_24CollectiveEpilogueBwdGQAISB_fSE_Li256ELb0ELb0EEENS1_19SingleTileSchedulerILb0ELb0ELb0ELi96EEEEEEEEEvNT_6ParamsE,(.L_x_99 - _ZN7cutlass13device_kernelIN5flash19enable_sm80_to_sm89INS1_16FlashAttnBwdSm80INS1_25CollectiveMainloopBwdSm80ILi2ELi1EN4cute5tupleIJNS5_1CILi64EEENS7_ILi96EEENS7_ILi128EEEEEENS_6half_tEfNS_4arch4Sm80ELb0ELb0ELb0ELb0ELb0ELb0ELb0ELb0ELi2ELi2ELi2ELi2ELb1EEENS1_24CollectiveEpilogueBwdGQAISB_fSE_Li256ELb0ELb0EEENS1_19SingleTileSchedulerILb0ELb0ELb0ELi96EEEEEEEEEvNT_6ParamsE)
        .other          _ZN7cutlass13device_kernelIN5flash19enable_sm80_to_sm89INS1_16FlashAttnBwdSm80INS1_25CollectiveMainloopBwdSm80ILi2ELi1EN4cute5tupleIJNS5_1CILi64EEENS7_ILi96EEENS7_ILi128EEEEEENS_6half_tEfNS_4arch4Sm80ELb0ELb0ELb0ELb0ELb0ELb0ELb0ELb0ELi2ELi2ELi2ELi2ELb1EEENS1_24CollectiveEpilogueBwdGQAISB_fSE_Li256ELb0ELb0EEENS1_19SingleTileSchedulerILb0ELb0ELb0ELi96EEEEEEEEEvNT_6ParamsE,@"STO_CUDA_ENTRY STV_DEFAULT"
_ZN7cutlass13device_kernelIN5flash19enable_sm80_to_sm89INS1_16FlashAttnBwdSm80INS1_25CollectiveMainloopBwdSm80ILi2ELi1EN4cute5tupleIJNS5_1CILi64EEENS7_ILi96EEENS7_ILi128EEEEEENS_6half_tEfNS_4arch4Sm80ELb0ELb0ELb0ELb0ELb0ELb0ELb0ELb0ELi2ELi2ELi2ELi2ELb1EEENS1_24CollectiveEpilogueBwdGQAISB_fSE_Li256ELb0ELb0EEENS1_19SingleTileSchedulerILb0ELb0ELb0ELi96EEEEEEEEEvNT_6ParamsE:
[----:B------:R-:W-:Y:S01]  /*0000*/  LDC R1, c[0x0][0x28] ;  /* 0x00000a00ff017b82 */ /* 0x000fe20000000800 */
[----:B------:R-:W-:Y:S05]  /*0010*/  EXIT ;  /* 0x000000000000794d */ /* 0x000fea0003800000 */
.L_x_2:
        /* <DEDUP_REMOVED lines=14> */
.L_x_99:


//--------------------- .text._ZN7cutlass13device_kernelIN5flash19enable_sm80_to_sm89INS1_16FlashAttnBwdSm80INS1_25CollectiveMainloopBwdSm80ILi2ELi1EN4cute5tupleIJNS5_1CILi64EEENS7_ILi96EEENS7_ILi128EEEEEENS_6half_tEfNS_4arch4Sm80ELb0ELb0ELb0ELb0ELb1ELb0ELb0ELb0ELi2ELi2ELi2ELi2ELb1EEENS1_24CollectiveEpilogueBwdGQAISB_fSE_Li256ELb0ELb1EEENS1_19SingleTileSchedulerILb0ELb0ELb0ELi96EEEEEEEEEvNT_6ParamsE --------------------------
	.section	.text._ZN7cutlass13device_kernelIN5flash19enable_sm80_to_sm89INS1_16FlashAttnBwdSm80INS1_25CollectiveMainloopBwdSm80ILi2ELi1EN4cute5tupleIJNS5_1CILi64EEENS7_ILi96EEENS7_ILi128EEEEEENS_6half_tEfNS_4arch4Sm80ELb0ELb0ELb0ELb0ELb1ELb0ELb0ELb0ELi2ELi2ELi2ELi2ELb1EEENS1_24CollectiveEpilogueBwdGQAISB_fSE_Li256ELb0ELb1EEENS1_19SingleTileSchedulerILb0ELb0ELb0ELi96EEEEEEEEEvNT_6ParamsE,"ax",@progbits
	.align	128
.text._ZN7cutlass13device_kernelIN5flash19enable_sm80_to_sm89INS1_16FlashAttnBwdSm80INS1_25CollectiveMainloopBwdSm80ILi2ELi1EN4cute5tupleIJNS5_1CILi64EEENS7_ILi96EEENS7_ILi128EEEEEENS_6half_tEfNS_4arch4Sm80ELb0ELb0ELb0ELb0ELb1ELb0ELb0ELb0ELi2ELi2ELi2ELi2ELb1EEENS1_24CollectiveEpilogueBwdGQAISB_fSE_Li256ELb0ELb1EEENS1_19SingleTileSchedulerILb0ELb0ELb0ELi96EEEEEEEEEvNT_6ParamsE:
        .type           _ZN7cutlass13device_kernelIN5flash19enable_sm80_to_sm89INS1_16FlashAttnBwdSm80INS1_25CollectiveMainloopBwdSm80ILi2ELi1EN4cute5tupleIJNS5_1CILi64EEENS7_ILi96EEENS7_ILi128EEEEEENS_6half_tEfNS_4arch4Sm80ELb0ELb0ELb0ELb0ELb1ELb0ELb0ELb0ELi2ELi2ELi2ELi2ELb1EEENS1_24CollectiveEpilogueBwdGQAISB_fSE_Li256ELb0ELb1EEENS1_19SingleTileSchedulerILb0ELb0ELb0ELi96EEEEEEEEEvNT_6ParamsE,@function
        .size           _ZN7cutlass13device_kernelIN5flash19enable_sm80_to_sm89INS1_16FlashAttnBwdSm80INS1_25CollectiveMainloopBwdSm80ILi2ELi1EN4cute5tupleIJNS5_1CILi64EEENS7_ILi96EEENS7_ILi128EEEEEENS_6half_tEfNS_4arch4Sm80ELb0ELb0ELb0ELb0ELb1ELb0ELb0ELb0ELi2ELi2ELi2ELi2ELb1EEENS1_24CollectiveEpilogueBwdGQAISB_fSE_Li256ELb0ELb1EEENS1_19SingleTileSchedulerILb0ELb0ELb0ELi96EEEEEEEEEvNT_6ParamsE,(.L_x_100 - _ZN7cutlass13device_kernelIN5flash19enable_sm80_to_sm89INS1_16FlashAttnBwdSm80INS1_25CollectiveMainloopBwdSm80ILi2ELi1EN4cute5tupleIJNS5_1CILi64EEENS7_ILi96EEENS7_ILi128EEEEEENS_6half_tEfNS_4arch4Sm80ELb0ELb0ELb0ELb0ELb1ELb0ELb0ELb0ELi2ELi2ELi2ELi2ELb1EEENS1_24CollectiveEpilogueBwdGQAISB_fSE_Li256ELb0ELb1EEENS1_19SingleTileSchedulerILb0ELb0ELb0ELi96EEEEEEEEEvNT_6ParamsE)
        .other          _ZN7cutlass13device_kernelIN5flash19enable_sm80_to_sm89INS1_16FlashAttnBwdSm80INS1_25CollectiveMainloopBwdSm80ILi2ELi1EN4cute5tupleIJNS5_1CILi64EEENS7_ILi96EEENS7_ILi128EEEEEENS_6half_tEfNS_4arch4Sm80ELb0ELb0ELb0ELb0ELb1ELb0ELb0ELb0ELi2ELi2ELi2ELi2ELb1EEENS1_24CollectiveEpilogueBwdGQAISB_fSE_Li256ELb0ELb1EEENS1_19SingleTileSchedulerILb0ELb0ELb0ELi96EEEEEEEEEvNT_6ParamsE,@"STO_CUDA_ENTRY STV_DEFAULT"
_ZN7cutlass13device_kernelIN5flash19enable_sm80_to_sm89INS1_16FlashAttnBwdSm80INS1_25CollectiveMainloopBwdSm80ILi2ELi1EN4cute5tupleIJNS5_1CILi64EEENS7_ILi96EEENS7_ILi128EEEEEENS_6half_tEfNS_4arch4Sm80ELb0ELb0ELb0ELb0ELb1ELb0ELb0ELb0ELi2ELi2ELi2ELi2ELb1EEENS1_24CollectiveEpilogueBwdGQAISB_fSE_Li256ELb0ELb1EEENS1_19SingleTileSchedulerILb0ELb0ELb0ELi96EEEEEEEEEvNT_6ParamsE:
[----:B------:R-:W-:Y:S01]  /*0000*/  LDC R1, c[0x0][0x28] ;  /* 0x00000a00ff017b82 */ /* 0x000fe20000000800 */
[----:B------:R-:W-:Y:S05]  /*0010*/  EXIT ;  /* 0x000000000000794d */ /* 0x000fea0003800000 */
.L_x_3:
        /* <DEDUP_REMOVED lines=14> */
.L_x_100:


//--------------------- .text._ZN7cutlass13device_kernelIN5flash19enable_sm80_to_sm89INS1_16FlashAttnBwdSm80INS1_25CollectiveMainloopBwdSm80ILi2ELi1EN4cute5tupleIJNS5_1CILi64EEENS7_ILi96EEENS7_ILi128EEEEEENS_6half_tEfNS_4arch4Sm80ELb0ELb0ELb0ELb1ELb0ELb0ELb0ELb0ELi2ELi2ELi2ELi2ELb1EEENS1_21CollectiveEpilogueBwdISB_SC_SE_Li256ELb1ELb0ELi4EEENS1_19SingleTileSchedulerILb1ELb0ELb0ELi96EEEEEEEEEvNT_6ParamsE --------------------------
	.section	.text._ZN7cutlass13device_kernelIN5flash19enable_sm80_to_sm89INS1_16FlashAttnBwdSm80INS1_25CollectiveMainloopBwdSm80ILi2ELi1EN4cute5tupleIJNS5_1CILi64EEENS7_ILi96EEENS7_ILi128EEEEEENS_6half_tEfNS_4arch4Sm80ELb0ELb0ELb0ELb1ELb0ELb0ELb0ELb0ELi2ELi2ELi2ELi2ELb1EEENS1_21CollectiveEpilogueBwdISB_SC_SE_Li256ELb1ELb0ELi4EEENS1_19SingleTileSchedulerILb1ELb0ELb0ELi96EEEEEEEEEvNT_6ParamsE,"ax",@progbits
	.align	128
.text._ZN7cutlass13device_kernelIN5flash19enable_sm80_to_sm89INS1_16FlashAttnBwdSm80INS1_25CollectiveMainloopBwdSm80ILi2ELi1EN4cute5tupleIJNS5_1CILi64EEENS7_ILi96EEENS7_ILi128EEEEEENS_6half_tEfNS_4arch4Sm80ELb0ELb0ELb0ELb1ELb0ELb0ELb0ELb0ELi2ELi2ELi2ELi2ELb1EEENS1_21CollectiveEpilogueBwdISB_SC_SE_Li256ELb1ELb0ELi4EEENS1_19SingleTileSchedulerILb1ELb0ELb0ELi96EEEEEEEEEvNT_6ParamsE:
        .type           _ZN7cutlass13device_kernelIN5flash19enable_sm80_to_sm89INS1_16FlashAttnBwdSm80INS1_25CollectiveMainloopBwdSm80ILi2ELi1EN4cute5tupleIJNS5_1CILi64EEENS7_ILi96EEENS7_ILi128EEEEEENS_6half_tEfNS_4arch4Sm80ELb0ELb0ELb0ELb1ELb0ELb0ELb0ELb0ELi2ELi2ELi2ELi2ELb1EEENS1_21CollectiveEpilogueBwdISB_SC_SE_Li256ELb1ELb0ELi4EEENS1_19SingleTileSchedulerILb1ELb0ELb0ELi96EEEEEEEEEvNT_6ParamsE,@function
        .size           _ZN7cutlass13device_kernelIN5flash19enable_sm80_to_sm89INS1_16FlashAttnBwdSm80INS1_25CollectiveMainloopBwdSm80ILi2ELi1EN4cute5tupleIJNS5_1CILi64EEENS7_ILi96EEENS7_ILi128EEEEEENS_6half_tEfNS_4arch4Sm80ELb0ELb0ELb0ELb1ELb0ELb0ELb0ELb0ELi2ELi2ELi2ELi2ELb1EEENS1_21CollectiveEpilogueBwdISB_SC_SE_Li256ELb1ELb0ELi4EEENS1_19SingleTileSchedulerILb1ELb0ELb0ELi96EEEEEEEEEvNT_6ParamsE,(.L_x_101 - _ZN7cutlass13device_kernelIN5flash19enable_sm80_to_sm89INS1_16FlashAttnBwdSm80INS1_25CollectiveMainloopBwdSm80ILi2ELi1EN4cute5tupleIJNS5_1CILi64EEENS7_ILi96EEENS7_ILi128EEEEEENS_6half_tEfNS_4arch4Sm80ELb0ELb0ELb0ELb1ELb0ELb0ELb0ELb0ELi2ELi2ELi2ELi2ELb1EEENS1_21CollectiveEpilogueBwdISB_SC_SE_Li256ELb1ELb0ELi4EEENS1_19SingleTileSchedulerILb1ELb0ELb0ELi96EEEEEEEEEvNT_6ParamsE)
        .other          _ZN7cutlass13device_kernelIN5flash19enable_sm80_to_sm89INS1_16FlashAttnBwdSm80INS1_25CollectiveMainloopBwdSm80ILi2ELi1EN4cute5tupleIJNS5_1CILi64EEENS7_ILi96EEENS7_ILi128EEEEEENS_6half_tEfNS_4arch4Sm80ELb0ELb0ELb0ELb1ELb0ELb0ELb0ELb0ELi2ELi2ELi2ELi2ELb1EEENS1_21CollectiveEpilogueBwdISB_SC_SE_Li256ELb1ELb0ELi4EEENS1_19SingleTileSchedulerILb1ELb0ELb0ELi96EEEEEEEEEvNT_6ParamsE,@"STO_CUDA_ENTRY STV_DEFAULT"
_ZN7cutlass13device_kernelIN5flash19enable_sm80_to_sm89INS1_16FlashAttnBwdSm80INS1_25CollectiveMainloopBwdSm80ILi2ELi1EN4cute5tupleIJNS5_1CILi64EEENS7_ILi96EEENS7_ILi128EEEEEENS_6half_tEfNS_4arch4Sm80ELb0ELb0ELb0ELb1ELb0ELb0ELb0ELb0ELi2ELi2ELi2ELi2ELb1EEENS1_21CollectiveEpilogueBwdISB_SC_SE_Li256ELb1ELb0ELi4EEENS1_19SingleTileSchedulerILb1ELb0ELb0ELi96EEEEEEEEEvNT_6ParamsE:
[----:B------:R-:W-:Y:S01]  /*0000*/  LDC R1, c[0x0][0x28] ;  /* 0x00000a00ff017b82 */ /* 0x000fe20000000800 */
[----:B------:R-:W-:Y:S05]  /*0010*/  EXIT ;  /* 0x000000000000794d */ /* 0x000fea0003800000 */
.L_x_4:
        /* <DEDUP_REMOVED lines=14> */
.L_x_101:


//--------------------- .text._ZN7cutlass13device_kernelIN5flash19enable_sm80_to_sm89INS1_16FlashAttnBwdSm80INS1_25CollectiveMainloopBwdSm80ILi2ELi1EN4cute5tupleIJNS5_1CILi64EEENS7_ILi96EEENS7_ILi128EEEEEENS_6half_tEfNS_4arch4Sm80ELb0ELb0ELb0ELb1ELb1ELb0ELb0ELb0ELi2ELi2ELi2ELi2ELb1EEENS1_21CollectiveEpilogueBwdISB_SC_SE_Li256ELb1ELb0ELi4EEENS1_19SingleTileSchedulerILb1ELb0ELb0ELi96EEEEEEEEEvNT_6ParamsE --------------------------
	.section	.text._ZN7cutlass13device_kernelIN5flash19enable_sm80_to_sm89INS1_16FlashAttnBwdSm80INS1_25CollectiveMainloopBwdSm80ILi2ELi1EN4cute5tupleIJNS5_1CILi64EEENS7_ILi96EEENS7_ILi128EEEEEENS_6half_tEfNS_4arch4Sm80ELb0ELb0ELb0ELb1ELb1ELb0ELb0ELb0ELi2ELi2ELi2ELi2ELb1EEENS1_21CollectiveEpilogueBwdISB_SC_SE_Li256ELb1ELb0ELi4EEENS1_19SingleTileSchedulerILb1ELb0ELb0ELi96EEEEEEEEEvNT_6ParamsE,"ax",@progbits
	.align	128
.text._ZN7cutlass13device_kernelIN5flash19enable_sm80_to_sm89INS1_16FlashAttnBwdSm80INS1_25CollectiveMainloopBwdSm80ILi2ELi1EN4cute5tupleIJNS5_1CILi64EEENS7_ILi96EEENS7_ILi128EEEEEENS_6half_tEfNS_4arch4Sm80ELb0ELb0ELb0ELb1ELb1ELb0ELb0ELb0ELi2ELi2ELi2ELi2ELb1EEENS1_21CollectiveEpilogueBwdISB_SC_SE_Li256ELb1ELb0ELi4EEENS1_19SingleTileSchedulerILb1ELb0ELb0ELi96EEEEEEEEEvNT_6ParamsE:
        .type           _ZN7cutlass13device_kernelIN5flash19enable_sm80_to_sm89INS1_16FlashAttnBwdSm80INS1_25CollectiveMainloopBwdSm80ILi2ELi1EN4cute5tupleIJNS5_1CILi64EEENS7_ILi96EEENS7_ILi128EEEEEENS_6half_tEfNS_4arch4Sm80ELb0ELb0ELb0ELb1ELb1ELb0ELb0ELb0ELi2ELi2ELi2ELi2ELb1EEENS1_21CollectiveEpilogueBwdISB_SC_SE_Li256ELb1ELb0ELi4EEENS1_19SingleTileSchedulerILb1ELb0ELb0ELi96EEEEEEEEEvNT_6ParamsE,@function
        .size           _ZN7cutlass13device_kernelIN5flash19enable_sm80_to_sm89INS1_16FlashAttnBwdSm80INS1_25CollectiveMainloopBwdSm80ILi2ELi1EN4cute5tupleIJNS5_1CILi64EEENS7_ILi96EEENS7_ILi128EEEEEENS_6half_tEfNS_4arch4Sm80ELb0ELb0ELb0ELb1ELb1ELb0ELb0ELb0ELi2ELi2ELi2ELi2ELb1EEENS1_21CollectiveEpilogueBwdISB_SC_SE_Li256ELb1ELb0ELi4EEENS1_19SingleTileSchedulerILb1ELb0ELb0ELi96EEEEEEEEEvNT_6ParamsE,(.L_x_102 - _ZN7cutlass13device_kernelIN5flash19enable_sm80_to_sm89INS1_16FlashAttnBwdSm80INS1_25CollectiveMainloopBwdSm80ILi2ELi1EN4cute5tupleIJNS5_1CILi64EEENS7_ILi96EEENS7_ILi128EEEEEENS_6half_tEfNS_4arch4Sm80ELb0ELb0ELb0ELb1ELb1ELb0ELb0ELb0ELi2ELi2ELi2ELi2ELb1EEENS1_21CollectiveEpilogueBwdISB_SC_SE_Li256ELb1ELb0ELi4EEENS1_19SingleTileSchedulerILb1ELb0ELb0ELi96EEEEEEEEEvNT_6ParamsE)
        .other          _ZN7cutlass13device_kernelIN5flash19enable_sm80_to_sm89INS1_16FlashAttnBwdSm80INS1_25CollectiveMainloopBwdSm80ILi2ELi1EN4cute5tupleIJNS5_1CILi64EEENS7_ILi96EEENS7_ILi128EEEEEENS_6half_tEfNS_4arch4Sm80ELb0ELb0ELb0ELb1ELb1ELb0ELb0ELb0ELi2ELi2ELi2ELi2ELb1EEENS1_21CollectiveEpilogueBwdISB_SC_SE_Li256ELb1ELb0ELi4EEENS1_19SingleTileSchedulerILb1ELb0ELb0ELi96EEEEEEEEEvNT_6ParamsE,@"STO_CUDA_ENTRY STV_DEFAULT"
_ZN7cutlass13device_kernelIN5flash19enable_sm80_to_sm89INS1_16FlashAttnBwdSm80INS1_25CollectiveMainloopBwdSm80ILi2ELi1EN4cute5tupleIJNS5_1CILi64EEENS7_ILi96EEENS7_ILi128EEEEEENS_6half_tEfNS_4arch4Sm80ELb0ELb0ELb0ELb1ELb1ELb0ELb0ELb0ELi2ELi2ELi2ELi2ELb1EEENS1_21CollectiveEpilogueBwdISB_SC_SE_Li256ELb1ELb0ELi4EEENS1_19SingleTileSchedulerILb1ELb0ELb0ELi96EEEEEEEEEvNT_6ParamsE:
[----:B------:R-:W-:Y:S01]  /*0000*/  LDC R1, c[0x0][0x28] ;  /* 0x00000a00ff017b82 */ /* 0x000fe20000000800 */
[----:B------:R-:W-:Y:S05]  /*0010*/  EXIT ;  /* 0x000000000000794d */ /* 0x000fea0003800000 */
.L_x_5:
        /* <DEDUP_REMOVED lines=14> */
.L_x_102:


//--------------------- .text._ZN7cutlass13device_kernelIN5flash19enable_sm80_to_sm89INS1_16FlashAttnBwdSm80INS1_25CollectiveMainloopBwdSm80ILi2ELi1EN4cute5tupleIJNS5_1CILi64EEENS7_ILi96EEENS7_ILi128EEEEEENS_6half_tEfNS_4arch4Sm80ELb0ELb0ELb0ELb1ELb0ELb0ELb0ELb0ELi2ELi2ELi2ELi2ELb1EEENS1_24CollectiveEpilogueBwdGQAISB_fSE_Li256ELb1ELb0EEENS1_19SingleTileSchedulerILb1ELb0ELb0ELi96EEEEEEEEEvNT_6ParamsE --------------------------
	.section	.text._ZN7cutlass13device_kernelIN5flash19enable_sm80_to_sm89INS1_16FlashAttnBwdSm80INS1_25CollectiveMainloopBwdSm80ILi2ELi1EN4cute5tupleIJNS5_1CILi64EEENS7_ILi96EEENS7_ILi128EEEEEENS_6half_tEfNS_4arch4Sm80ELb0ELb0ELb0ELb1ELb0ELb0ELb0ELb0ELi2ELi2ELi2ELi2ELb1EEENS1_24CollectiveEpilogueBwdGQAISB_fSE_Li256ELb1ELb0EEENS1_19SingleTileSchedulerILb1ELb0ELb0ELi96EEEEEEEEEvNT_6ParamsE,"ax",@progbits
	.align	128
.text._ZN7cutlass13device_kernelIN5flash19enable_sm80_to_sm89INS1_16FlashAttnBwdSm80INS1_25CollectiveMainloopBwdSm80ILi2ELi1EN4cute5tupleIJNS5_1CILi64EEENS7_ILi96EEENS7_ILi128EEEEEENS_6half_tEfNS_4arch4Sm80ELb0ELb0ELb0ELb1ELb0ELb0ELb0ELb0ELi2ELi2ELi2ELi2ELb1EEENS1_24CollectiveEpilogueBwdGQAISB_fSE_Li256ELb1ELb0EEENS1_19SingleTileSchedulerILb1ELb0ELb0ELi96EEEEEEEEEvNT_6ParamsE:
        .type           _ZN7cutlass13device_kernelIN5flash19enable_sm80_to_sm89INS1_16FlashAttnBwdSm80INS1_25CollectiveMainloopBwdSm80ILi2ELi1EN4cute5tupleIJNS5_1CILi64EEENS7_ILi96EEENS7_ILi128EEEEEENS_6half_tEfNS_4arch4Sm80ELb0ELb0ELb0ELb1ELb0ELb0ELb0ELb0ELi2ELi2ELi2ELi2ELb1EEENS1_24CollectiveEpilogueBwdGQAISB_fSE_Li256ELb1ELb0EEENS1_19SingleTileSchedulerILb1ELb0ELb0ELi96EEEEEEEEEvNT_6ParamsE,@function
        .size           _ZN7cutlass13device_kernelIN5flash19enable_sm80_to_sm89INS1_16FlashAttnBwdSm80INS1_25CollectiveMainloopBwdSm80ILi2ELi1EN4cute5tupleIJNS5_1CILi64EEENS7_ILi96EEENS7_ILi128EEEEEENS_6half_tEfNS_4arch4Sm80ELb0ELb0ELb0ELb1ELb0ELb0ELb0ELb0ELi2ELi2ELi2ELi2ELb1EEENS1_24CollectiveEpilogueBwdGQAISB_fSE_Li256ELb1ELb0EEENS1_19SingleTileSchedulerILb1ELb0ELb0ELi96EEEEEEEEEvNT_6ParamsE,(.L_x_103 - _ZN7cutlass13device_kernelIN5flash19enable_sm80_to_sm89INS1_16FlashAttnBwdSm80INS1_25CollectiveMainloopBwdSm80ILi2ELi1EN4cute5tupleIJNS5_1CILi64EEENS7_ILi96EEENS7_ILi128EEEEEENS_6half_tEfNS_4arch4Sm80ELb0ELb0ELb0ELb1ELb0ELb0ELb0ELb0ELi2ELi2ELi2ELi2ELb1EEENS1_24CollectiveEpilogueBwdGQAISB_fSE_Li256ELb1ELb0EEENS1_19SingleTileSchedulerILb1ELb0ELb0ELi96EEEEEEEEEvNT_6ParamsE)
        .other          _ZN7cutlass13device_kernelIN5flash19enable_sm80_to_sm89INS1_16FlashAttnBwdSm80INS1_25CollectiveMainloopBwdSm80ILi2ELi1EN4cute5tupleIJNS5_1CILi64EEENS7_ILi96EEENS7_ILi128EEEEEENS_6half_tEfNS_4arch4Sm80ELb0ELb0ELb0ELb1ELb0ELb0ELb0ELb0ELi2ELi2ELi2ELi2ELb1EEENS1_24CollectiveEpilogueBwdGQAISB_fSE_Li256ELb1ELb0EEENS1_19SingleTileSchedulerILb1ELb0ELb0ELi96EEEEEEEEEvNT_6ParamsE,@"STO_CUDA_ENTRY STV_DEFAULT"
_ZN7cutlass13device_kernelIN5flash19enable_sm80_to_sm89INS1_16FlashAttnBwdSm80INS1_25CollectiveMainloopBwdSm80ILi2ELi1EN4cute5tupleIJNS5_1CILi64EEENS7_ILi96EEENS7_ILi128EEEEEENS_6half_tEfNS_4arch4Sm80ELb0ELb0ELb0ELb1ELb0ELb0ELb0ELb0ELi2ELi2ELi2ELi2ELb1EEENS1_24CollectiveEpilogueBwdGQAISB_fSE_Li256ELb1ELb0EEENS1_19SingleTileSchedulerILb1ELb0ELb0ELi96EEEEEEEEEvNT_6ParamsE:
[----:B------:R-:W-:Y:S01]  /*0000*/  LDC R1, c[0x0][0x28] ;  /* 0x00000a00ff017b82 */ /* 0x000fe20000000800 */
[----:B------:R-:W-:Y:S05]  /*0010*/  EXIT ;  /* 0x000000000000794d */ /* 0x000fea0003800000 */
.L_x_6:
        /* <DEDUP_REMOVED lines=14> */
.L_x_103:


//--------------------- .text._ZN7cutlass13device_kernelIN5flash19enable_sm80_to_sm89INS1_16FlashAttnBwdSm80INS1_25CollectiveMainloopBwdSm80ILi2ELi1EN4cute5tupleIJNS5_1CILi64EEENS7_ILi96EEENS7_ILi128EEEEEENS_6half_tEfNS_4arch4Sm80ELb0ELb0ELb0ELb1ELb1ELb0ELb0ELb0ELi2ELi2ELi2ELi2ELb1EEENS1_24CollectiveEpilogueBwdGQAISB_fSE_Li256ELb1ELb1EEENS1_19SingleTileSchedulerILb1ELb0ELb0ELi96EEEEEEEEEvNT_6ParamsE --------------------------
	.section	.text._ZN7cutlass13device_kernelIN5flash19enable_sm80_to_sm89INS1_16FlashAttnBwdSm80INS1_25CollectiveMainloopBwdSm80ILi2ELi1EN4cute5tupleIJNS5_1CILi64EEENS7_ILi96EEENS7_ILi128EEEEEENS_6half_tEfNS_4arch4Sm80ELb0ELb0ELb0ELb1ELb1ELb0ELb0ELb0ELi2ELi2ELi2ELi2ELb1EEENS1_24CollectiveEpilogueBwdGQAISB_fSE_Li256ELb1ELb1EEENS1_19SingleTileSchedulerILb1ELb0ELb0ELi96EEEEEEEEEvNT_6ParamsE,"ax",@progbits
	.align	128
.text._ZN7cutlass13device_kernelIN5flash19enable_sm80_to_sm89INS1_16FlashAttnBwdSm80INS1_25CollectiveMainloopBwdSm80ILi2ELi1EN4cute5tupleIJNS5_1CILi64EEENS7_ILi96EEENS7_ILi128EEEEEENS_6half_tEfNS_4arch4Sm80ELb0ELb0ELb0ELb1ELb1ELb0ELb0ELb0ELi2ELi2ELi2ELi2ELb1EEENS1_24CollectiveEpilogueBwdGQAISB_fSE_Li256ELb1ELb1EEENS1_19SingleTileSchedulerILb1ELb0ELb0ELi96EEEEEEEEEvNT_6ParamsE:
        .type           _ZN7cutlass13device_kernelIN5flash19enable_sm80_to_sm89INS1_16FlashAttnBwdSm80INS1_25CollectiveMainloopBwdSm80ILi2ELi1EN4cute5tupleIJNS5_1CILi64EEENS7_ILi96EEENS7_ILi128EEEEEENS_6half_tEfNS_4arch4Sm80ELb0ELb0ELb0ELb1ELb1ELb0ELb0ELb0ELi2ELi2ELi2ELi2ELb1EEENS1_24CollectiveEpilogueBwdGQAISB_fSE_Li256ELb1ELb1EEENS1_19SingleTileSchedulerILb1ELb0ELb0ELi96EEEEEEEEEvNT_6ParamsE,@function
        .size           _ZN7cutlass13device_kernelIN5flash19enable_sm80_to_sm89INS1_16FlashAttnBwdSm80INS1_25CollectiveMainloopBwdSm80ILi2ELi1EN4cute5tupleIJNS5_1CILi64EEENS7_ILi96EEENS7_ILi128EEEEEENS_6half_tEfNS_4arch4Sm80ELb0ELb0ELb0ELb1ELb1ELb0ELb0ELb0ELi2ELi2ELi2ELi2ELb1EEENS1_24CollectiveEpilogueBwdGQAISB_fSE_Li256ELb1ELb1EEENS1_19SingleTileSchedulerILb1ELb0ELb0ELi96EEEEEEEEEvNT_6ParamsE,(.L_x_104 - _ZN7cutlass13device_kernelIN5flash19enable_sm80_to_sm89INS1_16FlashAttnBwdSm80INS1_25CollectiveMainloopBwdSm80ILi2ELi1EN4cute5tupleIJNS5_1CILi64EEENS7_ILi96EEENS7_ILi128EEEEEENS_6half_tEfNS_4arch4Sm80ELb0ELb0ELb0ELb1ELb1ELb0ELb0ELb0ELi2ELi2ELi2ELi2ELb1EEENS1_24CollectiveEpilogueBwdGQAISB_fSE_Li256ELb1ELb1EEENS1_19SingleTileSchedulerILb1ELb0ELb0ELi96EEEEEEEEEvNT_6ParamsE)
        .other          _ZN7cutlass13device_kernelIN5flash19enable_sm80_to_sm89INS1_16FlashAttnBwdSm80INS1_25CollectiveMainloopBwdSm80ILi2ELi1EN4cute5tupleIJNS5_1CILi64EEENS7_ILi96EEENS7_ILi128EEEEEENS_6half_tEfNS_4arch4Sm80ELb0ELb0ELb0ELb1ELb1ELb0ELb0ELb0ELi2ELi2ELi2ELi2ELb1EEENS1_24CollectiveEpilogueBwdGQAISB_fSE_Li256ELb1ELb1EEENS1_19SingleTileSchedulerILb1ELb0ELb0ELi96EEEEEEEEEvNT_6ParamsE,@"STO_CUDA_ENTRY STV_DEFAULT"
_ZN7cutlass13device_kernelIN5flash19enable_sm80_to_sm89INS1_16FlashAttnBwdSm80INS1_25CollectiveMainloopBwdSm80ILi2ELi1EN4cute5tupleIJNS5_1CILi64EEENS7_ILi96EEENS7_ILi128EEEEEENS_6half_tEfNS_4arch4Sm80ELb0ELb0ELb0ELb1ELb1ELb0ELb0ELb0ELi2ELi2ELi2ELi2ELb1EEENS1_24CollectiveEpilogueBwdGQAISB_fSE_Li256ELb1ELb1EEENS1_19SingleTileSchedulerILb1ELb0ELb0ELi96EEEEEEEEEvNT_6ParamsE:
[----:B------:R-:W-:Y:S01]  /*0000*/  LDC R1, c[0x0][0x28] ;  /* 0x00000a00ff017b82 */ /* 0x000fe20000000800 */
[----:B------:R-:W-:Y:S05]  /*0010*/  EXIT ;  /* 0x000000000000794d */ /* 0x000fea0003800000 */
.L_x_7:
        /* <DEDUP_REMOVED lines=14> */
.L_x_104:


//--------------------- .text._ZN7cutlass13device_kernelIN5flash19enable_sm80_to_sm89INS1_16FlashAttnBwdSm80INS1_25CollectiveMainloopBwdSm80ILi2ELi1EN4cute5tupleIJNS5_1CILi64EEENS7_ILi96EEENS7_ILi128EEEEEENS_6half_tEfNS_4arch4Sm80ELb0ELb1ELb0ELb0ELb0ELb0ELb0ELb0ELi2ELi2ELi2ELi2ELb1EEENS1_21CollectiveEpilogueBwdISB_SC_SE_Li256ELb0ELb0ELi4EEENS1_19SingleTileSchedulerILb0ELb0ELb0ELi96EEEEEEEEEvNT_6ParamsE --------------------------
	.section	.text._ZN7cutlass13device_kernelIN5flash19enable_sm80_to_sm89INS1_16FlashAttnBwdSm80INS1_25CollectiveMainloopBwdSm80ILi2ELi1EN4cute5tupleIJNS5_1CILi64EEENS7_ILi96EEENS7_ILi128EEEEEENS_6half_tEfNS_4arch4Sm80ELb0ELb1ELb0ELb0ELb0ELb0ELb0ELb0ELi2ELi2ELi2ELi2ELb1EEENS1_21CollectiveEpilogueBwdISB_SC_SE_Li256ELb0ELb0ELi4EEENS1_19SingleTileSchedulerILb0ELb0ELb0ELi96EEEEEEEEEvNT_6ParamsE,"ax",@progbits
	.align	128
.text._ZN7cutlass13device_kernelIN5flash19enable_sm80_to_sm89INS1_16FlashAttnBwdSm80INS1_25CollectiveMainloopBwdSm80ILi2ELi1EN4cute5tupleIJNS5_1CILi64EEENS7_ILi96EEENS7_ILi128EEEEEENS_6half_tEfNS_4arch4Sm80ELb0ELb1ELb0ELb0ELb0ELb0ELb0ELb0ELi2ELi2ELi2ELi2ELb1EEENS1_21CollectiveEpilogueBwdISB_SC_SE_Li256ELb0ELb0ELi4EEENS1_19SingleTileSchedulerILb0ELb0ELb0ELi96EEEEEEEEEvNT_6ParamsE:
        .type           _ZN7cutlass13device_kernelIN5flash19enable_sm80_to_sm89INS1_16FlashAttnBwdSm80INS1_25CollectiveMainloopBwdSm80ILi2ELi1EN4cute5tupleIJNS5_1CILi64EEENS7_ILi96EEENS7_ILi128EEEEEENS_6half_tEfNS_4arch4Sm80ELb0ELb1ELb0ELb0ELb0ELb0ELb0ELb0ELi2ELi2ELi2ELi2ELb1EEENS1_21CollectiveEpilogueBwdISB_SC_SE_Li256ELb0ELb0ELi4EEENS1_19SingleTileSchedulerILb0ELb0ELb0ELi96EEEEEEEEEvNT_6ParamsE,@function
        .size           _ZN7cutlass13device_kernelIN5flash19enable_sm80_to_sm89INS1_16FlashAttnBwdSm80INS1_25CollectiveMainloopBwdSm80ILi2ELi1EN4cute5tupleIJNS5_1CILi64EEENS7_ILi96EEENS7_ILi128EEEEEENS_6half_tEfNS_4arch4Sm80ELb0ELb1ELb0ELb0ELb0ELb0ELb0ELb0ELi2ELi2ELi2ELi2ELb1EEENS1_21CollectiveEpilogueBwdISB_SC_SE_Li256ELb0ELb0ELi4EEENS1_19SingleTileSchedulerILb0ELb0ELb0ELi96EEEEEEEEEvNT_6ParamsE,(.L_x_105 - _ZN7cutlass13device_kernelIN5flash19enable_sm80_to_sm89INS1_16FlashAttnBwdSm80INS1_25CollectiveMainloopBwdSm80ILi2ELi1EN4cute5tupleIJNS5_1CILi64EEENS7_ILi96EEENS7_ILi128EEEEEENS_6half_tEfNS_4arch4Sm80ELb0ELb1ELb0ELb0ELb0ELb0ELb0ELb0ELi2ELi2ELi2ELi2ELb1EEENS1_21CollectiveEpilogueBwdISB_SC_SE_Li256ELb0ELb0ELi4EEENS1_19SingleTileSchedulerILb0ELb0ELb0ELi96EEEEEEEEEvNT_6ParamsE)
        .other          _ZN7cutlass13device_kernelIN5flash19enable_sm80_to_sm89INS1_16FlashAttnBwdSm80INS1_25CollectiveMainloopBwdSm80ILi2ELi1EN4cute5tupleIJNS5_1CILi64EEENS7_ILi96EEENS7_ILi128EEEEEENS_6half_tEfNS_4arch4Sm80ELb0ELb1ELb0ELb0ELb0ELb0ELb0ELb0ELi2ELi2ELi2ELi2ELb1EEENS1_21CollectiveEpilogueBwdISB_SC_SE_Li256ELb0ELb0ELi4EEENS1_19SingleTileSchedulerILb0ELb0ELb0ELi96EEEEEEEEEvNT_6ParamsE,@"STO_CUDA_ENTRY STV_DEFAULT"
_ZN7cutlass13device_kernelIN5flash19enable_sm80_to_sm89INS1_16FlashAttnBwdSm80INS1_25CollectiveMainloopBwdSm80ILi2ELi1EN4cute5tupleIJNS5_1CILi64EEENS7_ILi96EEENS7_ILi128EEEEEENS_6half_tEfNS_4arch4Sm80ELb0ELb1ELb0ELb0ELb0ELb0ELb0ELb0ELi2ELi2ELi2ELi2ELb1EEENS1_21CollectiveEpilogueBwdISB_SC_SE_Li256ELb0ELb0ELi4EEENS1_19SingleTileSchedulerILb0ELb0ELb0ELi96EEEEEEEEEvNT_6ParamsE:
[----:B------:R-:W-:Y:S01]  /*0000*/  LDC R1, c[0x0][0x28] ;  /* 0x00000a00ff017b82 */ /* 0x000fe20000000800 */
[----:B------:R-:W-:Y:S05]  /*0010*/  EXIT ;  /* 0x000000000000794d */ /* 0x000fea0003800000 */
.L_x_8:
        /* <DEDUP_REMOVED lines=14> */
.L_x_105:


//--------------------- .text._ZN7cutlass13device_kernelIN5flash19enable_sm80_to_sm89INS1_16FlashAttnBwdSm80INS1_25CollectiveMainloopBwdSm80ILi2ELi1EN4cute5tupleIJNS5_1CILi64EEENS7_ILi96EEENS7_ILi128EEEEEENS_6half_tEfNS_4arch4Sm80ELb0ELb1ELb0ELb0ELb1ELb0ELb0ELb0ELi2ELi2ELi2ELi2ELb1EEENS1_21CollectiveEpilogueBwdISB_SC_SE_Li256ELb0ELb0ELi4EEENS1_19SingleTileSchedulerILb0ELb0ELb0ELi96EEEEEEEEEvNT_6ParamsE --------------------------
	.section	.text._ZN7cutlass13device_kernelIN5flash19enable_sm80_to_sm89INS1_16FlashAttnBwdSm80INS1_25CollectiveMainloopBwdSm80ILi2ELi1EN4cute5tupleIJNS5_1CILi64EEENS7_ILi96EEENS7_ILi128EEEEEENS_6half_tEfNS_4arch4Sm80ELb0ELb1ELb0ELb0ELb1ELb0ELb0ELb0ELi2ELi2ELi2ELi2ELb1EEENS1_21CollectiveEpilogueBwdISB_SC_SE_Li256ELb0ELb0ELi4EEENS1_19SingleTileSchedulerILb0ELb0ELb0ELi96EEEEEEEEEvNT_6ParamsE,"ax",@progbits
	.align	128
.text._ZN7cutlass13device_kernelIN5flash19enable_sm80_to_sm89INS1_16FlashAttnBwdSm80INS1_25CollectiveMainloopBwdSm80ILi2ELi1EN4cute5tupleIJNS5_1CILi64EEENS7_ILi96EEENS7_ILi128EEEEEENS_6half_tEfNS_4arch4Sm80ELb0ELb1ELb0ELb0ELb1ELb0ELb0ELb0ELi2ELi2ELi2ELi2ELb1EEENS1_21CollectiveEpilogueBwdISB_SC_SE_Li256ELb0ELb0ELi4EEENS1_19SingleTileSchedulerILb0ELb0ELb0ELi96EEEEEEEEEvNT_6ParamsE:
        .type           _ZN7cutlass13device_kernelIN5flash19enable_sm80_to_sm89INS1_16FlashAttnBwdSm80INS1_25CollectiveMainloopBwdSm80ILi2ELi1EN4cute5tupleIJNS5_1CILi64EEENS7_ILi96EEENS7_ILi128EEEEEENS_6half_tEfNS_4arch4Sm80ELb0ELb1ELb0ELb0ELb1ELb0ELb0ELb0ELi2ELi2ELi2ELi2ELb1EEENS1_21CollectiveEpilogueBwdISB_SC_SE_Li256ELb0ELb0ELi4EEENS1_19SingleTileSchedulerILb0ELb0ELb0ELi96EEEEEEEEEvNT_6ParamsE,@function
        .size           _ZN7cutlass13device_kernelIN5flash19enable_sm80_to_sm89INS1_16FlashAttnBwdSm80INS1_25CollectiveMainloopBwdSm80ILi2ELi1EN4cute5tupleIJNS5_1CILi64EEENS7_ILi96EEENS7_ILi128EEEEEENS_6half_tEfNS_4arch4Sm80ELb0ELb1ELb0ELb0ELb1ELb0ELb0ELb0ELi2ELi2ELi2ELi2ELb1EEENS1_21CollectiveEpilogueBwdISB_SC_SE_Li256ELb0ELb0ELi4EEENS1_19SingleTileSchedulerILb0ELb0ELb0ELi96EEEEEEEEEvNT_6ParamsE,(.L_x_106 - _ZN7cutlass13device_kernelIN5flash19enable_sm80_to_sm89INS1_16FlashAttnBwdSm80INS1_25CollectiveMainloopBwdSm80ILi2ELi1EN4cute5tupleIJNS5_1CILi64EEENS7_ILi96EEENS7_ILi128EEEEEENS_6half_tEfNS_4arch4Sm80ELb0ELb1ELb0ELb0ELb1ELb0ELb0ELb0ELi2ELi2ELi2ELi2ELb1EEENS1_21CollectiveEpilogueBwdISB_SC_SE_Li256ELb0ELb0ELi4EEENS1_19SingleTileSchedulerILb0ELb0ELb0ELi96EEEEEEEEEvNT_6ParamsE)
        .other          _ZN7cutlass13device_kernelIN5flash19enable_sm80_to_sm89INS1_16FlashAttnBwdSm80INS1_25CollectiveMainloopBwdSm80ILi2ELi1EN4cute5tupleIJNS5_1CILi64EEENS7_ILi96EEENS7_ILi128EEEEEENS_6half_tEfNS_4arch4Sm80ELb0ELb1ELb0ELb0ELb1ELb0ELb0ELb0ELi2ELi2ELi2ELi2ELb1EEENS1_21CollectiveEpilogueBwdISB_SC_SE_Li256ELb0ELb0ELi4EEENS1_19SingleTileSchedulerILb0ELb0ELb0ELi96EEEEEEEEEvNT_6ParamsE,@"STO_CUDA_ENTRY STV_DEFAULT"
_ZN7cutlass13device_kernelIN5flash19enable_sm80_to_sm89INS1_16FlashAttnBwdSm80INS1_25CollectiveMainloopBwdSm80ILi2ELi1EN4cute5tupleIJNS5_1CILi64EEENS7_ILi96EEENS7_ILi128EEEEEENS_6half_tEfNS_4arch4Sm80ELb0ELb1ELb0ELb0ELb1ELb0ELb0ELb0ELi2ELi2ELi2ELi2ELb1EEENS1_21CollectiveEpilogueBwdISB_SC_SE_Li256ELb0ELb0ELi4EEENS1_19SingleTileSchedulerILb0ELb0ELb0ELi96EEEEEEEEEvNT_6ParamsE:
[----:B------:R-:W-:Y:S01]  /*0000*/  LDC R1, c[0x0][0x28] ;  /* 0x00000a00ff017b82 */ /* 0x000fe20000000800 */
[----:B------:R-:W-:Y:S05]  /*0010*/  EXIT ;  /* 0x000000000000794d */ /* 0x000fea0003800000 */
.L_x_9:
        /* <DEDUP_REMOVED lines=14> */
.L_x_106:


//--------------------- .text._ZN7cutlass13device_kernelIN5flash19enable_sm80_to_sm89INS1_16FlashAttnBwdSm80INS1_25CollectiveMainloopBwdSm80ILi2ELi1EN4cute5tupleIJNS5_1CILi64EEENS7_ILi96EEENS7_ILi128EEEEEENS_6half_tEfNS_4arch4Sm80ELb0ELb1ELb0ELb0ELb0ELb0ELb0ELb0ELi2ELi2ELi2ELi2ELb1EEENS1_24CollectiveEpilogueBwdGQAISB_fSE_Li256ELb0ELb0EEENS1_19SingleTileSchedulerILb0ELb0ELb0ELi96EEEEEEEEEvNT_6ParamsE --------------------------
	.section	.text._ZN7cutlass13device_kernelIN5flash19enable_sm80_to_sm89INS1_16FlashAttnBwdSm80INS1_25CollectiveMainloopBwdSm80ILi2ELi1EN4cute5tupleIJNS5_1CILi64EEENS7_ILi96EEENS7_ILi128EEEEEENS_6half_tEfNS_4arch4Sm80ELb0ELb1ELb0ELb0ELb0ELb0ELb0ELb0ELi2ELi2ELi2ELi2ELb1EEENS1_24CollectiveEpilogueBwdGQAISB_fSE_Li256ELb0ELb0EEENS1_19SingleTileSchedulerILb0ELb0ELb0ELi96EEEEEEEEEvNT_6ParamsE,"ax",@progbits
	.align	128
.text._ZN7cutlass13device_kernelIN5flash19enable_sm80_to_sm89INS1_16FlashAttnBwdSm80INS1_25CollectiveMainloopBwdSm80ILi2ELi1EN4cute5tupleIJNS5_1CILi64EEENS7_ILi96EEENS7_ILi128EEEEEENS_6half_tEfNS_4arch4Sm80ELb0ELb1ELb0ELb0ELb0ELb0ELb0ELb0ELi2ELi2ELi2ELi2ELb1EEENS1_24CollectiveEpilogueBwdGQAISB_fSE_Li256ELb0ELb0EEENS1_19SingleTileSchedulerILb0ELb0ELb0ELi96EEEEEEEEEvNT_6ParamsE:
        .type           _ZN7cutlass13device_kernelIN5flash19enable_sm80_to_sm89INS1_16FlashAttnBwdSm80INS1_25CollectiveMainloopBwdSm80ILi2ELi1EN4cute5tupleIJNS5_1CILi64EEENS7_ILi96EEENS7_ILi128EEEEEENS_6half_tEfNS_4arch4Sm80ELb0ELb1ELb0ELb0ELb0ELb0ELb0ELb0ELi2ELi2ELi2ELi2ELb1EEENS1_24CollectiveEpilogueBwdGQAISB_fSE_Li256ELb0ELb0EEENS1_19SingleTileSchedulerILb0ELb0ELb0ELi96EEEEEEEEEvNT_6ParamsE,@function
        .size           _ZN7cutlass13device_kernelIN5flash19enable_sm80_to_sm89INS1_16FlashAttnBwdSm80INS1_25CollectiveMainloopBwdSm80ILi2ELi1EN4cute5tupleIJNS5_1CILi64EEENS7_ILi96EEENS7_ILi128EEEEEENS_6half_tEfNS_4arch4Sm80ELb0ELb1ELb0ELb0ELb0ELb0ELb0ELb0ELi2ELi2ELi2ELi2ELb1EEENS1_24CollectiveEpilogueBwdGQAISB_fSE_Li256ELb0ELb0EEENS1_19SingleTileSchedulerILb0ELb0ELb0ELi96EEEEEEEEEvNT_6ParamsE,(.L_x_107 - _ZN7cutlass13device_kernelIN5flash19enable_sm80_to_sm89INS1_16FlashAttnBwdSm80INS1_25CollectiveMainloopBwdSm80ILi2ELi1EN4cute5tupleIJNS5_1CILi64EEENS7_ILi96EEENS7_ILi128EEEEEENS_6half_tEfNS_4arch4Sm80ELb0ELb1ELb0ELb0ELb0ELb0ELb0ELb0ELi2ELi2ELi2ELi2ELb1EEENS1_24CollectiveEpilogueBwdGQAISB_fSE_Li256ELb0ELb0EEENS1_19SingleTileSchedulerILb0ELb0ELb0ELi96EEEEEEEEEvNT_6ParamsE)
        .other          _ZN7cutlass13device_kernelIN5flash19enable_sm80_to_sm89INS1_16FlashAttnBwdSm80INS1_25CollectiveMainloopBwdSm80ILi2ELi1EN4cute5tupleIJNS5_1CILi64EEENS7_ILi96EEENS7_ILi128EEEEEENS_6half_tEfNS_4arch4Sm80ELb0ELb1ELb0ELb0ELb0ELb0ELb0ELb0ELi2ELi2ELi2ELi2ELb1EEENS1_24CollectiveEpilogueBwdGQAISB_fSE_Li256ELb0ELb0EEENS1_19SingleTileSchedulerILb0ELb0ELb0ELi96EEEEEEEEEvNT_6ParamsE,@"STO_CUDA_ENTRY STV_DEFAULT"
_ZN7cutlass13device_kernelIN5flash19enable_sm80_to_sm89INS1_16FlashAttnBwdSm80INS1_25CollectiveMainloopBwdSm80ILi2ELi1EN4cute5tupleIJNS5_1CILi64EEENS7_ILi96EEENS7_ILi128EEEEEENS_6half_tEfNS_4arch4Sm80ELb0ELb1ELb0ELb0ELb0ELb0ELb0ELb0ELi2ELi2ELi2ELi2ELb1EEENS1_24CollectiveEpilogueBwdGQAISB_fSE_Li256ELb0ELb0EEENS1_19SingleTileSchedulerILb0ELb0ELb0ELi96EEEEEEEEEvNT_6ParamsE:
[----:B------:R-:W-:Y:S01]  /*0000*/  LDC R1, c[0x0][0x28] ;  /* 0x00000a00ff017b82 */ /* 0x000fe20000000800 */
[----:B------:R-:W-:Y:S05]  /*0010*/  EXIT ;  /* 0x000000000000794d */ /* 0x000fea0003800000 */
.L_x_10:
        /* <DEDUP_REMOVED lines=14> */
.L_x_107:


//--------------------- .text._ZN7cutlass13device_kernelIN5flash19enable_sm80_to_sm89INS1_16FlashAttnBwdSm80INS1_25CollectiveMainloopBwdSm80ILi2ELi1EN4cute5tupleIJNS5_1CILi64EEENS7_ILi96EEENS7_ILi128EEEEEENS_6half_tEfNS_4arch4Sm80ELb0ELb1ELb0ELb0ELb1ELb0ELb0ELb0ELi2ELi2ELi2ELi2ELb1EEENS1_24CollectiveEpilogueBwdGQAISB_fSE_Li256ELb0ELb1EEENS1_19SingleTileSchedulerILb0ELb0ELb0ELi96EEEEEEEEEvNT_6ParamsE --------------------------
	.section	.text._ZN7cutlass13device_kernelIN5flash19enable_sm80_to_sm89INS1_16FlashAttnBwdSm80INS1_25CollectiveMainloopBwdSm80ILi2ELi1EN4cute5tupleIJNS5_1CILi64EEENS7_ILi96EEENS7_ILi128EEEEEENS_6half_tEfNS_4arch4Sm80ELb0ELb1ELb0ELb0ELb1ELb0ELb0ELb0ELi2ELi2ELi2ELi2ELb1EEENS1_24CollectiveEpilogueBwdGQAISB_fSE_Li256ELb0ELb1EEENS1_19SingleTileSchedulerILb0ELb0ELb0ELi96EEEEEEEEEvNT_6ParamsE,"ax",@progbits
	.align	128
.text._ZN7cutlass13device_kernelIN5flash19enable_sm80_to_sm89INS1_16FlashAttnBwdSm80INS1_25CollectiveMainloopBwdSm80ILi2ELi1EN4cute5tupleIJNS5_1CILi64EEENS7_ILi96EEENS7_ILi128EEEEEENS_6half_tEfNS_4arch4Sm80ELb0ELb1ELb0ELb0ELb1ELb0ELb0ELb0ELi2ELi2ELi2ELi2ELb1EEENS1_24CollectiveEpilogueBwdGQAISB_fSE_Li256ELb0ELb1EEENS1_19SingleTileSchedulerILb0ELb0ELb0ELi96EEEEEEEEEvNT_6ParamsE:
        .type           _ZN7cutlass13device_kernelIN5flash19enable_sm80_to_sm89INS1_16FlashAttnBwdSm80INS1_25CollectiveMainloopBwdSm80ILi2ELi1EN4cute5tupleIJNS5_1CILi64EEENS7_ILi96EEENS7_ILi128EEEEEENS_6half_tEfNS_4arch4Sm80ELb0ELb1ELb0ELb0ELb1ELb0ELb0ELb0ELi2ELi2ELi2ELi2ELb1EEENS1_24CollectiveEpilogueBwdGQAISB_fSE_Li256ELb0ELb1EEENS1_19SingleTileSchedulerILb0ELb0ELb0ELi96EEEEEEEEEvNT_6ParamsE,@function
        .size           _ZN7cutlass13device_kernelIN5flash19enable_sm80_to_sm89INS1_16FlashAttnBwdSm80INS1_25CollectiveMainloopBwdSm80ILi2ELi1EN4cute5tupleIJNS5_1CILi64EEENS7_ILi96EEENS7_ILi128EEEEEENS_6half_tEfNS_4arch4Sm80ELb0ELb1ELb0ELb0ELb1ELb0ELb0ELb0ELi2ELi2ELi2ELi2ELb1EEENS1_24CollectiveEpilogueBwdGQAISB_fSE_Li256ELb0ELb1EEENS1_19SingleTileSchedulerILb0ELb0ELb0ELi96EEEEEEEEEvNT_6ParamsE,(.L_x_108 - _ZN7cutlass13device_kernelIN5flash19enable_sm80_to_sm89INS1_16FlashAttnBwdSm80INS1_25CollectiveMainloopBwdSm80ILi2ELi1EN4cute5tupleIJNS5_1CILi64EEENS7_ILi96EEENS7_ILi128EEEEEENS_6half_tEfNS_4arch4Sm80ELb0ELb1ELb0ELb0ELb1ELb0ELb0ELb0ELi2ELi2ELi2ELi2ELb1EEENS1_24CollectiveEpilogueBwdGQAISB_fSE_Li256ELb0ELb1EEENS1_19SingleTileSchedulerILb0ELb0ELb0ELi96EEEEEEEEEvNT_6ParamsE)
        .other          _ZN7cutlass13device_kernelIN5flash19enable_sm80_to_sm89INS1_16FlashAttnBwdSm80INS1_25CollectiveMainloopBwdSm80ILi2ELi1EN4cute5tupleIJNS5_1CILi64EEENS7_ILi96EEENS7_ILi128EEEEEENS_6half_tEfNS_4arch4Sm80ELb0ELb1ELb0ELb0ELb1ELb0ELb0ELb0ELi2ELi2ELi2ELi2ELb1EEENS1_24CollectiveEpilogueBwdGQAISB_fSE_Li256ELb0ELb1EEENS1_19SingleTileSchedulerILb0ELb0ELb0ELi96EEEEEEEEEvNT_6ParamsE,@"STO_CUDA_ENTRY STV_DEFAULT"
_ZN7cutlass13device_kernelIN5flash19enable_sm80_to_sm89INS1_16FlashAttnBwdSm80INS1_25CollectiveMainloopBwdSm80ILi2ELi1EN4cute5tupleIJNS5_1CILi64EEENS7_ILi96EEENS7_ILi128EEEEEENS_6half_tEfNS_4arch4Sm80ELb0ELb1ELb0ELb0ELb1ELb0ELb0ELb0ELi2ELi2ELi2ELi2ELb1EEENS1_24CollectiveEpilogueBwdGQAISB_fSE_Li256ELb0ELb1EEENS1_19SingleTileSchedulerILb0ELb0ELb0ELi96EEEEEEEEEvNT_6ParamsE:
[----:B------:R-:W-:Y:S01]  /*0000*/  LDC R1, c[0x0][0x28] ;  /* 0x00000a00ff017b82 */ /* 0x000fe20000000800 */
[----:B------:R-:W-:Y:S05]  /*0010*/  EXIT ;  /* 0x000000000000794d */ /* 0x000fea0003800000 */
.L_x_11:
        /* <DEDUP_REMOVED lines=14> */
.L_x_108:


//--------------------- .text._ZN7cutlass13device_kernelIN5flash19enable_sm80_to_sm89INS1_16FlashAttnBwdSm80INS1_25CollectiveMainloopBwdSm80ILi2ELi1EN4cute5tupleIJNS5_1CILi64EEENS7_ILi96EEENS7_ILi128EEEEEENS_6half_tEfNS_4arch4Sm80ELb0ELb1ELb0ELb1ELb0ELb0ELb0ELb0ELi2ELi2ELi2ELi2ELb1EEENS1_21CollectiveEpilogueBwdISB_SC_SE_Li256ELb1ELb0ELi4EEENS1_19SingleTileSchedulerILb1ELb0ELb0ELi96EEEEEEEEEvNT_6ParamsE --------------------------
	.section	.text._ZN7cutlass13device_kernelIN5flash19enable_sm80_to_sm89INS1_16FlashAttnBwdSm80INS1_25CollectiveMainloopBwdSm80ILi2ELi1EN4cute5tupleIJNS5_1CILi64EEENS7_ILi96EEENS7_ILi128EEEEEENS_6half_tEfNS_4arch4Sm80ELb0ELb1ELb0ELb1ELb0ELb0ELb0ELb0ELi2ELi2ELi2ELi2ELb1EEENS1_21CollectiveEpilogueBwdISB_SC_SE_Li256ELb1ELb0ELi4EEENS1_19SingleTileSchedulerILb1ELb0ELb0ELi96EEEEEEEEEvNT_6ParamsE,"ax",@progbits
	.align	128
.text._ZN7cutlass13device_kernelIN5flash19enable_sm80_to_sm89INS1_16FlashAttnBwdSm80INS1_25CollectiveMainloopBwdSm80ILi2ELi1EN4cute5tupleIJNS5_1CILi64EEENS7_ILi96EEENS7_ILi128EEEEEENS_6half_tEfNS_4arch4Sm80ELb0ELb1ELb0ELb1ELb0ELb0ELb0ELb0ELi2ELi2ELi2ELi2ELb1EEENS1_21CollectiveEpilogueBwdISB_SC_SE_Li256ELb1ELb0ELi4EEENS1_19SingleTileSchedulerILb1ELb0ELb0ELi96EEEEEEEEEvNT_6ParamsE:
        .type           _ZN7cutlass13device_kernelIN5flash19enable_sm80_to_sm89INS1_16FlashAttnBwdSm80INS1_25CollectiveMainloopBwdSm80ILi2ELi1EN4cute5tupleIJNS5_1CILi64EEENS7_ILi96EEENS7_ILi128EEEEEENS_6half_tEfNS_4arch4Sm80ELb0ELb1ELb0ELb1ELb0ELb0ELb0ELb0ELi2ELi2ELi2ELi2ELb1EEENS1_21CollectiveEpilogueBwdISB_SC_SE_Li256ELb1ELb0ELi4EEENS1_19SingleTileSchedulerILb1ELb0ELb0ELi96EEEEEEEEEvNT_6ParamsE,@function
        .size           _ZN7cutlass13device_kernelIN5flash19enable_sm80_to_sm89INS1_16FlashAttnBwdSm80INS1_25CollectiveMainloopBwdSm80ILi2ELi1EN4cute5tupleIJNS5_1CILi64EEENS7_ILi96EEENS7_ILi128EEEEEENS_6half_tEfNS_4arch4Sm80ELb0ELb1ELb0ELb1ELb0ELb0ELb0ELb0ELi2ELi2ELi2ELi2ELb1EEENS1_21CollectiveEpilogueBwdISB_SC_SE_Li256ELb1ELb0ELi4EEENS1_19SingleTileSchedulerILb1ELb0ELb0ELi96EEEEEEEEEvNT_6ParamsE,(.L_x_109 - _ZN7cutlass13device_kernelIN5flash19enable_sm80_to_sm89INS1_16FlashAttnBwdSm80INS1_25CollectiveMainloopBwdSm80ILi2ELi1EN4cute5tupleIJNS5_1CILi64EEENS7_ILi96EEENS7_ILi128EEEEEENS_6half_tEfNS_4arch4Sm80ELb0ELb1ELb0ELb1ELb0ELb0ELb0ELb0ELi2ELi2ELi2ELi2ELb1EEENS1_21CollectiveEpilogueBwdISB_SC_SE_Li256ELb1ELb0ELi4EEENS1_19SingleTileSchedulerILb1ELb0ELb0ELi96EEEEEEEEEvNT_6ParamsE)
        .other          _ZN7cutlass13device_kernelIN5flash19enable_sm80_to_sm89INS1_16FlashAttnBwdSm80INS1_25CollectiveMainloopBwdSm80ILi2ELi1EN4cute5tupleIJNS5_1CILi64EEENS7_ILi96EEENS7_ILi128EEEEEENS_6half_tEfNS_4arch4Sm80ELb0ELb1ELb0ELb1ELb0ELb0ELb0ELb0ELi2ELi2ELi2ELi2ELb1EEENS1_21CollectiveEpilogueBwdISB_SC_SE_Li256ELb1ELb0ELi4EEENS1_19SingleTileSchedulerILb1ELb0ELb0ELi96EEEEEEEEEvNT_6ParamsE,@"STO_CUDA_ENTRY STV_DEFAULT"
_ZN7cutlass13device_kernelIN5flash19enable_sm80_to_sm89INS1_16FlashAttnBwdSm80INS1_25CollectiveMainloopBwdSm80ILi2ELi1EN4cute5tupleIJNS5_1CILi64EEENS7_ILi96EEENS7_ILi128EEEEEENS_6half_tEfNS_4arch4Sm80ELb0ELb1ELb0ELb1ELb0ELb0ELb0ELb0ELi2ELi2ELi2ELi2ELb1EEENS1_21CollectiveEpilogueBwdISB_SC_SE_Li256ELb1ELb0ELi4EEENS1_19SingleTileSchedulerILb1ELb0ELb0ELi96EEEEEEEEEvNT_6ParamsE:
[----:B------:R-:W-:Y:S01]  /*0000*/  LDC R1, c[0x0][0x28] ;  /* 0x00000a00ff017b82 */ /* 0x000fe20000000800 */
[----:B------:R-:W-:Y:S05]  /*0010*/  EXIT ;  /* 0x000000000000794d */ /* 0x000fea0003800000 */
.L_x_12:
        /* <DEDUP_REMOVED lines=14> */
.L_x_109:


//--------------------- .text._ZN7cutlass13device_kernelIN5flash19enable_sm80_to_sm89INS1_16FlashAttnBwdSm80INS1_25CollectiveMainloopBwdSm80ILi2ELi1EN4cute5tupleIJNS5_1CILi64EEENS7_ILi96EEENS7_ILi128EEEEEENS_6half_tEfNS_4arch4Sm80ELb0ELb1ELb0ELb1ELb1ELb0ELb0ELb0ELi2ELi2ELi2ELi2ELb1EEENS1_21CollectiveEpilogueBwdISB_SC_SE_Li256ELb1ELb0ELi4EEENS1_19SingleTileSchedulerILb1ELb0ELb0ELi96EEEEEEEEEvNT_6ParamsE --------------------------
	.section	.text._ZN7cutlass13device_kernelIN5flash19enable_sm80_to_sm89INS1_16FlashAttnBwdSm80INS1_25CollectiveMainloopBwdSm80ILi2ELi1EN4cute5tupleIJNS5_1CILi64EEENS7_ILi96EEENS7_ILi128EEEEEENS_6half_tEfNS_4arch4Sm80ELb0ELb1ELb0ELb1ELb1ELb0ELb0ELb0ELi2ELi2ELi2ELi2ELb1EEENS1_21CollectiveEpilogueBwdISB_SC_SE_Li256ELb1ELb0ELi4EEENS1_19SingleTileSchedulerILb1ELb0ELb0ELi96EEEEEEEEEvNT_6ParamsE,"ax",@progbits
	.align	128
.text._ZN7cutlass13device_kernelIN5flash19enable_sm80_to_sm89INS1_16FlashAttnBwdSm80INS1_25CollectiveMainloopBwdSm80ILi2ELi1EN4cute5tupleIJNS5_1CILi64EEENS7_ILi96EEENS7_ILi128EEEEEENS_6half_tEfNS_4arch4Sm80ELb0ELb1ELb0ELb1ELb1ELb0ELb0ELb0ELi2ELi2ELi2ELi2ELb1EEENS1_21CollectiveEpilogueBwdISB_SC_SE_Li256ELb1ELb0ELi4EEENS1_19SingleTileSchedulerILb1ELb0ELb0ELi96EEEEEEEEEvNT_6ParamsE:
        .type           _ZN7cutlass13device_kernelIN5flash19enable_sm80_to_sm89INS1_16FlashAttnBwdSm80INS1_25CollectiveMainloopBwdSm80ILi2ELi1EN4cute5tupleIJNS5_1CILi64EEENS7_ILi96EEENS7_ILi128EEEEEENS_6half_tEfNS_4arch4Sm80ELb0ELb1ELb0ELb1ELb1ELb0ELb0ELb0ELi2ELi2ELi2ELi2ELb1EEENS1_21CollectiveEpilogueBwdISB_SC_SE_Li256ELb1ELb0ELi4EEENS1_19SingleTileSchedulerILb1ELb0ELb0ELi96EEEEEEEEEvNT_6ParamsE,@function
        .size           _ZN7cutlass13device_kernelIN5flash19enable_sm80_to_sm89INS1_16FlashAttnBwdSm80INS1_25CollectiveMainloopBwdSm80ILi2ELi1EN4cute5tupleIJNS5_1CILi64EEENS7_ILi96EEENS7_ILi128EEEEEENS_6half_tEfNS_4arch4Sm80ELb0ELb1ELb0ELb1ELb1ELb0ELb0ELb0ELi2ELi2ELi2ELi2ELb1EEENS1_21CollectiveEpilogueBwdISB_SC_SE_Li256ELb1ELb0ELi4EEENS1_19SingleTileSchedulerILb1ELb0ELb0ELi96EEEEEEEEEvNT_6ParamsE,(.L_x_110 - _ZN7cutlass13device_kernelIN5flash19enable_sm80_to_sm89INS1_16FlashAttnBwdSm80INS1_25CollectiveMainloopBwdSm80ILi2ELi1EN4cute5tupleIJNS5_1CILi64EEENS7_ILi96EEENS7_ILi128EEEEEENS_6half_tEfNS_4arch4Sm80ELb0ELb1ELb0ELb1ELb1ELb0ELb0ELb0ELi2ELi2ELi2ELi2ELb1EEENS1_21CollectiveEpilogueBwdISB_SC_SE_Li256ELb1ELb0ELi4EEENS1_19SingleTileSchedulerILb1ELb0ELb0ELi96EEEEEEEEEvNT_6ParamsE)
        .other          _ZN7cutlass13device_kernelIN5flash19enable_sm80_to_sm89INS1_16FlashAttnBwdSm80INS1_25CollectiveMainloopBwdSm80ILi2ELi1EN4cute5tupleIJNS5_1CILi64EEENS7_ILi96EEENS7_ILi128EEEEEENS_6half_tEfNS_4arch4Sm80ELb0ELb1ELb0ELb1ELb1ELb0ELb0ELb0ELi2ELi2ELi2ELi2ELb1EEENS1_21CollectiveEpilogueBwdISB_SC_SE_Li256ELb1ELb0ELi4EEENS1_19SingleTileSchedulerILb1ELb0ELb0ELi96EEEEEEEEEvNT_6ParamsE,@"STO_CUDA_ENTRY STV_DEFAULT"
_ZN7cutlass13device_kernelIN5flash19enable_sm80_to_sm89INS1_16FlashAttnBwdSm80INS1_25CollectiveMainloopBwdSm80ILi2ELi1EN4cute5tupleIJNS5_1CILi64EEENS7_ILi96EEENS7_ILi128EEEEEENS_6half_tEfNS_4arch4Sm80ELb0ELb1ELb0ELb1ELb1ELb0ELb0ELb0ELi2ELi2ELi2ELi2ELb1EEENS1_21CollectiveEpilogueBwdISB_SC_SE_Li256ELb1ELb0ELi4EEENS1_19SingleTileSchedulerILb1ELb0ELb0ELi96EEEEEEEEEvNT_6ParamsE:
[----:B------:R-:W-:Y:S01]  /*0000*/  LDC R1, c[0x0][0x28] ;  /* 0x00000a00ff017b82 */ /* 0x000fe20000000800 */
[----:B------:R-:W-:Y:S05]  /*0010*/  EXIT ;  /* 0x000000000000794d */ /* 0x000fea0003800000 */
.L_x_13:
        /* <DEDUP_REMOVED lines=14> */
.L_x_110:


//--------------------- .text._ZN7cutlass13device_kernelIN5flash19enable_sm80_to_sm89INS1_16FlashAttnBwdSm80INS1_25CollectiveMainloopBwdSm80ILi2ELi1EN4cute5tupleIJNS5_1CILi64EEENS7_ILi96EEENS7_ILi128EEEEEENS_6half_tEfNS_4arch4Sm80ELb0ELb1ELb0ELb1ELb0ELb0ELb0ELb0ELi2ELi2ELi2ELi2ELb1EEENS1_24CollectiveEpilogueBwdGQAISB_fSE_Li256ELb1ELb0EEENS1_19SingleTileSchedulerILb1ELb0ELb0ELi96EEEEEEEEEvNT_6ParamsE --------------------------
	.section	.text._ZN7cutlass13device_kernelIN5flash19enable_sm80_to_sm89INS1_16FlashAttnBwdSm80INS1_25CollectiveMainloopBwdSm80ILi2ELi1EN4cute5tupleIJNS5_1CILi64EEENS7_ILi96EEENS7_ILi128EEEEEENS_6half_tEfNS_4arch4Sm80ELb0ELb1ELb0ELb1ELb0ELb0ELb0ELb0ELi2ELi2ELi2ELi2ELb1EEENS1_24CollectiveEpilogueBwdGQAISB_fSE_Li256ELb1ELb0EEENS1_19SingleTileSchedulerILb1ELb0ELb0ELi96EEEEEEEEEvNT_6ParamsE,"ax",@progbits
	.align	128
.text._ZN7cutlass13device_kernelIN5flash19enable_sm80_to_sm89INS1_16FlashAttnBwdSm80INS1_25CollectiveMainloopBwdSm80ILi2ELi1EN4cute5tupleIJNS5_1CILi64EEENS7_ILi96EEENS7_ILi128EEEEEENS_6half_tEfNS_4arch4Sm80ELb0ELb1ELb0ELb1ELb0ELb0ELb0ELb0ELi2ELi2ELi2ELi2ELb1EEENS1_24CollectiveEpilogueBwdGQAISB_fSE_Li256ELb1ELb0EEENS1_19SingleTileSchedulerILb1ELb0ELb0ELi96EEEEEEEEEvNT_6ParamsE:
        .type           _ZN7cutlass13device_kernelIN5flash19enable_sm80_to_sm89INS1_16FlashAttnBwdSm80INS1_25CollectiveMainloopBwdSm80ILi2ELi1EN4cute5tupleIJNS5_1CILi64EEENS7_ILi96EEENS7_ILi128EEEEEENS_6half_tEfNS_4arch4Sm80ELb0ELb1ELb0ELb1ELb0ELb0ELb0ELb0ELi2ELi2ELi2ELi2ELb1EEENS1_24CollectiveEpilogueBwdGQAISB_fSE_Li256ELb1ELb0EEENS1_19SingleTileSchedulerILb1ELb0ELb0ELi96EEEEEEEEEvNT_6ParamsE,@function
        .size           _ZN7cutlass13device_kernelIN5flash19enable_sm80_to_sm89INS1_16FlashAttnBwdSm80INS1_25CollectiveMainloopBwdSm80ILi2ELi1EN4cute5tupleIJNS5_1CILi64EEENS7_ILi96EEENS7_ILi128EEEEEENS_6half_tEfNS_4arch4Sm80ELb0ELb1ELb0ELb1ELb0ELb0ELb0ELb0ELi2ELi2ELi2ELi2ELb1EEENS1_24CollectiveEpilogueBwdGQAISB_fSE_Li256ELb1ELb0EEENS1_19SingleTileSchedulerILb1ELb0ELb0ELi96EEEEEEEEEvNT_6ParamsE,(.L_x_111 - _ZN7cutlass13device_kernelIN5flash19enable_sm80_to_sm89INS1_16FlashAttnBwdSm80INS1_25CollectiveMainloopBwdSm80ILi2ELi1EN4cute5tupleIJNS5_1CILi64EEENS7_ILi96EEENS7_ILi128EEEEEENS_6half_tEfNS_4arch4Sm80ELb0ELb1ELb0ELb1ELb0ELb0ELb0ELb0ELi2ELi2ELi2ELi2ELb1EEENS1_24CollectiveEpilogueBwdGQAISB_fSE_Li256ELb1ELb0EEENS1_19SingleTileSchedulerILb1ELb0ELb0ELi96EEEEEEEEEvNT_6ParamsE)
        .other          _ZN7cutlass13device_kernelIN5flash19enable_sm80_to_sm89INS1_16FlashAttnBwdSm80INS1_25CollectiveMainloopBwdSm80ILi2ELi1EN4cute5tupleIJNS5_1CILi64EEENS7_ILi96EEENS7_ILi128EEEEEENS_6half_tEfNS_4arch4Sm80ELb0ELb1ELb0ELb1ELb0ELb0ELb0ELb0ELi2ELi2ELi2ELi2ELb1EEENS1_24CollectiveEpilogueBwdGQAISB_fSE_Li256ELb1ELb0EEENS1_19SingleTileSchedulerILb1ELb0ELb0ELi96EEEEEEEEEvNT_6ParamsE,@"STO_CUDA_ENTRY STV_DEFAULT"
_ZN7cutlass13device_kernelIN5flash19enable_sm80_to_sm89INS1_16FlashAttnBwdSm80INS1_25CollectiveMainloopBwdSm80ILi2ELi1EN4cute5tupleIJNS5_1CILi64EEENS7_ILi96EEENS7_ILi128EEEEEENS_6half_tEfNS_4arch4Sm80ELb0ELb1ELb0ELb1ELb0ELb0ELb0ELb0ELi2ELi2ELi2ELi2ELb1EEENS1_24CollectiveEpilogueBwdGQAISB_fSE_Li256ELb1ELb0EEENS1_19SingleTileSchedulerILb1ELb0ELb0ELi96EEEEEEEEEvNT_6ParamsE:
[----:B------:R-:W-:Y:S01]  /*0000*/  LDC R1, c[0x0][0x28] ;  /* 0x00000a00ff017b82 */ /* 0x000fe20000000800 */
[----:B------:R-:W-:Y:S05]  /*0010*/  EXIT ;  /* 0x000000000000794d */ /* 0x000fea0003800000 */
.L_x_14:
        /* <DEDUP_REMOVED lines=14> */
.L_x_111:


//--------------------- .text._ZN7cutlass13device_kernelIN5flash19enable_sm80_to_sm89INS1_16FlashAttnBwdSm80INS1_25CollectiveMainloopBwdSm80ILi2ELi1EN4cute5tupleIJNS5_1CILi64EEENS7_ILi96EEENS7_ILi128EEEEEENS_6half_tEfNS_4arch4Sm80ELb0ELb1ELb0ELb1ELb1ELb0ELb0ELb0ELi2ELi2ELi2ELi2ELb1EEENS1_24CollectiveEpilogueBwdGQAISB_fSE_Li256ELb1ELb1EEENS1_19SingleTileSchedulerILb1ELb0ELb0ELi96EEEEEEEEEvNT_6ParamsE --------------------------
	.section	.text._ZN7cutlass13device_kernelIN5flash19enable_sm80_to_sm89INS1_16FlashAttnBwdSm80INS1_25CollectiveMainloopBwdSm80ILi2ELi1EN4cute5tupleIJNS5_1CILi64EEENS7_ILi96EEENS7_ILi128EEEEEENS_6half_tEfNS_4arch4Sm80ELb0ELb1ELb0ELb1ELb1ELb0ELb0ELb0ELi2ELi2ELi2ELi2ELb1EEENS1_24CollectiveEpilogueBwdGQAISB_fSE_Li256ELb1ELb1EEENS1_19SingleTileSchedulerILb1ELb0ELb0ELi96EEEEEEEEEvNT_6ParamsE,"ax",@progbits
	.align	128
.text._ZN7cutlass13device_kernelIN5flash19enable_sm80_to_sm89INS1_16FlashAttnBwdSm80INS1_25CollectiveMainloopBwdSm80ILi2ELi1EN4cute5tupleIJNS5_1CILi64EEENS7_ILi96EEENS7_ILi128EEEEEENS_6half_tEfNS_4arch4Sm80ELb0ELb1ELb0ELb1ELb1ELb0ELb0ELb0ELi2ELi2ELi2ELi2ELb1EEENS1_24CollectiveEpilogueBwdGQAISB_fSE_Li256ELb1ELb1EEENS1_19SingleTileSchedulerILb1ELb0ELb0ELi96EEEEEEEEEvNT_6ParamsE:
        .type           _ZN7cutlass13device_kernelIN5flash19enable_sm80_to_sm89INS1_16FlashAttnBwdSm80INS1_25CollectiveMainloopBwdSm80ILi2ELi1EN4cute5tupleIJNS5_1CILi64EEENS7_ILi96EEENS7_ILi128EEEEEENS_6half_tEfNS_4arch4Sm80ELb0ELb1ELb0ELb1ELb1ELb0ELb0ELb0ELi2ELi2ELi2ELi2ELb1EEENS1_24CollectiveEpilogueBwdGQAISB_fSE_Li256ELb1ELb1EEENS1_19SingleTileSchedulerILb1ELb0ELb0ELi96EEEEEEEEEvNT_6ParamsE,@function
        .size           _ZN7cutlass13device_kernelIN5flash19enable_sm80_to_sm89INS1_16FlashAttnBwdSm80INS1_25CollectiveMainloopBwdSm80ILi2ELi1EN4cute5tupleIJNS5_1CILi64EEENS7_ILi96EEENS7_ILi128EEEEEENS_6half_tEfNS_4arch4Sm80ELb0ELb1ELb0ELb1ELb1ELb0ELb0ELb0ELi2ELi2ELi2ELi2ELb1EEENS1_24CollectiveEpilogueBwdGQAISB_fSE_Li256ELb1ELb1EEENS1_19SingleTileSchedulerILb1ELb0ELb0ELi96EEEEEEEEEvNT_6ParamsE,(.L_x_112 - _ZN7cutlass13device_kernelIN5flash19enable_sm80_to_sm89INS1_16FlashAttnBwdSm80INS1_25CollectiveMainloopBwdSm80ILi2ELi1EN4cute5tupleIJNS5_1CILi64EEENS7_ILi96EEENS7_ILi128EEEEEENS_6half_tEfNS_4arch4Sm80ELb0ELb1ELb0ELb1ELb1ELb0ELb0ELb0ELi2ELi2ELi2ELi2ELb1EEENS1_24CollectiveEpilogueBwdGQAISB_fSE_Li256ELb1ELb1EEENS1_19SingleTileSchedulerILb1ELb0ELb0ELi96EEEEEEEEEvNT_6ParamsE)
        .other          _ZN7cutlass13device_kernelIN5flash19enable_sm80_to_sm89INS1_16FlashAttnBwdSm80INS1_25CollectiveMainloopBwdSm80ILi2ELi1EN4cute5tupleIJNS5_1CILi64EEENS7_ILi96EEENS7_ILi128EEEEEENS_6half_tEfNS_4arch4Sm80ELb0ELb1ELb0ELb1ELb1ELb0ELb0ELb0ELi2ELi2ELi2ELi2ELb1EEENS1_24CollectiveEpilogueBwdGQAISB_fSE_Li256ELb1ELb1EEENS1_19SingleTileSchedulerILb1ELb0ELb0ELi96EEEEEEEEEvNT_6ParamsE,@"STO_CUDA_ENTRY STV_DEFAULT"
_ZN7cutlass13device_kernelIN5flash19enable_sm80_to_sm89INS1_16FlashAttnBwdSm80INS1_25CollectiveMainloopBwdSm80ILi2ELi1EN4cute5tupleIJNS5_1CILi64EEENS7_ILi96EEENS7_ILi128EEEEEENS_6half_tEfNS_4arch4Sm80ELb0ELb1ELb0ELb1ELb1ELb0ELb0ELb0ELi2ELi2ELi2ELi2ELb1EEENS1_24CollectiveEpilogueBwdGQAISB_fSE_Li256ELb1ELb1EEENS1_19SingleTileSchedulerILb1ELb0ELb0ELi96EEEEEEEEEvNT_6ParamsE:
[----:B------:R-:W-:Y:S01]  /*0000*/  LDC R1, c[0x0][0x28] ;  /* 0x00000a00ff017b82 */ /* 0x000fe20000000800 */
[----:B------:R-:W-:Y:S05]  /*0010*/  EXIT ;  /* 0x000000000000794d */ /* 0x000fea0003800000 */
.L_x_15:
        /* <DEDUP_REMOVED lines=14> */
.L_x_112:


//--------------------- .text._ZN7cutlass13device_kernelIN5flash19enable_sm80_to_sm89INS1_16FlashAttnBwdSm80INS1_25CollectiveMainloopBwdSm80ILi2ELi1EN4cute5tupleIJNS5_1CILi64EEENS7_ILi96EEENS7_ILi128EEEEEENS_6half_tEfNS_4arch4Sm80ELb1ELb0ELb0ELb0ELb0ELb0ELb0ELb0ELi2ELi2ELi2ELi2ELb1EEENS1_21CollectiveEpilogueBwdISB_SC_SE_Li256ELb0ELb0ELi4EEENS1_25SingleTileBwdLPTSchedulerILb0ELi96ELb0EEEEEEEEEvNT_6ParamsE --------------------------
	.section	.text._ZN7cutlass13device_kernelIN5flash19enable_sm80_to_sm89INS1_16FlashAttnBwdSm80INS1_25CollectiveMainloopBwdSm80ILi2ELi1EN4cute5tupleIJNS5_1CILi64EEENS7_ILi96EEENS7_ILi128EEEEEENS_6half_tEfNS_4arch4Sm80ELb1ELb0ELb0ELb0ELb0ELb0ELb0ELb0ELi2ELi2ELi2ELi2ELb1EEENS1_21CollectiveEpilogueBwdISB_SC_SE_Li256ELb0ELb0ELi4EEENS1_25SingleTileBwdLPTSchedulerILb0ELi96ELb0EEEEEEEEEvNT_6ParamsE,"ax",@progbits
	.align	128
.text._ZN7cutlass13device_kernelIN5flash19enable_sm80_to_sm89INS1_16FlashAttnBwdSm80INS1_25CollectiveMainloopBwdSm80ILi2ELi1EN4cute5tupleIJNS5_1CILi64EEENS7_ILi96EEENS7_ILi128EEEEEENS_6half_tEfNS_4arch4Sm80ELb1ELb0ELb0ELb0ELb0ELb0ELb0ELb0ELi2ELi2ELi2ELi2ELb1EEENS1_21CollectiveEpilogueBwdISB_SC_SE_Li256ELb0ELb0ELi4EEENS1_25SingleTileBwdLPTSchedulerILb0ELi96ELb0EEEEEEEEEvNT_6ParamsE:
        .type           _ZN7cutlass13device_kernelIN5flash19enable_sm80_to_sm89INS1_16FlashAttnBwdSm80INS1_25CollectiveMainloopBwdSm80ILi2ELi1EN4cute5tupleIJNS5_1CILi64EEENS7_ILi96EEENS7_ILi128EEEEEENS_6half_tEfNS_4arch4Sm80ELb1ELb0ELb0ELb0ELb0ELb0ELb0ELb0ELi2ELi2ELi2ELi2ELb1EEENS1_21CollectiveEpilogueBwdISB_SC_SE_Li256ELb0ELb0ELi4EEENS1_25SingleTileBwdLPTSchedulerILb0ELi96ELb0EEEEEEEEEvNT_6ParamsE,@function
        .size           _ZN7cutlass13device_kernelIN5flash19enable_sm80_to_sm89INS1_16FlashAttnBwdSm80INS1_25CollectiveMainloopBwdSm80ILi2ELi1EN4cute5tupleIJNS5_1CILi64EEENS7_ILi96EEENS7_ILi128EEEEEENS_6half_tEfNS_4arch4Sm80ELb1ELb0ELb0ELb0ELb0ELb0ELb0ELb0ELi2ELi2ELi2ELi2ELb1EEENS1_21CollectiveEpilogueBwdISB_SC_SE_Li256ELb0ELb0ELi4EEENS1_25SingleTileBwdLPTSchedulerILb0ELi96ELb0EEEEEEEEEvNT_6ParamsE,(.L_x_113 - _ZN7cutlass13device_kernelIN5flash19enable_sm80_to_sm89INS1_16FlashAttnBwdSm80INS1_25CollectiveMainloopBwdSm80ILi2ELi1EN4cute5tupleIJNS5_1CILi64EEENS7_ILi96EEENS7_ILi128EEEEEENS_6half_tEfNS_4arch4Sm80ELb1ELb0ELb0ELb0ELb0ELb0ELb0ELb0ELi2ELi2ELi2ELi2ELb1EEENS1_21CollectiveEpilogueBwdISB_SC_SE_Li256ELb0ELb0ELi4EEENS1_25SingleTileBwdLPTSchedulerILb0ELi96ELb0EEEEEEEEEvNT_6ParamsE)
        .other          _ZN7cutlass13device_kernelIN5flash19enable_sm80_to_sm89INS1_16FlashAttnBwdSm80INS1_25CollectiveMainloopBwdSm80ILi2ELi1EN4cute5tupleIJNS5_1CILi64EEENS7_ILi96EEENS7_ILi128EEEEEENS_6half_tEfNS_4arch4Sm80ELb1ELb0ELb0ELb0ELb0ELb0ELb0ELb0ELi2ELi2ELi2ELi2ELb1EEENS1_21CollectiveEpilogueBwdISB_SC_SE_Li256ELb0ELb0ELi4EEENS1_25SingleTileBwdLPTSchedulerILb0ELi96ELb0EEEEEEEEEvNT_6ParamsE,@"STO_CUDA_ENTRY STV_DEFAULT"
_ZN7cutlass13device_kernelIN5flash19enable_sm80_to_sm89INS1_16FlashAttnBwdSm80INS1_25CollectiveMainloopBwdSm80ILi2ELi1EN4cute5tupleIJNS5_1CILi64EEENS7_ILi96EEENS7_ILi128EEEEEENS_6half_tEfNS_4arch4Sm80ELb1ELb0ELb0ELb0ELb0ELb0ELb0ELb0ELi2ELi2ELi2ELi2ELb1EEENS1_21CollectiveEpilogueBwdISB_SC_SE_Li256ELb0ELb0ELi4EEENS1_25SingleTileBwdLPTSchedulerILb0ELi96ELb0EEEEEEEEEvNT_6ParamsE:
[----:B------:R-:W-:Y:S01]  /*0000*/  LDC R1, c[0x0][0x28] ;  /* 0x00000a00ff017b82 */ /* 0x000fe20000000800 */
[----:B------:R-:W-:Y:S05]  /*0010*/  EXIT ;  /* 0x000000000000794d */ /* 0x000fea0003800000 */
.L_x_16:
        /* <DEDUP_REMOVED lines=14> */
.L_x_113:


//--------------------- .text._ZN7cutlass13device_kernelIN5flash19enable_sm80_to_sm89INS1_16FlashAttnBwdSm80INS1_25CollectiveMainloopBwdSm80ILi2ELi1EN4cute5tupleIJNS5_1CILi64EEENS7_ILi96EEENS7_ILi128EEEEEENS_6half_tEfNS_4arch4Sm80ELb1ELb0ELb0ELb0ELb1ELb0ELb0ELb0ELi2ELi2ELi2ELi2ELb1EEENS1_21CollectiveEpilogueBwdISB_SC_SE_Li256ELb0ELb0ELi4EEENS1_25SingleTileBwdLPTSchedulerILb0ELi96ELb1EEEEEEEEEvNT_6ParamsE --------------------------
	.section	.text._ZN7cutlass13device_kernelIN5flash19enable_sm80_to_sm89INS1_16FlashAttnBwdSm80INS1_25CollectiveMainloopBwdSm80ILi2ELi1EN4cute5tupleIJNS5_1CILi64EEENS7_ILi96EEENS7_ILi128EEEEEENS_6half_tEfNS_4arch4Sm80ELb1ELb0ELb0ELb0ELb1ELb0ELb0ELb0ELi2ELi2ELi2ELi2ELb1EEENS1_21CollectiveEpilogueBwdISB_SC_SE_Li256ELb0ELb0ELi4EEENS1_25SingleTileBwdLPTSchedulerILb0ELi96ELb1EEEEEEEEEvNT_6ParamsE,"ax",@progbits
	.align	128
.text._ZN7cutlass13device_kernelIN5flash19enable_sm80_to_sm89INS1_16FlashAttnBwdSm80INS1_25CollectiveMainloopBwdSm80ILi2ELi1EN4cute5tupleIJNS5_1CILi64EEENS7_ILi96EEENS7_ILi128EEEEEENS_6half_tEfNS_4arch4Sm80ELb1ELb0ELb0ELb0ELb1ELb0ELb0ELb0ELi2ELi2ELi2ELi2ELb1EEENS1_21CollectiveEpilogueBwdISB_SC_SE_Li256ELb0ELb0ELi4EEENS1_25SingleTileBwdLPTSchedulerILb0ELi96ELb1EEEEEEEEEvNT_6ParamsE:
        .type           _ZN7cutlass13device_kernelIN5flash19enable_sm80_to_sm89INS1_16FlashAttnBwdSm80INS1_25CollectiveMainloopBwdSm80ILi2ELi1EN4cute5tupleIJNS5_1CILi64EEENS7_ILi96EEENS7_ILi128EEEEEENS_6half_tEfNS_4arch4Sm80ELb1ELb0ELb0ELb0ELb1ELb0ELb0ELb0ELi2ELi2ELi2ELi2ELb1EEENS1_21CollectiveEpilogueBwdISB_SC_SE_Li256ELb0ELb0ELi4EEENS1_25SingleTileBwdLPTSchedulerILb0ELi96ELb1EEEEEEEEEvNT_6ParamsE,@function
        .size           _ZN7cutlass13device_kernelIN5flash19enable_sm80_to_sm89INS1_16FlashAttnBwdSm80INS1_25CollectiveMainloopBwdSm80ILi2ELi1EN4cute5tupleIJNS5_1CILi64EEENS7_ILi96EEENS7_ILi128EEEEEENS_6half_tEfNS_4arch4Sm80ELb1ELb0ELb0ELb0ELb1ELb0ELb0ELb0ELi2ELi2ELi2ELi2ELb1EEENS1_21CollectiveEpilogueBwdISB_SC_SE_Li256ELb0ELb0ELi4EEENS1_25SingleTileBwdLPTSchedulerILb0ELi96ELb1EEEEEEEEEvNT_6ParamsE,(.L_x_114 - _ZN7cutlass13device_kernelIN5flash19enable_sm80_to_sm89INS1_16FlashAttnBwdSm80INS1_25CollectiveMainloopBwdSm80ILi2ELi1EN4cute5tupleIJNS5_1CILi64EEENS7_ILi96EEENS7_ILi128EEEEEENS_6half_tEfNS_4arch4Sm80ELb1ELb0ELb0ELb0ELb1ELb0ELb0ELb0ELi2ELi2ELi2ELi2ELb1EEENS1_21CollectiveEpilogueBwdISB_SC_SE_Li256ELb0ELb0ELi4EEENS1_25SingleTileBwdLPTSchedulerILb0ELi96ELb1EEEEEEEEEvNT_6ParamsE)
        .other          _ZN7cutlass13device_kernelIN5flash19enable_sm80_to_sm89INS1_16FlashAttnBwdSm80INS1_25CollectiveMainloopBwdSm80ILi2ELi1EN4cute5tupleIJNS5_1CILi64EEENS7_ILi96EEENS7_ILi128EEEEEENS_6half_tEfNS_4arch4Sm80ELb1ELb0ELb0ELb0ELb1ELb0ELb0ELb0ELi2ELi2ELi2ELi2ELb1EEENS1_21CollectiveEpilogueBwdISB_SC_SE_Li256ELb0ELb0ELi4EEENS1_25SingleTileBwdLPTSchedulerILb0ELi96ELb1EEEEEEEEEvNT_6ParamsE,@"STO_CUDA_ENTRY STV_DEFAULT"
_ZN7cutlass13device_kernelIN5flash19enable_sm80_to_sm89INS1_16FlashAttnBwdSm80INS1_25CollectiveMainloopBwdSm80ILi2ELi1EN4cute5tupleIJNS5_1CILi64EEENS7_ILi96EEENS7_ILi128EEEEEENS_6half_tEfNS_4arch4Sm80ELb1ELb0ELb0ELb0ELb1ELb0ELb0ELb0ELi2ELi2ELi2ELi2ELb1EEENS1_21CollectiveEpilogueBwdISB_SC_SE_Li256ELb0ELb0ELi4EEENS1_25SingleTileBwdLPTSchedulerILb0ELi96ELb1EEEEEEEEEvNT_6ParamsE:
[----:B------:R-:W-:Y:S01]  /*0000*/  LDC R1, c[0x0][0x28] ;  /* 0x00000a00ff017b82 */ /* 0x000fe20000000800 */
[----:B------:R-:W-:Y:S05]  /*0010*/  EXIT ;  /* 0x000000000000794d */ /* 0x000fea0003800000 */
.L_x_17:
        /* <DEDUP_REMOVED lines=14> */
.L_x_114:


//--------------------- .text._ZN7cutlass13device_kernelIN5flash19enable_sm80_to_sm89INS1_16FlashAttnBwdSm80INS1_25CollectiveMainloopBwdSm80ILi2ELi1EN4cute5tupleIJNS5_1CILi64EEENS7_ILi96EEENS7_ILi128EEEEEENS_6half_tEfNS_4arch4Sm80ELb1ELb0ELb0ELb0ELb0ELb0ELb0ELb0ELi2ELi2ELi2ELi2ELb1EEENS1_24CollectiveEpilogueBwdGQAISB_fSE_Li256ELb0ELb0EEENS1_25SingleTileBwdLPTSchedulerILb0ELi96ELb0EEEEEEEEEvNT_6ParamsE --------------------------
	.section	.text._ZN7cutlass13device_kernelIN5flash19enable_sm80_to_sm89INS1_16FlashAttnBwdSm80INS1_25CollectiveMainloopBwdSm80ILi2ELi1EN4cute5tupleIJNS5_1CILi64EEENS7_ILi96EEENS7_ILi128EEEEEENS_6half_tEfNS_4arch4Sm80ELb1ELb0ELb0ELb0ELb0ELb0ELb0ELb0ELi2ELi2ELi2ELi2ELb1EEENS1_24CollectiveEpilogueBwdGQAISB_fSE_Li256ELb0ELb0EEENS1_25SingleTileBwdLPTSchedulerILb0ELi96ELb0EEEEEEEEEvNT_6ParamsE,"ax",@progbits
	.align	128
.text._ZN7cutlass13device_kernelIN5flash19enable_sm80_to_sm89INS1_16FlashAttnBwdSm80INS1_25CollectiveMainloopBwdSm80ILi2ELi1EN4cute5tupleIJNS5_1CILi64EEENS7_ILi96EEENS7_ILi128EEEEEENS_6half_tEfNS_4arch4Sm80ELb1ELb0ELb0ELb0ELb0ELb0ELb0ELb0ELi2ELi2ELi2ELi2ELb1EEENS1_24CollectiveEpilogueBwdGQAISB_fSE_Li256ELb0ELb0EEENS1_25SingleTileBwdLPTSchedulerILb0ELi96ELb0EEEEEEEEEvNT_6ParamsE:
        .type           _ZN7cutlass13device_kernelIN5flash19enable_sm80_to_sm89INS1_16FlashAttnBwdSm80INS1_25CollectiveMainloopBwdSm80ILi2ELi1EN4cute5tupleIJNS5_1CILi64EEENS7_ILi96EEENS7_ILi128EEEEEENS_6half_tEfNS_4arch4Sm80ELb1ELb0ELb0ELb0ELb0ELb0ELb0ELb0ELi2ELi2ELi2ELi2ELb1EEENS1_24CollectiveEpilogueBwdGQAISB_fSE_Li256ELb0ELb0EEENS1_25SingleTileBwdLPTSchedulerILb0ELi96ELb0EEEEEEEEEvNT_6ParamsE,@function
        .size           _ZN7cutlass13device_kernelIN5flash19enable_sm80_to_sm89INS1_16FlashAttnBwdSm80INS1_25CollectiveMainloopBwdSm80ILi2ELi1EN4cute5tupleIJNS5_1CILi64EEENS7_ILi96EEENS7_ILi128EEEEEENS_6half_tEfNS_4arch4Sm80ELb1ELb0ELb0ELb0ELb0ELb0ELb0ELb0ELi2ELi2ELi2ELi2ELb1EEENS1_24CollectiveEpilogueBwdGQAISB_fSE_Li256ELb0ELb0EEENS1_25SingleTileBwdLPTSchedulerILb0ELi96ELb0EEEEEEEEEvNT_6ParamsE,(.L_x_115 - _ZN7cutlass13device_kernelIN5flash19enable_sm80_to_sm89INS1_16FlashAttnBwdSm80INS1_25CollectiveMainloopBwdSm80ILi2ELi1EN4cute5tupleIJNS5_1CILi64EEENS7_ILi96EEENS7_ILi128EEEEEENS_6half_tEfNS_4arch4Sm80ELb1ELb0ELb0ELb0ELb0ELb0ELb0ELb0ELi2ELi2ELi2ELi2ELb1EEENS1_24CollectiveEpilogueBwdGQAISB_fSE_Li256ELb0ELb0EEENS1_25SingleTileBwdLPTSchedulerILb0ELi96ELb0EEEEEEEEEvNT_6ParamsE)
        .other          _ZN7cutlass13device_kernelIN5flash19enable_sm80_to_sm89INS1_16FlashAttnBwdSm80INS1_25CollectiveMainloopBwdSm80ILi2ELi1EN4cute5tupleIJNS5_1CILi64EEENS7_ILi96EEENS7_ILi128EEEEEENS_6half_tEfNS_4arch4Sm80ELb1ELb0ELb0ELb0ELb0ELb0ELb0ELb0ELi2ELi2ELi2ELi2ELb1EEENS1_24CollectiveEpilogueBwdGQAISB_fSE_Li256ELb0ELb0EEENS1_25SingleTileBwdLPTSchedulerILb0ELi96ELb0EEEEEEEEEvNT_6ParamsE,@"STO_CUDA_ENTRY STV_DEFAULT"
_ZN7cutlass13device_kernelIN5flash19enable_sm80_to_sm89INS1_16FlashAttnBwdSm80INS1_25CollectiveMainloopBwdSm80ILi2ELi1EN4cute5tupleIJNS5_1CILi64EEENS7_ILi96EEENS7_ILi128EEEEEENS_6half_tEfNS_4arch4Sm80ELb1ELb0ELb0ELb0ELb0ELb0ELb0ELb0ELi2ELi2ELi2ELi2ELb1EEENS1_24CollectiveEpilogueBwdGQAISB_fSE_Li256ELb0ELb0EEENS1_25SingleTileBwdLPTSchedulerILb0ELi96ELb0EEEEEEEEEvNT_6ParamsE:
[----:B------:R-:W-:Y:S01]  /*0000*/  LDC R1, c[0x0][0x28] ;  /* 0x00000a00ff017b82 */ /* 0x000fe20000000800 */
[----:B------:R-:W-:Y:S05]  /*0010*/  EXIT ;  /* 0x000000000000794d */ /* 0x000fea0003800000 */
.L_x_18:
        /* <DEDUP_REMOVED lines=14> */
.L_x_115:


//--------------------- .text._ZN7cutlass13device_kernelIN5flash19enable_sm80_to_sm89INS1_16FlashAttnBwdSm80INS1_25CollectiveMainloopBwdSm80ILi2ELi1EN4cute5tupleIJNS5_1CILi64EEENS7_ILi96EEENS7_ILi128EEEEEENS_6half_tEfNS_4arch4Sm80ELb1ELb0ELb0ELb0ELb1ELb0ELb0ELb0ELi2ELi2ELi2ELi2ELb1EEENS1_24CollectiveEpilogueBwdGQAISB_fSE_Li256ELb0ELb1EEENS1_25SingleTileBwdLPTSchedulerILb0ELi96ELb1EEEEEEEEEvNT_6ParamsE --------------------------
	.section	.text._ZN7cutlass13device_kernelIN5flash19enable_sm80_to_sm89INS1_16FlashAttnBwdSm80INS1_25CollectiveMainloopBwdSm80ILi2ELi1EN4cute5tupleIJNS5_1CILi64EEENS7_ILi96EEENS7_ILi128EEEEEENS_6half_tEfNS_4arch4Sm80ELb1ELb0ELb0ELb0ELb1ELb0ELb0ELb0ELi2ELi2ELi2ELi2ELb1EEENS1_24CollectiveEpilogueBwdGQAISB_fSE_Li256ELb0ELb1EEENS1_25SingleTileBwdLPTSchedulerILb0ELi96ELb1EEEEEEEEEvNT_6ParamsE,"ax",@progbits
	.align	128
.text._ZN7cutlass13device_kernelIN5flash19enable_sm80_to_sm89INS1_16FlashAttnBwdSm80INS1_25CollectiveMainloopBwdSm80ILi2ELi1EN4cute5tupleIJNS5_1CILi64EEENS7_ILi96EEENS7_ILi128EEEEEENS_6half_tEfNS_4arch4Sm80ELb1ELb0ELb0ELb0ELb1ELb0ELb0ELb0ELi2ELi2ELi2ELi2ELb1EEENS1_24CollectiveEpilogueBwdGQAISB_fSE_Li256ELb0ELb1EEENS1_25SingleTileBwdLPTSchedulerILb0ELi96ELb1EEEEEEEEEvNT_6ParamsE:
        .type           _ZN7cutlass13device_kernelIN5flash19enable_sm80_to_sm89INS1_16FlashAttnBwdSm80INS1_25CollectiveMainloopBwdSm80ILi2ELi1EN4cute5tupleIJNS5_1CILi64EEENS7_ILi96EEENS7_ILi128EEEEEENS_6half_tEfNS_4arch4Sm80ELb1ELb0ELb0ELb0ELb1ELb0ELb0ELb0ELi2ELi2ELi2ELi2ELb1EEENS1_24CollectiveEpilogueBwdGQAISB_fSE_Li256ELb0ELb1EEENS1_25SingleTileBwdLPTSchedulerILb0ELi96ELb1EEEEEEEEEvNT_6ParamsE,@function
        .size           _ZN7cutlass13device_kernelIN5flash19enable_sm80_to_sm89INS1_16FlashAttnBwdSm80INS1_25CollectiveMainloopBwdSm80ILi2ELi1EN4cute5tupleIJNS5_1CILi64EEENS7_ILi96EEENS7_ILi128EEEEEENS_6half_tEfNS_4arch4Sm80ELb1ELb0ELb0ELb0ELb1ELb0ELb0ELb0ELi2ELi2ELi2ELi2ELb1EEENS1_24CollectiveEpilogueBwdGQAISB_fSE_Li256ELb0ELb1EEENS1_25SingleTileBwdLPTSchedulerILb0ELi96ELb1EEEEEEEEEvNT_6ParamsE,(.L_x_116 - _ZN7cutlass13device_kernelIN5flash19enable_sm80_to_sm89INS1_16FlashAttnBwdSm80INS1_25CollectiveMainloopBwdSm80ILi2ELi1EN4cute5tupleIJNS5_1CILi64EEENS7_ILi96EEENS7_ILi128EEEEEENS_6half_tEfNS_4arch4Sm80ELb1ELb0ELb0ELb0ELb1ELb0ELb0ELb0ELi2ELi2ELi2ELi2ELb1EEENS1_24CollectiveEpilogueBwdGQAISB_fSE_Li256ELb0ELb1EEENS1_25SingleTileBwdLPTSchedulerILb0ELi96ELb1EEEEEEEEEvNT_6ParamsE)
        .other          _ZN7cutlass13device_kernelIN5flash19enable_sm80_to_sm89INS1_16FlashAttnBwdSm80INS1_25CollectiveMainloopBwdSm80ILi2ELi1EN4cute5tupleIJNS5_1CILi64EEENS7_ILi96EEENS7_ILi128EEEEEENS_6half_tEfNS_4arch4Sm80ELb1ELb0ELb0ELb0ELb1ELb0ELb0ELb0ELi2ELi2ELi2ELi2ELb1EEENS1_24CollectiveEpilogueBwdGQAISB_fSE_Li256ELb0ELb1EEENS1_25SingleTileBwdLPTSchedulerILb0ELi96ELb1EEEEEEEEEvNT_6ParamsE,@"STO_CUDA_ENTRY STV_DEFAULT"
_ZN7cutlass13device_kernelIN5flash19enable_sm80_to_sm89INS1_16FlashAttnBwdSm80INS1_25CollectiveMainloopBwdSm80ILi2ELi1EN4cute5tupleIJNS5_1CILi64EEENS7_ILi96EEENS7_ILi128EEEEEENS_6half_tEfNS_4arch4Sm80ELb1ELb0ELb0ELb0ELb1ELb0ELb0ELb0ELi2ELi2ELi2ELi2ELb1EEENS1_24CollectiveEpilogueBwdGQAISB_fSE_Li256ELb0ELb1EEENS1_25SingleTileBwdLPTSchedulerILb0ELi96ELb1EEEEEEEEEvNT_6ParamsE:
[----:B------:R-:W-:Y:S01]  /*0000*/  LDC R1, c[0x0][0x28] ;  /* 0x00000a00ff017b82 */ /* 0x000fe20000000800 */
[----:B------:R-:W-:Y:S05]  /*0010*/  EXIT ;  /* 0x000000000000794d */ /* 0x000fea0003800000 */
.L_x_19:
        /* <DEDUP_REMOVED lines=14> */
.L_x_116:


//--------------------- .text._ZN7cutlass13device_kernelIN5flash19enable_sm80_to_sm89INS1_16FlashAttnBwdSm80INS1_25CollectiveMainloopBwdSm80ILi2ELi1EN4cute5tupleIJNS5_1CILi64EEENS7_ILi96EEENS7_ILi128EEEEEENS_6half_tEfNS_4arch4Sm80ELb1ELb0ELb0ELb1ELb0ELb0ELb0ELb0ELi2ELi2ELi2ELi2ELb1EEENS1_21CollectiveEpilogueBwdISB_SC_SE_Li256ELb1ELb0ELi4EEENS1_25SingleTileBwdLPTSchedulerILb1ELi96ELb0EEEEEEEEEvNT_6ParamsE --------------------------
	.section	.text._ZN7cutlass13device_kernelIN5flash19enable_sm80_to_sm89INS1_16FlashAttnBwdSm80INS1_25CollectiveMainloopBwdSm80ILi2ELi1EN4cute5tupleIJNS5_1CILi64EEENS7_ILi96EEENS7_ILi128EEEEEENS_6half_tEfNS_4arch4Sm80ELb1ELb0ELb0ELb1ELb0ELb0ELb0ELb0ELi2ELi2ELi2ELi2ELb1EEENS1_21CollectiveEpilogueBwdISB_SC_SE_Li256ELb1ELb0ELi4EEENS1_25SingleTileBwdLPTSchedulerILb1ELi96ELb0EEEEEEEEEvNT_6ParamsE,"ax",@progbits
	.align	128
.text._ZN7cutlass13device_kernelIN5flash19enable_sm80_to_sm89INS1_16FlashAttnBwdSm80INS1_25CollectiveMainloopBwdSm80ILi2ELi1EN4cute5tupleIJNS5_1CILi64EEENS7_ILi96EEENS7_ILi128EEEEEENS_6half_tEfNS_4arch4Sm80ELb1ELb0ELb0ELb1ELb0ELb0ELb0ELb0ELi2ELi2ELi2ELi2ELb1EEENS1_21CollectiveEpilogueBwdISB_SC_SE_Li256ELb1ELb0ELi4EEENS1_25SingleTileBwdLPTSchedulerILb1ELi96ELb0EEEEEEEEEvNT_6ParamsE:
        .type           _ZN7cutlass13device_kernelIN5flash19enable_sm80_to_sm89INS1_16FlashAttnBwdSm80INS1_25CollectiveMainloopBwdSm80ILi2ELi1EN4cute5tupleIJNS5_1CILi64EEENS7_ILi96EEENS7_ILi128EEEEEENS_6half_tEfNS_4arch4Sm80ELb1ELb0ELb0ELb1ELb0ELb0ELb0ELb0ELi2ELi2ELi2ELi2ELb1EEENS1_21CollectiveEpilogueBwdISB_SC_SE_Li256ELb1ELb0ELi4EEENS1_25SingleTileBwdLPTSchedulerILb1ELi96ELb0EEEEEEEEEvNT_6ParamsE,@function
        .size           _ZN7cutlass13device_kernelIN5flash19enable_sm80_to_sm89INS1_16FlashAttnBwdSm80INS1_25CollectiveMainloopBwdSm80ILi2ELi1EN4cute5tupleIJNS5_1CILi64EEENS7_ILi96EEENS7_ILi128EEEEEENS_6half_tEfNS_4arch4Sm80ELb1ELb0ELb0ELb1ELb0ELb0ELb0ELb0ELi2ELi2ELi2ELi2ELb1EEENS1_21CollectiveEpilogueBwdISB_SC_SE_Li256ELb1ELb0ELi4EEENS1_25SingleTileBwdLPTSchedulerILb1ELi96ELb0EEEEEEEEEvNT_6ParamsE,(.L_x_117 - _ZN7cutlass13device_kernelIN5flash19enable_sm80_to_sm89INS1_16FlashAttnBwdSm80INS1_25CollectiveMainloopBwdSm80ILi2ELi1EN4cute5tupleIJNS5_1CILi64EEENS7_ILi96EEENS7_ILi128EEEEEENS_6half_tEfNS_4arch4Sm80ELb1ELb0ELb0ELb1ELb0ELb0ELb0ELb0ELi2ELi2ELi2ELi2ELb1EEENS1_21CollectiveEpilogueBwdISB_SC_SE_Li256ELb1ELb0ELi4EEENS1_25SingleTileBwdLPTSchedulerILb1ELi96ELb0EEEEEEEEEvNT_6ParamsE)
        .other          _ZN7cutlass13device_kernelIN5flash19enable_sm80_to_sm89INS1_16FlashAttnBwdSm80INS1_25CollectiveMainloopBwdSm80ILi2ELi1EN4cute5tupleIJNS5_1CILi64EEENS7_ILi96EEENS7_ILi128EEEEEENS_6half_tEfNS_4arch4Sm80ELb1ELb0ELb0ELb1ELb0ELb0ELb0ELb0ELi2ELi2ELi2ELi2ELb1EEENS1_21CollectiveEpilogueBwdISB_SC_SE_Li256ELb1ELb0ELi4EEENS1_25SingleTileBwdLPTSchedulerILb1ELi96ELb0EEEEEEEEEvNT_6ParamsE,@"STO_CUDA_ENTRY STV_DEFAULT"
_ZN7cutlass13device_kernelIN5flash19enable_sm80_to_sm89INS1_16FlashAttnBwdSm80INS1_25CollectiveMainloopBwdSm80ILi2ELi1EN4cute5tupleIJNS5_1CILi64EEENS7_ILi96EEENS7_ILi128EEEEEENS_6half_tEfNS_4arch4Sm80ELb1ELb0ELb0ELb1ELb0ELb0ELb0ELb0ELi2ELi2ELi2ELi2ELb1EEENS1_21CollectiveEpilogueBwdISB_SC_SE_Li256ELb1ELb0ELi4EEENS1_25SingleTileBwdLPTSchedulerILb1ELi96ELb0EEEEEEEEEvNT_6ParamsE:
[----:B------:R-:W-:Y:S01]  /*0000*/  LDC R1, c[0x0][0x28] ;  /* 0x00000a00ff017b82 */ /* 0x000fe20000000800 */
[----:B------:R-:W-:Y:S05]  /*0010*/  EXIT ;  /* 0x000000000000794d */ /* 0x000fea0003800000 */
.L_x_20:
        /* <DEDUP_REMOVED lines=14> */
.L_x_117:


//--------------------- .text._ZN7cutlass13device_kernelIN5flash19enable_sm80_to_sm89INS1_16FlashAttnBwdSm80INS1_25CollectiveMainloopBwdSm80ILi2ELi1EN4cute5tupleIJNS5_1CILi64EEENS7_ILi96EEENS7_ILi128EEEEEENS_6half_tEfNS_4arch4Sm80ELb1ELb0ELb0ELb1ELb1ELb0ELb0ELb0ELi2ELi2ELi2ELi2ELb1EEENS1_21CollectiveEpilogueBwdISB_SC_SE_Li256ELb1ELb0ELi4EEENS1_25SingleTileBwdLPTSchedulerILb1ELi96ELb1EEEEEEEEEvNT_6ParamsE --------------------------
	.section	.text._ZN7cutlass13device_kernelIN5flash19enable_sm80_to_sm89INS1_16FlashAttnBwdSm80INS1_25CollectiveMainloopBwdSm80ILi2ELi1EN4cute5tupleIJNS5_1CILi64EEENS7_ILi96EEENS7_ILi128EEEEEENS_6half_tEfNS_4arch4Sm80ELb1ELb0ELb0ELb1ELb1ELb0ELb0ELb0ELi2ELi2ELi2ELi2ELb1EEENS1_21CollectiveEpilogueBwdISB_SC_SE_Li256ELb1ELb0ELi4EEENS1_25SingleTileBwdLPTSchedulerILb1ELi96ELb1EEEEEEEEEvNT_6ParamsE,"ax",@progbits
	.align	128
.text._ZN7cutlass13device_kernelIN5flash19enable_sm80_to_sm89INS1_16FlashAttnBwdSm80INS1_25CollectiveMainloopBwdSm80ILi2ELi1EN4cute5tupleIJNS5_1CILi64EEENS7_ILi96EEENS7_ILi128EEEEEENS_6half_tEfNS_4arch4Sm80ELb1ELb0ELb0ELb1ELb1ELb0ELb0ELb0ELi2ELi2ELi2ELi2ELb1EEENS1_21CollectiveEpilogueBwdISB_SC_SE_Li256ELb1ELb0ELi4EEENS1_25SingleTileBwdLPTSchedulerILb1ELi96ELb1EEEEEEEEEvNT_6ParamsE:
        .type           _ZN7cutlass13device_kernelIN5flash19enable_sm80_to_sm89INS1_16FlashAttnBwdSm80INS1_25CollectiveMainloopBwdSm80ILi2ELi1EN4cute5tupleIJNS5_1CILi64EEENS7_ILi96EEENS7_ILi128EEEEEENS_6half_tEfNS_4arch4Sm80ELb1ELb0ELb0ELb1ELb1ELb0ELb0ELb0ELi2ELi2ELi2ELi2ELb1EEENS1_21CollectiveEpilogueBwdISB_SC_SE_Li256ELb1ELb0ELi4EEENS1_25SingleTileBwdLPTSchedulerILb1ELi96ELb1EEEEEEEEEvNT_6ParamsE,@function
        .size           _ZN7cutlass13device_kernelIN5flash19enable_sm80_to_sm89INS1_16FlashAttnBwdSm80INS1_25CollectiveMainloopBwdSm80ILi2ELi1EN4cute5tupleIJNS5_1CILi64EEENS7_ILi96EEENS7_ILi128EEEEEENS_6half_tEfNS_4arch4Sm80ELb1ELb0ELb0ELb1ELb1ELb0ELb0ELb0ELi2ELi2ELi2ELi2ELb1EEENS1_21CollectiveEpilogueBwdISB_SC_SE_Li256ELb1ELb0ELi4EEENS1_25SingleTileBwdLPTSchedulerILb1ELi96ELb1EEEEEEEEEvNT_6ParamsE,(.L_x_118 - _ZN7cutlass13device_kernelIN5flash19enable_sm80_to_sm89INS1_16FlashAttnBwdSm80INS1_25CollectiveMainloopBwdSm80ILi2ELi1EN4cute5tupleIJNS5_1CILi64EEENS7_ILi96EEENS7_ILi128EEEEEENS_6half_tEfNS_4arch4Sm80ELb1ELb0ELb0ELb1ELb1ELb0ELb0ELb0ELi2ELi2ELi2ELi2ELb1EEENS1_21CollectiveEpilogueBwdISB_SC_SE_Li256ELb1ELb0ELi4EEENS1_25SingleTileBwdLPTSchedulerILb1ELi96ELb1EEEEEEEEEvNT_6ParamsE)
        .other          _ZN7cutlass13device_kernelIN5flash19enable_sm80_to_sm89INS1_16FlashAttnBwdSm80INS1_25CollectiveMainloopBwdSm80ILi2ELi1EN4cute5tupleIJNS5_1CILi64EEENS7_ILi96EEENS7_ILi128EEEEEENS_6half_tEfNS_4arch4Sm80ELb1ELb0ELb0ELb1ELb1ELb0ELb0ELb0ELi2ELi2ELi2ELi2ELb1EEENS1_21CollectiveEpilogueBwdISB_SC_SE_Li256ELb1ELb0ELi4EEENS1_25SingleTileBwdLPTSchedulerILb1ELi96ELb1EEEEEEEEEvNT_6ParamsE,@"STO_CUDA_ENTRY STV_DEFAULT"
_ZN7cutlass13device_kernelIN5flash19enable_sm80_to_sm89INS1_16FlashAttnBwdSm80INS1_25CollectiveMainloopBwdSm80ILi2ELi1EN4cute5tupleIJNS5_1CILi64EEENS7_ILi96EEENS7_ILi128EEEEEENS_6half_tEfNS_4arch4Sm80ELb1ELb0ELb0ELb1ELb1ELb0ELb0ELb0ELi2ELi2ELi2ELi2ELb1EEENS1_21CollectiveEpilogueBwdISB_SC_SE_Li256ELb1ELb0ELi4EEENS1_25SingleTileBwdLPTSchedulerILb1ELi96ELb1EEEEEEEEEvNT_6ParamsE:
[----:B------:R-:W-:Y:S01]  /*0000*/  LDC R1, c[0x0][0x28] ;  /* 0x00000a00ff017b82 */ /* 0x000fe20000000800 */
[----:B------:R-:W-:Y:S05]  /*0010*/  EXIT ;  /* 0x000000000000794d */ /* 0x000fea0003800000 */
.L_x_21:
        /* <DEDUP_REMOVED lines=14> */
.L_x_118:


//--------------------- .text._ZN7cutlass13device_kernelIN5flash19enable_sm80_to_sm89INS1_16FlashAttnBwdSm80INS1_25CollectiveMainloopBwdSm80ILi2ELi1EN4cute5tupleIJNS5_1CILi64EEENS7_ILi96EEENS7_ILi128EEEEEENS_6half_tEfNS_4arch4Sm80ELb1ELb0ELb0ELb1ELb0ELb0ELb0ELb0ELi2ELi2ELi2ELi2ELb1EEENS1_24CollectiveEpilogueBwdGQAISB_fSE_Li256ELb1ELb0EEENS1_25SingleTileBwdLPTSchedulerILb1ELi96ELb0EEEEEEEEEvNT_6ParamsE --------------------------
	.section	.text._ZN7cutlass13device_kernelIN5flash19enable_sm80_to_sm89INS1_16FlashAttnBwdSm80INS1_25CollectiveMainloopBwdSm80ILi2ELi1EN4cute5tupleIJNS5_1CILi64EEENS7_ILi96EEENS7_ILi128EEEEEENS_6half_tEfNS_4arch4Sm80ELb1ELb0ELb0ELb1ELb0ELb0ELb0ELb0ELi2ELi2ELi2ELi2ELb1EEENS1_24CollectiveEpilogueBwdGQAISB_fSE_Li256ELb1ELb0EEENS1_25SingleTileBwdLPTSchedulerILb1ELi96ELb0EEEEEEEEEvNT_6ParamsE,"ax",@progbits
	.align	128
.text._ZN7cutlass13device_kernelIN5flash19enable_sm80_to_sm89INS1_16FlashAttnBwdSm80INS1_25CollectiveMainloopBwdSm80ILi2ELi1EN4cute5tupleIJNS5_1CILi64EEENS7_ILi96EEENS7_ILi128EEEEEENS_6half_tEfNS_4arch4Sm80ELb1ELb0ELb0ELb1ELb0ELb0ELb0ELb0ELi2ELi2ELi2ELi2ELb1EEENS1_24CollectiveEpilogueBwdGQAISB_fSE_Li256ELb1ELb0EEENS1_25SingleTileBwdLPTSchedulerILb1ELi96ELb0EEEEEEEEEvNT_6ParamsE:
        .type           _ZN7cutlass13device_kernelIN5flash19enable_sm80_to_sm89INS1_16FlashAttnBwdSm80INS1_25CollectiveMainloopBwdSm80ILi2ELi1EN4cute5tupleIJNS5_1CILi64EEENS7_ILi96EEENS7_ILi128EEEEEENS_6half_tEfNS_4arch4Sm80ELb1ELb0ELb0ELb1ELb0ELb0ELb0ELb0ELi2ELi2ELi2ELi2ELb1EEENS1_24CollectiveEpilogueBwdGQAISB_fSE_Li256ELb1ELb0EEENS1_25SingleTileBwdLPTSchedulerILb1ELi96ELb0EEEEEEEEEvNT_6ParamsE,@function
        .size           _ZN7cutlass13device_kernelIN5flash19enable_sm80_to_sm89INS1_16FlashAttnBwdSm80INS1_25CollectiveMainloopBwdSm80ILi2ELi1EN4cute5tupleIJNS5_1CILi64EEENS7_ILi96EEENS7_ILi128EEEEEENS_6half_tEfNS_4arch4Sm80ELb1ELb0ELb0ELb1ELb0ELb0ELb0ELb0ELi2ELi2ELi2ELi2ELb1EEENS1_24CollectiveEpilogueBwdGQAISB_fSE_Li256ELb1ELb0EEENS1_25SingleTileBwdLPTSchedulerILb1ELi96ELb0EEEEEEEEEvNT_6ParamsE,(.L_x_119 - _ZN7cutlass13device_kernelIN5flash19enable_sm80_to_sm89INS1_16FlashAttnBwdSm80INS1_25CollectiveMainloopBwdSm80ILi2ELi1EN4cute5tupleIJNS5_1CILi64EEENS7_ILi96EEENS7_ILi128EEEEEENS_6half_tEfNS_4arch4Sm80ELb1ELb0ELb0ELb1ELb0ELb0ELb0ELb0ELi2ELi2ELi2ELi2ELb1EEENS1_24CollectiveEpilogueBwdGQAISB_fSE_Li256ELb1ELb0EEENS1_25SingleTileBwdLPTSchedulerILb1ELi96ELb0EEEEEEEEEvNT_6ParamsE)
        .other          _ZN7cutlass13device_kernelIN5flash19enable_sm80_to_sm89INS1_16FlashAttnBwdSm80INS1_25CollectiveMainloopBwdSm80ILi2ELi1EN4cute5tupleIJNS5_1CILi64EEENS7_ILi96EEENS7_ILi128EEEEEENS_6half_tEfNS_4arch4Sm80ELb1ELb0ELb0ELb1ELb0ELb0ELb0ELb0ELi2ELi2ELi2ELi2ELb1EEENS1_24CollectiveEpilogueBwdGQAISB_fSE_Li256ELb1ELb0EEENS1_25SingleTileBwdLPTSchedulerILb1ELi96ELb0EEEEEEEEEvNT_6ParamsE,@"STO_CUDA_ENTRY STV_DEFAULT"
_ZN7cutlass13device_kernelIN5flash19enable_sm80_to_sm89INS1_16FlashAttnBwdSm80INS1_25CollectiveMainloopBwdSm80ILi2ELi1EN4cute5tupleIJNS5_1CILi64EEENS7_ILi96EEENS7_ILi128EEEEEENS_6half_tEfNS_4arch4Sm80ELb1ELb0ELb0ELb1ELb0ELb0ELb0ELb0ELi2ELi2ELi2ELi2ELb1EEENS1_24CollectiveEpilogueBwdGQAISB_fSE_Li256ELb1ELb0EEENS1_25SingleTileBwdLPTSchedulerILb1ELi96ELb0EEEEEEEEEvNT_6ParamsE:
[----:B------:R-:W-:Y:S01]  /*0000*/  LDC R1, c[0x0][0x28] ;  /* 0x00000a00ff017b82 */ /* 0x000fe20000000800 */
[----:B------:R-:W-:Y:S05]  /*0010*/  EXIT ;  /* 0x000000000000794d */ /* 0x000fea0003800000 */
.L_x_22:
        /* <DEDUP_REMOVED lines=14> */
.L_x_119:


//--------------------- .text._ZN7cutlass13device_kernelIN5flash32FlashAttnBwdPostprocessConvertdQIN4cute5tupleIJNS3_1CILi96EEENS5_ILi128EEEEEENS_6half_tEfNS_4arch4Sm80ELi256ENS3_8TiledMMAINS3_8MMA_AtomIJNS3_28SM80_16x8x16_F32F16F16F32_TNEEEENS3_6LayoutINS4_IJNS5_ILi2EEENS5_ILi4EEENS5_ILi1EEEEEENS4_IJSJ_SH_NS5_ILi0EEEEEEEENS4_IJNS5_ILi32EEENS5_ILi64EEENS5_ILi16EEEEEEEELb0EEEEEvNT_6ParamsE --------------------------
	.section	.text._ZN7cutlass13device_kernelIN5flash32FlashAttnBwdPostprocessConvertdQIN4cute5tupleIJNS3_1CILi96EEENS5_ILi128EEEEEENS_6half_tEfNS_4arch4Sm80ELi256ENS3_8TiledMMAINS3_8MMA_AtomIJNS3_28SM80_16x8x16_F32F16F16F32_TNEEEENS3_6LayoutINS4_IJNS5_ILi2EEENS5_ILi4EEENS5_ILi1EEEEEENS4_IJSJ_SH_NS5_ILi0EEEEEEEENS4_IJNS5_ILi32EEENS5_ILi64EEENS5_ILi16EEEEEEEELb0EEEEEvNT_6ParamsE,"ax",@progbits
	.align	128
.text._ZN7cutlass13device_kernelIN5flash32FlashAttnBwdPostprocessConvertdQIN4cute5tupleIJNS3_1CILi96EEENS5_ILi128EEEEEENS_6half_tEfNS_4arch4Sm80ELi256ENS3_8TiledMMAINS3_8MMA_AtomIJNS3_28SM80_16x8x16_F32F16F16F32_TNEEEENS3_6LayoutINS4_IJNS5_ILi2EEENS5_ILi4EEENS5_ILi1EEEEEENS4_IJSJ_SH_NS5_ILi0EEEEEEEENS4_IJNS5_ILi32EEENS5_ILi64EEENS5_ILi16EEEEEEEELb0EEEEEvNT_6ParamsE:
        .type           _ZN7cutlass13device_kernelIN5flash32FlashAttnBwdPostprocessConvertdQIN4cute5tupleIJNS3_1CILi96EEENS5_ILi128EEEEEENS_6half_tEfNS_4arch4Sm80ELi256ENS3_8TiledMMAINS3_8MMA_AtomIJNS3_28SM80_16x8x16_F32F16F16F32_TNEEEENS3_6LayoutINS4_IJNS5_ILi2EEENS5_ILi4EEENS5_ILi1EEEEEENS4_IJSJ_SH_NS5_ILi0EEEEEEEENS4_IJNS5_ILi32EEENS5_ILi64EEENS5_ILi16EEEEEEEELb0EEEEEvNT_6ParamsE,@function
        .size           _ZN7cutlass13device_kernelIN5flash32FlashAttnBwdPostprocessConvertdQIN4cute5tupleIJNS3_1CILi96EEENS5_ILi128EEEEEENS_6half_tEfNS_4arch4Sm80ELi256ENS3_8TiledMMAINS3_8MMA_AtomIJNS3_28SM80_16x8x16_F32F16F16F32_TNEEEENS3_6LayoutINS4_IJNS5_ILi2EEENS5_ILi4EEENS5_ILi1EEEEEENS4_IJSJ_SH_NS5_ILi0EEEEEEEENS4_IJNS5_ILi32EEENS5_ILi64EEENS5_ILi16EEEEEEEELb0EEEEEvNT_6ParamsE,(.L_x_120 - _ZN7cutlass13device_kernelIN5flash32FlashAttnBwdPostprocessConvertdQIN4cute5tupleIJNS3_1CILi96EEENS5_ILi128EEEEEENS_6half_tEfNS_4arch4Sm80ELi256ENS3_8TiledMMAINS3_8MMA_AtomIJNS3_28SM80_16x8x16_F32F16F16F32_TNEEEENS3_6LayoutINS4_IJNS5_ILi2EEENS5_ILi4EEENS5_ILi1EEEEEENS4_IJSJ_SH_NS5_ILi0EEEEEEEENS4_IJNS5_ILi32EEENS5_ILi64EEENS5_ILi16EEEEEEEELb0EEEEEvNT_6ParamsE)
        .other          _ZN7cutlass13device_kernelIN5flash32FlashAttnBwdPostprocessConvertdQIN4cute5tupleIJNS3_1CILi96EEENS5_ILi128EEEEEENS_6half_tEfNS_4arch4Sm80ELi256ENS3_8TiledMMAINS3_8MMA_AtomIJNS3_28SM80_16x8x16_F32F16F16F32_TNEEEENS3_6LayoutINS4_IJNS5_ILi2EEENS5_ILi4EEENS5_ILi1EEEEEENS4_IJSJ_SH_NS5_ILi0EEEEEEEENS4_IJNS5_ILi32EEENS5_ILi64EEENS5_ILi16EEEEEEEELb0EEEEEvNT_6ParamsE,@"STO_CUDA_ENTRY STV_DEFAULT"
_ZN7cutlass13device_kernelIN5flash32FlashAttnBwdPostprocessConvertdQIN4cute5tupleIJNS3_1CILi96EEENS5_ILi128EEEEEENS_6half_tEfNS_4arch4Sm80ELi256ENS3_8TiledMMAINS3_8MMA_AtomIJNS3_28SM80_16x8x16_F32F16F16F32_TNEEEENS3_6LayoutINS4_IJNS5_ILi2EEENS5_ILi4EEENS5_ILi1EEEEEENS4_IJSJ_SH_NS5_ILi0EEEEEEEENS4_IJNS5_ILi32EEENS5_ILi64EEENS5_ILi16EEEEEEEELb0EEEEEvNT_6ParamsE:
[----:B------:R-:W-:Y:S08]  /*0000*/  LDC R1, c[0x0][0x28] ;  /* 0x00000a00ff017b82 */ /* 0x000ff00000000800 */
[----:B------:R-:W0:Y:S01]  /*0010*/  LDC.64 R6, c[0x0][0x278] ;  /* 0x00009e00ff067b82 */ /* 0x000e220000000a00 */
[----:B------:R-:W1:Y:S01]  /*0020*/  S2R R11, SR_CTAID.Z ;  /* 0x00000000000b7919 */ /* 0x000e620000002700 */
[----:B------:R-:W-:Y:S01]  /*0030*/  ULDC.64 UR4, c[0x0][0x270] ;  /* 0x00009c0000047ab9 */ /* 0x000fe20000000a00 */
[----:B------:R-:W-:Y:S01]  /*0040*/  ULDC.64 UR6, c[0x0][0x208] ;  /* 0x0000820000067ab9 */ /* 0x000fe20000000a00 */
[----:B------:R-:W-:-:S04]  /*0050*/  ISETP.NE.U32.AND P0, PT, RZ, UR4, PT ;  /* 0x00000004ff007c0c */ /* 0x000fc8000bf05070 */
[----:B------:R-:W1:Y:S01]  /*0060*/  LDC.64 R4, c[0x0][0x270] ;  /* 0x00009c00ff047b82 */ /* 0x000e620000000a00 */
[----:B------:R-:W-:Y:S02]  /*0070*/  ISETP.NE.AND.EX P0, PT, RZ, UR5, PT, P0 ;  /* 0x00000005ff007c0c */ /* 0x000fe4000bf05300 */
[----:B0-----:R-:W-:-:S04]  /*0080*/  ISETP.NE.U32.AND P1, PT, R6, RZ, PT ;  /* 0x000000ff0600720c */ /* 0x001fc80003f25070 */
[----:B------:R-:W-:Y:S01]  /*0090*/  ISETP.NE.AND.EX P1, PT, R7, RZ, PT, P1 ;  /* 0x000000ff0700720c */ /* 0x000fe20003f25310 */
[----:B------:R-:W0:Y:S01]  /*00a0*/  LDC R3, c[0x0][0x240] ;  /* 0x00009000ff037b82 */ /* 0x000e220000000800 */
[----:B-1----:R-:W-:-:S05]  /*00b0*/  IMAD.WIDE R4, R11, 0x4, R4 ;  /* 0x000000040b047825 */ /* 0x002fca00078e0204 */
[----:B------:R1:W5:Y:S06]  /*00c0*/  @P0 LDG.E R2, desc[UR6][R4.64] ;  /* 0x0000000604020981 */ /* 0x00036c000c1e1900 */
[----:B------:R-:W2:Y:S01]  /*00d0*/  @P1 LDC.64 R6, c[0x0][0x278] ;  /* 0x00009e00ff061b82 */ /* 0x000ea20000000a00 */
[----:B------:R-:W3:Y:S01]  /*00e0*/  S2R R0, SR_CTAID.X ;  /* 0x0000000000007919 */ /* 0x000ee20000002500 */
[----:B--2---:R-:W-:-:S05]  /*00f0*/  @P1 IMAD.WIDE R6, R11, 0x4, R6 ;  /* 0x000000040b061825 */ /* 0x004fca00078e0206 */
[----:B0-----:R1:W5:Y:S01]  /*0100*/  @P1 LDG.E R3, desc[UR6][R6.64] ;  /* 0x0000000606031981 */ /* 0x001362000c1e1900 */
[----:B---3--:R-:W-:Y:S01]  /*0110*/  IMAD R8, R0, 0x60, RZ ;  /* 0x0000006000087824 */ /* 0x008fe200078e02ff */
[----:B------:R-:W-:Y:S06]  /*0120*/  @P1 BRA `(.L_x_23) ;  /* 0x0000000000101947 */ /* 0x000fec0003800000 */
[----:B------:R-:W-:Y:S05]  /*0130*/  @!P0 BRA `(.L_x_23) ;  /* 0x00000000000c8947 */ /* 0x000fea0003800000 */
[----:B-1----:R-:W2:Y:S04]  /*0140*/  LDG.E R6, desc[UR6][R4.64] ;  /* 0x0000000604067981 */ /* 0x002ea8000c1e1900 */
[----:B-----5:R-:W2:Y:S02]  /*0150*/  LDG.E R3, desc[UR6][R4.64+0x4] ;  /* 0x0000040604037981 */ /* 0x020ea4000c1e1900 */
[----:B--2---:R-:W-:-:S07]  /*0160*/  IMAD.IADD R3, R3, 0x1, -R6 ;  /* 0x0000000103037824 */ /* 0x004fce00078e0a06 */
.L_x_23:
[----:B------:R-:W-:Y:S02]  /*0170*/  ISETP.NE.U32.AND P1, PT, RZ, UR4, PT ;  /* 0x00000004ff007c0c */ /* 0x000fe4000bf25070 */
[----:B-----5:R-:W-:Y:S02]  /*0180*/  ISETP.GE.AND P2, PT, R8, R3, PT ;  /* 0x000000030800720c */ /* 0x020fe40003f46270 */
[----:B------:R-:W-:-:S13]  /*0190*/  ISETP.NE.AND.EX P1, PT, RZ, UR5, PT, P1 ;  /* 0x00000005ff007c0c */ /* 0x000fda000bf25310 */
[----:B------:R-:W-:Y:S05]  /*01a0*/  @P1 EXIT P2 ;  /* 0x000000000000194d */ /* 0x000fea0001000000 */
[----:B------:R-:W0:Y:S01]  /*01b0*/  S2R R59, SR_TID.X ;  /* 0x00000000003b7919 */ /* 0x000e220000002100 */
[C---:B-1----:R-:W-:Y:S01]  /*01c0*/  @P0 IMAD R4, R11.reuse, 0x60, R2 ;  /* 0x000000600b040824 */ /* 0x042fe200078e0202 */
[----:B------:R-:W1:Y:S01]  /*01d0*/  S2UR UR8, SR_CTAID.Y ;  /* 0x00000000000879c3 */ /* 0x000e620000002600 */
[----:B------:R-:W-:Y:S01]  /*01e0*/  IMAD R9, R0, 0x3000, RZ ;  /* 0x0000300000097824 */ /* 0x000fe200078e02ff */
[----:B------:R-:W-:Y:S01]  /*01f0*/  SHF.R.S32.HI R53, RZ, 0x1f, R11 ;  /* 0x0000001fff357819 */ /* 0x000fe2000001140b */
[----:B------:R-:W-:Y:S01]  /*0200*/  @P0 IMAD.HI R4, R4, 0x2aaaaaab, RZ ;  /* 0x2aaaaaab04040827 */ /* 0x000fe200078e02ff */
[----:B------:R-:W-:Y:S01]  /*0210*/  ULDC.64 UR4, c[0x0][0x230] ;  /* 0x00008c0000047ab9 */ /* 0x000fe20000000a00 */
[----:B------:R-:W-:Y:S02]  /*0220*/  SEL R54, R11, RZ, !P1 ;  /* 0x000000ff0b367207 */ /* 0x000fe40004800000 */
[----:B------:R-:W-:Y:S01]  /*0230*/  SEL R53, R53, RZ, !P1 ;  /* 0x000000ff35357207 */ /* 0x000fe20004800000 */
[----:B------:R-:W2:Y:S01]  /*0240*/  LDC.64 R12, c[0x0][0x228] ;  /* 0x00008a00ff0c7b82 */ /* 0x000ea20000000a00 */
[----:B------:R-:W-:-:S04]  /*0250*/  @P0 SHF.R.U32.HI R5, RZ, 0x1f, R4 ;  /* 0x0000001fff050819 */ /* 0x000fc80000011604 */
[----:B------:R-:W-:-:S05]  /*0260*/  @P0 LEA.HI.SX32 R5, R4, R5, 0x1c ;  /* 0x0000000504050211 */ /* 0x000fca00078fe2ff */
[----:B------:R-:W-:Y:S01]  /*0270*/  @P0 IMAD R7, R5, 0x3000, RZ ;  /* 0x0000300005070824 */ /* 0x000fe200078e02ff */
[----:B------:R-:W-:-:S03]  /*0280*/  CS2R R4, SRZ ;  /* 0x0000000000047805 */ /* 0x000fc6000001ff00 */
[--C-:B------:R-:W-:Y:S01]  /*0290*/  @P0 IMAD.MOV.U32 R4, RZ, RZ, R7.reuse ;  /* 0x000000ffff040224 */ /* 0x100fe200078e0007 */
[----:B------:R-:W-:Y:S01]  /*02a0*/  @P0 SHF.R.S32.HI R5, RZ, 0x1f, R7 ;  /* 0x0000001fff050819 */ /* 0x000fe20000011407 */
[----:B-1----:R-:W-:Y:S01]  /*02b0*/  USHF.R.S32.HI UR9, URZ, 0x1f, UR8 ;  /* 0x0000001f3f097899 */ /* 0x002fe20008011408 */
[----:B------:R-:W-:Y:S01]  /*02c0*/  SHF.R.S32.HI R7, RZ, 0x1f, R9 ;  /* 0x0000001fff077819 */ /* 0x000fe20000011409 */
[----:B0-----:R-:W-:-:S04]  /*02d0*/  IMAD.SHL.U32 R52, R59, 0x4, RZ ;  /* 0x000000043b347824 */ /* 0x001fc800078e00ff */
[----:B--2---:R-:W-:Y:S01]  /*02e0*/  IMAD R8, R12, UR9, RZ ;  /* 0x000000090c087c24 */ /* 0x004fe2000f8e02ff */
[----:B------:R-:W-:Y:S01]  /*02f0*/  IADD3 R4, P2, P3, R4, R52, R9 ;  /* 0x0000003404047210 */ /* 0x000fe20007b5e009 */
[----:B------:R-:W-:Y:S01]  /*0300*/  IMAD R9, R53, UR4, RZ ;  /* 0x0000000435097c24 */ /* 0x000fe2000f8e02ff */
[----:B------:R-:W-:-:S03]  /*0310*/  SHF.R.S32.HI R6, RZ, 0x1f, R52 ;  /* 0x0000001fff067819 */ /* 0x000fc60000011434 */
[----:B------:R-:W-:Y:S01]  /*0320*/  IMAD R9, R54, UR5, R9 ;  /* 0x0000000536097c24 */ /* 0x000fe2000f8e0209 */
[----:B------:R-:W-:Y:S01]  /*0330*/  IADD3.X R5, R5, R6, R7, P2, P3 ;  /* 0x0000000605057210 */ /* 0x000fe200017e6407 */
[----:B------:R-:W-:Y:S02]  /*0340*/  IMAD R7, R13, UR8, R8 ;  /* 0x000000080d077c24 */ /* 0x000fe4000f8e0208 */
[----:B------:R-:W-:-:S05]  /*0350*/  IMAD.WIDE.U32 R4, R12, UR8, R4 ;  /* 0x000000080c047c25 */ /* 0x000fca000f8e0004 */
[----:B------:R-:W-:-:S03]  /*0360*/  IADD3 R5, R5, R7, RZ ;  /* 0x0000000705057210 */ /* 0x000fc60007ffe0ff */
[----:B------:R-:W-:Y:S01]  /*0370*/  IMAD.WIDE.U32 R4, R54, UR4, R4 ;  /* 0x0000000436047c25 */ /* 0x000fe2000f8e0004 */
[----:B------:R-:W-:-:S03]  /*0380*/  ULDC.64 UR4, c[0x0][0x210] ;  /* 0x0000840000047ab9 */ /* 0x000fc60000000a00 */
[----:B------:R-:W-:Y:S01]  /*0390*/  IMAD.IADD R5, R5, 0x1, R9 ;  /* 0x0000000105057824 */ /* 0x000fe200078e0209 */
[----:B------:R-:W-:-:S04]  /*03a0*/  LEA R62, P1, R4, UR4, 0x2 ;  /* 0x00000004043e7c11 */ /* 0x000fc8000f8210ff */
[----:B------:R-:W-:-:S05]  /*03b0*/  LEA.HI.X R63, R4, UR5, R5, 0x2, P1 ;  /* 0x00000005043f7c11 */ /* 0x000fca00088f1405 */
[----:B------:R-:W2:Y:S04]  /*03c0*/  LDG.E.128 R4, desc[UR6][R62.64] ;  /* 0x000000063e047981 */ /* 0x000ea8000c1e1d00 */
[----:B------:R-:W3:Y:S04]  /*03d0*/  LDG.E.128 R8, desc[UR6][R62.64+0x1000] ;  /* 0x001000063e087981 */ /* 0x000ee8000c1e1d00 */
[----:B------:R-:W4:Y:S04]  /*03e0*/  LDG.E.128 R12, desc[UR6][R62.64+0x2000] ;  /* 0x002000063e0c7981 */ /* 0x000f28000c1e1d00 */
[----:B------:R-:W5:Y:S04]  /*03f0*/  LDG.E.128 R16, desc[UR6][R62.64+0x3000] ;  /* 0x003000063e107981 */ /* 0x000f68000c1e1d00 */
[----:B------:R-:W5:Y:S04]  /*0400*/  LDG.E.128 R20, desc[UR6][R62.64+0x4000] ;  /* 0x004000063e147981 */ /* 0x000f68000c1e1d00 */
[----:B------:R-:W5:Y:S04]  /*0410*/  LDG.E.128 R24, desc[UR6][R62.64+0x5000] ;  /* 0x005000063e187981 */ /* 0x000f68000c1e1d00 */
[----:B------:R-:W5:Y:S04]  /*0420*/  LDG.E.128 R28, desc[UR6][R62.64+0x6000] ;  /* 0x006000063e1c7981 */ /* 0x000f68000c1e1d00 */
[----:B------:R-:W5:Y:S04]  /*0430*/  LDG.E.128 R32, desc[UR6][R62.64+0x7000] ;  /* 0x007000063e207981 */ /* 0x000f68000c1e1d00 */
[----:B------:R-:W5:Y:S04]  /*0440*/  LDG.E.128 R36, desc[UR6][R62.64+0x8000] ;  /* 0x008000063e247981 */ /* 0x000f68000c1e1d00 */
[----:B------:R-:W5:Y:S04]  /*0450*/  LDG.E.128 R40, desc[UR6][R62.64+0x9000] ;  /* 0x009000063e287981 */ /* 0x000f68000c1e1d00 */
[----:B------:R-:W5:Y:S04]  /*0460*/  LDG.E.128 R44, desc[UR6][R62.64+0xa000] ;  /* 0x00a000063e2c7981 */ /* 0x000f68000c1e1d00 */
[----:B------:R0:W5:Y:S01]  /*0470*/  LDG.E.128 R48, desc[UR6][R62.64+0xb000] ;  /* 0x00b000063e307981 */ /* 0x000162000c1e1d00 */
[----:B------:R-:W1:Y:S01]  /*0480*/  S2UR UR5, SR_CgaCtaId ;  /* 0x00000000000579c3 */ /* 0x000e620000008800 */
[----:B------:R-:W-:Y:S01]  /*0490*/  SHF.R.S32.HI R56, RZ, 0x1f, R59 ;  /* 0x0000001fff387819 */ /* 0x000fe2000001143b */
[----:B------:R-:W-:Y:S01]  /*04a0*/  UMOV UR4, 0x400 ;  /* 0x0000040000047882 */ /* 0x000fe20000000000 */
[----:B------:R-:W-:Y:S01]  /*04b0*/  IMAD R3, R0, -0x60, R3 ;  /* 0xffffffa000037824 */ /* 0x000fe200078e0203 */
[----:B------:R-:W-:Y:S01]  /*04c0*/  BSSY B0, `(.L_x_24) ;  /* 0x0000108000007945 */ /* 0x000fe20003800000 */
[----:B------:R-:W-:-:S02]  /*04d0*/  LEA.HI R58, R56, R59, RZ, 0x2 ;  /* 0x0000003b383a7211 */ /* 0x000fc400078f10ff */
[CC--:B------:R-:W-:Y:S02]  /*04e0*/  LEA.HI R55, R56.reuse, R59.reuse, RZ, 0x4 ;  /* 0x0000003b38377211 */ /* 0x0c0fe400078f20ff */
[CC--:B------:R-:W-:Y:S02]  /*04f0*/  LEA.HI R69, R56.reuse, R59.reuse, RZ, 0x5 ;  /* 0x0000003b38457211 */ /* 0x0c0fe400078f28ff */
[CC--:B------:R-:W-:Y:S02]  /*0500*/  LEA.HI R57, R56.reuse, R59.reuse, RZ, 0x7 ;  /* 0x0000003b38397211 */ /* 0x0c0fe400078f38ff */
[----:B------:R-:W-:Y:S02]  /*0510*/  LEA.HI R67, R56, R59, RZ, 0x6 ;  /* 0x0000003b38437211 */ /* 0x000fe400078f30ff */
[--C-:B------:R-:W-:Y:S02]  /*0520*/  SHF.R.S32.HI R61, RZ, 0x2, R58.reuse ;  /* 0x00000002ff3d7819 */ /* 0x100fe4000001143a */
[----:B0-----:R-:W-:-:S02]  /*0530*/  SHF.R.S32.HI R62, RZ, 0x1f, R58 ;  /* 0x0000001fff3e7819 */ /* 0x001fc4000001143a */
[----:B------:R-:W-:Y:S02]  /*0540*/  LOP3.LUT R64, R58, 0x7ffffffc, RZ, 0xc0, !PT ;  /* 0x7ffffffc3a407812 */ /* 0x000fe400078ec0ff */
[----:B------:R-:W-:Y:S02]  /*0550*/  LOP3.LUT R56, R55, 0xfffffff0, RZ, 0xc0, !PT ;  /* 0xfffffff037387812 */ /* 0x000fe400078ec0ff */
[----:B------:R-:W-:Y:S01]  /*0560*/  LEA.HI R63, R62, R61, RZ, 0x3 ;  /* 0x0000003d3e3f7211 */ /* 0x000fe200078f18ff */
[----:B-1----:R-:W-:Y:S01]  /*0570*/  ULEA UR4, UR5, UR4, 0x18 ;  /* 0x0000000405047291 */ /* 0x002fe2000f8ec03f */
[C---:B------:R-:W-:Y:S01]  /*0580*/  IMAD.IADD R62, R59.reuse, 0x1, -R64 ;  /* 0x000000013b3e7824 */ /* 0x040fe200078e0a40 */
[----:B------:R-:W-:Y:S01]  /*0590*/  SHF.R.S32.HI R60, RZ, 0x5, R69 ;  /* 0x00000005ff3c7819 */ /* 0x000fe20000011445 */
[C---:B------:R-:W-:Y:S01]  /*05a0*/  IMAD.IADD R56, R59.reuse, 0x1, -R56 ;  /* 0x000000013b387824 */ /* 0x040fe200078e0a38 */
[----:B------:R-:W-:Y:S01]  /*05b0*/  SHF.R.S32.HI R58, RZ, 0x6, R67 ;  /* 0x00000006ff3a7819 */ /* 0x000fe20000011443 */
[----:B------:R-:W-:Y:S01]  /*05c0*/  ULDC UR5, c[0x0][0x268] ;  /* 0x00009a0000057ab9 */ /* 0x000fe20000000800 */
[----:B------:R-:W-:-:S02]  /*05d0*/  LEA R59, R59, UR4, 0x4 ;  /* 0x000000043b3b7c11 */ /* 0x000fc4000f8e20ff */
[----:B------:R-:W-:Y:S02]  /*05e0*/  LEA.HI R64, R69, R60, RZ, 0x1 ;  /* 0x0000003c45407211 */ /* 0x000fe400078f08ff */
[----:B------:R-:W-:Y:S02]  /*05f0*/  LEA.HI R67, R67, R58, RZ, 0x1 ;  /* 0x0000003a43437211 */ /* 0x000fe400078f08ff */
[----:B------:R-:W-:Y:S02]  /*0600*/  LOP3.LUT R66, R63, 0xfffffff8, RZ, 0xc0, !PT ;  /* 0xfffffff83f427812 */ /* 0x000fe400078ec0ff */
[----:B------:R-:W-:Y:S02]  /*0610*/  LOP3.LUT R63, R64, 0xfffffe, RZ, 0xc0, !PT ;  /* 0x00fffffe403f7812 */ /* 0x000fe400078ec0ff */
[----:B------:R-:W-:Y:S02]  /*0620*/  LOP3.LUT R67, R67, 0xfffffffe, RZ, 0xc0, !PT ;  /* 0xfffffffe43437812 */ /* 0x000fe400078ec0ff */
[----:B------:R-:W-:Y:S01]  /*0630*/  IADD3 R61, R61, -R66, RZ ;  /* 0x800000423d3d7210 */ /* 0x000fe20007ffe0ff */
[----:B------:R-:W-:Y:S01]  /*0640*/  IMAD.IADD R63, R60, 0x1, -R63 ;  /* 0x000000013c3f7824 */ /* 0x000fe200078e0a3f */
[----:B------:R-:W-:Y:S01]  /*0650*/  SHF.R.S32.HI R65, RZ, 0x7, R57 ;  /* 0x00000007ff417819 */ /* 0x000fe20000011439 */
[----:B------:R-:W-:Y:S01]  /*0660*/  IMAD.IADD R60, R58, 0x1, -R67 ;  /* 0x000000013a3c7824 */ /* 0x000fe200078e0a43 */
[----:B------:R-:W-:-:S02]  /*0670*/  SHF.R.S32.HI R58, RZ, 0x4, R55 ;  /* 0x00000004ff3a7819 */ /* 0x000fc40000011437 */
[----:B------:R-:W-:Y:S01]  /*0680*/  SHF.R.S32.HI R55, RZ, 0x1f, R55 ;  /* 0x0000001fff377819 */ /* 0x000fe20000011437 */
[----:B------:R-:W-:-:S03]  /*0690*/  IMAD R62, R65, 0x300, R62 ;  /* 0x00000300413e7824 */ /* 0x000fc600078e023e */
[----:B------:R-:W-:Y:S01]  /*06a0*/  LEA.HI R55, R55, R58, RZ, 0x2 ;  /* 0x0000003a37377211 */ /* 0x000fe200078f10ff */
[----:B------:R-:W-:-:S03]  /*06b0*/  IMAD R63, R63, 0x80, R62 ;  /* 0x000000803f3f7824 */ /* 0x000fc600078e023e */
[----:B------:R-:W-:-:S05]  /*06c0*/  LOP3.LUT R55, R55, 0xffffffc, RZ, 0xc0, !PT ;  /* 0x0ffffffc37377812 */ /* 0x000fca00078ec0ff */
[----:B------:R-:W-:Y:S01]  /*06d0*/  IMAD.IADD R55, R58, 0x1, -R55 ;  /* 0x000000013a377824 */ /* 0x000fe200078e0a37 */
[----:B--2---:R0:W-:Y:S04]  /*06e0*/  STS.128 [R59], R4 ;  /* 0x000000043b007388 */ /* 0x0041e80000000c00 */
[----:B---3--:R-:W-:Y:S04]  /*06f0*/  STS.128 [R59+0x1000], R8 ;  /* 0x001000083b007388 */ /* 0x008fe80000000c00 */
[----:B----4-:R1:W-:Y:S04]  /*0700*/  STS.128 [R59+0x2000], R12 ;  /* 0x0020000c3b007388 */ /* 0x0103e80000000c00 */
[----:B-----5:R2:W-:Y:S04]  /*0710*/  STS.128 [R59+0x3000], R16 ;  /* 0x003000103b007388 */ /* 0x0205e80000000c00 */
[----:B------:R3:W-:Y:S01]  /*0720*/  STS.128 [R59+0x4000], R20 ;  /* 0x004000143b007388 */ /* 0x0007e20000000c00 */
[C---:B0-----:R-:W-:Y:S01]  /*0730*/  SHF.L.U32 R7, R60.reuse, 0x6, RZ ;  /* 0x000000063c077819 */ /* 0x041fe200000006ff */
[----:B------:R-:W-:Y:S01]  /*0740*/  IMAD.SHL.U32 R60, R60, 0x8, RZ ;  /* 0x000000083c3c7824 */ /* 0x000fe200078e00ff */
[C---:B------:R-:W-:Y:S01]  /*0750*/  LEA.HI R5, R56.reuse, R56, RZ, 0x1 ;  /* 0x0000003838057211 */ /* 0x040fe200078f08ff */
[----:B------:R-:W-:Y:S01]  /*0760*/  STS.128 [R59+0x5000], R24 ;  /* 0x005000183b007388 */ /* 0x000fe20000000c00 */
[----:B------:R-:W-:Y:S01]  /*0770*/  IMAD.SHL.U32 R56, R56, 0x8, RZ ;  /* 0x0000000838387824 */ /* 0x000fe200078e00ff */
[----:B------:R-:W-:-:S02]  /*0780*/  LOP3.LUT R7, R7, 0x40, RZ, 0xc0, !PT ;  /* 0x0000004007077812 */ /* 0x000fc400078ec0ff */
[----:B------:R-:W-:Y:S01]  /*0790*/  STS.128 [R59+0x6000], R28 ;  /* 0x0060001c3b007388 */ /* 0x000fe20000000c00 */
[----:B------:R-:W-:Y:S02]  /*07a0*/  SHF.R.S32.HI R4, RZ, 0x1f, R61 ;  /* 0x0000001fff047819 */ /* 0x000fe4000001143d */
[----:B-1----:R-:W-:Y:S01]  /*07b0*/  LOP3.LUT R15, R7, 0x8, R56, 0xf8, !PT ;  /* 0x00000008070f7812 */ /* 0x002fe200078ef838 */
[----:B------:R-:W-:Y:S01]  /*07c0*/  STS.128 [R59+0x7000], R32 ;  /* 0x007000203b007388 */ /* 0x000fe20000000c00 */
[----:B------:R-:W-:Y:S02]  /*07d0*/  LEA.HI R4, R4, R61, RZ, 0x2 ;  /* 0x0000003d04047211 */ /* 0x000fe400078f10ff */
[----:B--2---:R-:W-:Y:S01]  /*07e0*/  LOP3.LUT R16, R57, 0xffffff80, RZ, 0xc0, !PT ;  /* 0xffffff8039107812 */ /* 0x004fe200078ec0ff */
[----:B------:R-:W-:Y:S01]  /*07f0*/  STS.128 [R59+0x8000], R36 ;  /* 0x008000243b007388 */ /* 0x000fe20000000c00 */
[----:B---3--:R-:W-:Y:S01]  /*0800*/  SHF.R.U32.HI R20, RZ, 0x3, R7 ;  /* 0x00000003ff147819 */ /* 0x008fe20000011607 */
[C---:B------:R-:W-:Y:S01]  /*0810*/  IMAD.SHL.U32 R7, R4.reuse, 0x10, RZ ;  /* 0x0000001004077824 */ /* 0x040fe200078e00ff */
[----:B------:R-:W-:Y:S01]  /*0820*/  SHF.R.S32.HI R5, RZ, 0x1, R5 ;  /* 0x00000001ff057819 */ /* 0x000fe20000011405 */
[----:B------:R-:W-:Y:S01]  /*0830*/  STS.128 [R59+0x9000], R40 ;  /* 0x009000283b007388 */ /* 0x000fe20000000c00 */
[----:B------:R-:W-:Y:S01]  /*0840*/  LOP3.LUT R15, R15, R20, RZ, 0x3c, !PT ;  /* 0x000000140f0f7212 */ /* 0x000fe200078e3cff */
[----:B------:R-:W-:Y:S01]  /*0850*/  IMAD R18, R55, 0x10, R16 ;  /* 0x0000001037127824 */ /* 0x000fe200078e0210 */
[----:B------:R-:W-:Y:S01]  /*0860*/  LOP3.LUT R7, R7, 0x40, RZ, 0xc0, !PT ;  /* 0x0000004007077812 */ /* 0x000fe200078ec0ff */
[----:B------:R-:W-:Y:S01]  /*0870*/  STS.128 [R59+0xa000], R44 ;  /* 0x00a0002c3b007388 */ /* 0x000fe20000000c00 */
[----:B------:R-:W-:Y:S01]  /*0880*/  LOP3.LUT R16, R4, 0x7fffffc, RZ, 0xc0, !PT ;  /* 0x07fffffc04107812 */ /* 0x000fe200078ec0ff */
[----:B------:R-:W-:Y:S01]  /*0890*/  IMAD R18, R5, 0x600, R18 ;  /* 0x0000060005127824 */ /* 0x000fe200078e0212 */
[----:B------:R-:W-:Y:S01]  /*08a0*/  LOP3.LUT R60, R7, 0x8, R60, 0xf8, !PT ;  /* 0x00000008073c7812 */ /* 0x000fe200078ef83c */
[----:B------:R-:W-:Y:S01]  /*08b0*/  STS.128 [R59+0xb000], R48 ;  /* 0x00b000303b007388 */ /* 0x000fe20000000c00 */
[----:B------:R-:W-:-:S02]  /*08c0*/  SHF.R.U32.HI R7, RZ, 0x3, R7 ;  /* 0x00000003ff077819 */ /* 0x000fc40000011607 */
[----:B------:R-:W-:Y:S02]  /*08d0*/  CS2R R4, SRZ ;  /* 0x0000000000047805 */ /* 0x000fe4000001ff00 */
[----:B------:R-:W-:Y:S01]  /*08e0*/  IADD3 R16, R61, -R16, RZ ;  /* 0x800000103d107210 */ /* 0x000fe20007ffe0ff */
[----:B------:R-:W-:Y:S01]  /*08f0*/  BAR.SYNC.DEFER_BLOCKING 0x0 ;  /* 0x0000000000007b1d */ /* 0x000fe20000010000 */
[----:B------:R-:W-:Y:S01]  /*0900*/  LOP3.LUT R60, R60, R7, RZ, 0x3c, !PT ;  /* 0x000000073c3c7212 */ /* 0x000fe200078e3cff */
[--C-:B------:R-:W-:Y:S01]  /*0910*/  @P0 IMAD.MOV.U32 R4, RZ, RZ, R2.reuse ;  /* 0x000000ffff040224 */ /* 0x100fe200078e0002 */
[----:B------:R-:W-:Y:S01]  /*0920*/  @P0 SHF.R.S32.HI R5, RZ, 0x1f, R2 ;  /* 0x0000001fff050819 */ /* 0x000fe20000011402 */
[----:B------:R-:W-:Y:S01]  /*0930*/  IMAD.IADD R2, R18, 0x1, R15 ;  /* 0x0000000112027824 */ /* 0x000fe200078e020f */
[----:B------:R-:W-:Y:S02]  /*0940*/  LEA R63, R16, R63, 0x3 ;  /* 0x0000003f103f7211 */ /* 0x000fe400078e18ff */
[----:B------:R-:W-:-:S02]  /*0950*/  IADD3 R4, P0, R58, R4, RZ ;  /* 0x000000043a047210 */ /* 0x000fc40007f1e0ff */
[----:B------:R-:W-:Y:S02]  /*0960*/  SHF.R.S32.HI R57, RZ, 0x1f, R56 ;  /* 0x0000001fff397819 */ /* 0x000fe40000011438 */
[----:B------:R-:W-:-:S03]  /*0970*/  LEA.HI.X.SX32 R5, R58, R5, 0x1, P0 ;  /* 0x000000053a057211 */ /* 0x000fc600000f0eff */
[----:B------:R-:W-:Y:S01]  /*0980*/  IMAD.WIDE R4, R0, 0x60, R4 ;  /* 0x0000006000047825 */ /* 0x000fe200078e0204 */
[----:B------:R-:W0:Y:S04]  /*0990*/  LDS R6, [R52+UR4] ;  /* 0x0000000434067984 */ /* 0x000e280008000800 */
[----:B------:R-:W1:Y:S04]  /*09a0*/  LDS R8, [R52+UR4+0x400] ;  /* 0x0004000434087984 */ /* 0x000e680008000800 */
[----:B------:R-:W2:Y:S04]  /*09b0*/  LDS R9, [R52+UR4+0x800] ;  /* 0x0008000434097984 */ /* 0x000ea80008000800 */
[----:B------:R-:W3:Y:S04]  /*09c0*/  LDS R10, [R52+UR4+0xc00] ;  /* 0x000c0004340a7984 */ /* 0x000ee80008000800 */
[----:B------:R-:W4:Y:S04]  /*09d0*/  LDS R11, [R52+UR4+0x1000] ;  /* 0x00100004340b7984 */ /* 0x000f280008000800 */
[----:B------:R-:W5:Y:S04]  /*09e0*/  LDS R12, [R52+UR4+0x1400] ;  /* 0x00140004340c7984 */ /* 0x000f680008000800 */
[----:B------:R-:W5:Y:S04]  /*09f0*/  LDS R13, [R52+UR4+0x1800] ;  /* 0x00180004340d7984 */ /* 0x000f680008000800 */
[----:B------:R-:W5:Y:S04]  /*0a00*/  LDS R14, [R52+UR4+0x1c00] ;  /* 0x001c0004340e7984 */ /* 0x000f680008000800 */
[----:B------:R-:W5:Y:S04]  /*0a10*/  LDS R26, [R52+UR4+0x3000] ;  /* 0x00300004341a7984 */ /* 0x000f680008000800 */
[----:B------:R-:W5:Y:S04]  /*0a20*/  LDS R27, [R52+UR4+0x3400] ;  /* 0x00340004341b7984 */ /* 0x000f680008000800 */
[----:B------:R-:W5:Y:S01]  /*0a30*/  LDS R20, [R52+UR4+0x2000] ;  /* 0x0020000434147984 */ /* 0x000f620008000800 */
[----:B0-----:R-:W-:Y:S01]  /*0a40*/  FMUL.FTZ R7, R6, UR5 ;  /* 0x0000000506077c20 */ /* 0x001fe20008410000 */
[----:B------:R-:W-:-:S02]  /*0a50*/  IMAD.U32 R6, R63, 0x2, R60 ;  /* 0x000000023f067824 */ /* 0x000fc400078e003c */
[----:B------:R-:W0:Y:S01]  /*0a60*/  LDS R21, [R52+UR4+0x2400] ;  /* 0x0024000434157984 */ /* 0x000e220008000800 */
[----:B-1----:R-:W-:-:S03]  /*0a70*/  FMUL.FTZ R8, R8, UR5 ;  /* 0x0000000508087c20 */ /* 0x002fc60008410000 */
[----:B------:R-:W1:Y:S01]  /*0a80*/  LDS R31, [R52+UR4+0x3800] ;  /* 0x00380004341f7984 */ /* 0x000e620008000800 */
[----:B--2---:R-:W-:Y:S01]  /*0a90*/  FMUL.FTZ R9, R9, UR5 ;  /* 0x0000000509097c20 */ /* 0x004fe20008410000 */
[----:B------:R-:W-:Y:S02]  /*0aa0*/  F2FP.F16.F32.PACK_AB R7, R8, R7 ;  /* 0x000000070807723e */ /* 0x000fe400000000ff */
[----:B------:R-:W2:Y:S01]  /*0ab0*/  LDS R19, [R52+UR4+0x3c00] ;  /* 0x003c000434137984 */ /* 0x000ea20008000800 */
[----:B---3--:R-:W-:-:S03]  /*0ac0*/  FMUL.FTZ R10, R10, UR5 ;  /* 0x000000050a0a7c20 */ /* 0x008fc60008410000 */
[----:B------:R-:W3:Y:S01]  /*0ad0*/  LDS R22, [R52+UR4+0x2800] ;  /* 0x0028000434167984 */ /* 0x000ee20008000800 */
[----:B----4-:R-:W-:Y:S01]  /*0ae0*/  FMUL.FTZ R11, R11, UR5 ;  /* 0x000000050b0b7c20 */ /* 0x010fe20008410000 */
[----:B------:R-:W-:Y:S02]  /*0af0*/  F2FP.F16.F32.PACK_AB R8, R10, R9 ;  /* 0x000000090a08723e */ /* 0x000fe400000000ff */
[----:B------:R-:W4:Y:S01]  /*0b00*/  LDS R23, [R52+UR4+0x2c00] ;  /* 0x002c000434177984 */ /* 0x000f220008000800 */
[----:B-----5:R-:W-:-:S03]  /*0b10*/  FMUL.FTZ R12, R12, UR5 ;  /* 0x000000050c0c7c20 */ /* 0x020fc60008410000 */
[----:B------:R-:W5:Y:S01]  /*0b20*/  LDS R40, [R52+UR4+0x4000] ;  /* 0x0040000434287984 */ /* 0x000f620008000800 */
[----:B------:R-:W-:Y:S01]  /*0b30*/  FMUL.FTZ R13, R13, UR5 ;  /* 0x000000050d0d7c20 */ /* 0x000fe20008410000 */
[----:B------:R-:W-:Y:S02]  /*0b40*/  F2FP.F16.F32.PACK_AB R9, R12, R11 ;  /* 0x0000000b0c09723e */ /* 0x000fe400000000ff */
[----:B------:R-:W5:Y:S01]  /*0b50*/  LDS R41, [R52+UR4+0x4400] ;  /* 0x0044000434297984 */ /* 0x000f620008000800 */
[----:B------:R-:W-:-:S03]  /*0b60*/  FMUL.FTZ R14, R14, UR5 ;  /* 0x000000050e0e7c20 */ /* 0x000fc60008410000 */
        /* <DEDUP_REMOVED lines=9> */
[----:B0-----:R-:W-:-:S03]  /*0c00*/  FMUL.FTZ R21, R21, UR5 ;  /* 0x0000000515157c20 */ /* 0x001fc60008410000 */
[----:B------:R-:W0:Y:S01]  /*0c10*/  LDS R17, [R52+UR4+0x5c00] ;  /* 0x005c000434117984 */ /* 0x000e220008000800 */
[----:B-1----:R-:W-:Y:S01]  /*0c20*/  FMUL.FTZ R37, R31, UR5 ;  /* 0x000000051f257c20 */ /* 0x002fe20008410000 */
[----:B------:R-:W-:Y:S02]  /*0c30*/  F2FP.F16.F32.PACK_AB R20, R21, R20 ;  /* 0x000000141514723e */ /* 0x000fe400000000ff */
[----:B------:R-:W1:Y:S01]  /*0c40*/  LDS R13, [R52+UR4+0x6000] ;  /* 0x00600004340d7984 */ /* 0x000e620008000800 */
[----:B--2---:R-:W-:-:S03]  /*0c50*/  FMUL.FTZ R34, R19, UR5 ;  /* 0x0000000513227c20 */ /* 0x004fc60008410000 */
[----:B------:R-:W2:Y:S01]  /*0c60*/  LDS R16, [R52+UR4+0x6400] ;  /* 0x0064000434107984 */ /* 0x000ea20008000800 */
[----:B---3--:R-:W-:Y:S01]  /*0c70*/  FMUL.FTZ R24, R22, UR5 ;  /* 0x0000000516187c20 */ /* 0x008fe20008410000 */
[----:B------:R-:W-:Y:S02]  /*0c80*/  F2FP.F16.F32.PACK_AB R37, R34, R37 ;  /* 0x000000252225723e */ /* 0x000fe400000000ff */
[----:B------:R-:W3:Y:S01]  /*0c90*/  LDS R12, [R52+UR4+0x6800] ;  /* 0x00680004340c7984 */ /* 0x000ee20008000800 */
[----:B----4-:R-:W-:-:S03]  /*0ca0*/  FMUL.FTZ R25, R23, UR5 ;  /* 0x0000000517197c20 */ /* 0x010fc60008410000 */
[----:B------:R-:W4:Y:S01]  /*0cb0*/  LDS R26, [R52+UR4+0x7800] ;  /* 0x00780004341a7984 */ /* 0x000f220008000800 */
[----:B-----5:R-:W-:Y:S01]  /*0cc0*/  FMUL.FTZ R43, R40, UR5 ;  /* 0x00000005282b7c20 */ /* 0x020fe20008410000 */
        /* <DEDUP_REMOVED lines=8> */
[----:B------:R-:W5:Y:S02]  /*0d50*/  LDS R19, [R52+UR4+0x9800] ;  /* 0x0098000434137984 */ /* 0x000f640008000800 */
[----:B------:R-:W-:Y:S01]  /*0d60*/  F2FP.F16.F32.PACK_AB R44, R46, R45 ;  /* 0x0000002d2e2c723e */ /* 0x000fe200000000ff */
[----:B------:R-:W-:Y:S01]  /*0d70*/  FMUL.FTZ R45, R18, UR5 ;  /* 0x00000005122d7c20 */ /* 0x000fe20008410000 */
[----:B------:R-:W5:Y:S01]  /*0d80*/  LDS R32, [R52+UR4+0x9c00] ;  /* 0x009c000434207984 */ /* 0x000f620008000800 */
[----:B------:R-:W-:-:S03]  /*0d90*/  FMUL.FTZ R18, R11, UR5 ;  /* 0x000000050b127c20 */ /* 0x000fc60008410000 */
[----:B------:R-:W5:Y:S01]  /*0da0*/  LDS R14, [R52+UR4+0x5000] ;  /* 0x00500004340e7984 */ /* 0x000f620008000800 */
[----:B0-----:R-:W-:-:S03]  /*0db0*/  FMUL.FTZ R17, R17, UR5 ;  /* 0x0000000511117c20 */ /* 0x001fc60008410000 */
[----:B------:R-:W0:Y:S01]  /*0dc0*/  LDS R15, [R52+UR4+0x6c00] ;  /* 0x006c0004340f7984 */ /* 0x000e220008000800 */
[----:B-1----:R-:W-:-:S03]  /*0dd0*/  FMUL.FTZ R13, R13, UR5 ;  /* 0x000000050d0d7c20 */ /* 0x002fc60008410000 */
[----:B------:R-:W1:Y:S01]  /*0de0*/  LDS R22, [R52+UR4+0x7000] ;  /* 0x0070000434167984 */ /* 0x000e620008000800 */
[----:B--2---:R-:W-:-:S03]  /*0df0*/  FMUL.FTZ R16, R16, UR5 ;  /* 0x0000000510107c20 */ /* 0x004fc60008410000 */
[----:B------:R-:W2:Y:S01]  /*0e00*/  LDS R23, [R52+UR4+0x7400] ;  /* 0x0074000434177984 */ /* 0x000ea20008000800 */
[----:B---3--:R-:W-:Y:S01]  /*0e10*/  FMUL.FTZ R46, R12, UR5 ;  /* 0x000000050c2e7c20 */ /* 0x008fe20008410000 */
[----:B------:R-:W-:Y:S02]  /*0e20*/  F2FP.F16.F32.PACK_AB R12, R17, R18 ;  /* 0x00000012110c723e */ /* 0x000fe400000000ff */
[----:B------:R-:W3:Y:S01]  /*0e30*/  LDS R24, [R52+UR4+0x8000] ;  /* 0x0080000434187984 */ /* 0x000ee20008000800 */
[----:B------:R-:W-:Y:S01]  /*0e40*/  F2FP.F16.F32.PACK_AB R13, R16, R13 ;  /* 0x0000000d100d723e */ /* 0x000fe200000000ff */
[----:B----4-:R-:W-:Y:S01]  /*0e50*/  FMUL.FTZ R26, R26, UR5 ;  /* 0x000000051a1a7c20 */ /* 0x010fe20008410000 */
[----:B------:R-:W-:Y:S01]  /*0e60*/  LEA R18, R6, UR4, 0x1 ;  /* 0x0000000406127c11 */ /* 0x000fe2000f8e08ff */
[----:B------:R-:W4:Y:S01]  /*0e70*/  LDS R29, [R52+UR4+0x8400] ;  /* 0x00840004341d7984 */ /* 0x000f220008000800 */
[----:B-----5:R-:W-:Y:S01]  /*0e80*/  FMUL.FTZ R17, R30, UR5 ;  /* 0x000000051e117c20 */ /* 0x020fe20008410000 */
[----:B------:R-:W-:-:S02]  /*0e90*/  LEA R6, R2, UR4, 0x1 ;  /* 0x0000000402067c11 */ /* 0x000fc4000f8e08ff */
        /* <DEDUP_REMOVED lines=14> */
[----:B0-----:R-:W-:Y:S01]  /*0f80*/  FMUL.FTZ R15, R15, UR5 ;  /* 0x000000050f0f7c20 */ /* 0x001fe20008410000 */
[----:B------:R-:W-:Y:S02]  /*0f90*/  F2FP.F16.F32.PACK_AB R11, R45, R14 ;  /* 0x0000000e2d0b723e */ /* 0x000fe400000000ff */
[----:B------:R-:W0:Y:S01]  /*0fa0*/  LDS R36, [R52+UR4+0xb000] ;  /* 0x00b0000434247984 */ /* 0x000e220008000800 */
[----:B-1----:R-:W-:Y:S01]  /*0fb0*/  FMUL.FTZ R22, R22, UR5 ;  /* 0x0000000516167c20 */ /* 0x002fe20008410000 */
[----:B------:R-:W-:-:S02]  /*0fc0*/  F2FP.F16.F32.PACK_AB R14, R15, R46 ;  /* 0x0000002e0f0e723e */ /* 0x000fc400000000ff */
[----:B------:R-:W1:Y:S01]  /*0fd0*/  LDS R41, [R52+UR4+0xb400] ;  /* 0x00b4000434297984 */ /* 0x000e620008000800 */
[----:B--2---:R-:W-:-:S03]  /*0fe0*/  FMUL.FTZ R23, R23, UR5 ;  /* 0x0000000517177c20 */ /* 0x004fc60008410000 */
[----:B------:R-:W2:Y:S01]  /*0ff0*/  LDS R40, [R52+UR4+0xb800] ;  /* 0x00b8000434287984 */ /* 0x000ea20008000800 */
[----:B---3--:R-:W-:Y:S01]  /*1000*/  FMUL.FTZ R24, R24, UR5 ;  /* 0x0000000518187c20 */ /* 0x008fe20008410000 */
[----:B------:R-:W-:Y:S02]  /*1010*/  F2FP.F16.F32.PACK_AB R15, R23, R22 ;  /* 0x00000016170f723e */ /* 0x000fe400000000ff */
[----:B------:R-:W3:Y:S01]  /*1020*/  LDS R42, [R52+UR4+0xbc00] ;  /* 0x00bc0004342a7984 */ /* 0x000ee20008000800 */
[----:B----4-:R-:W-:Y:S01]  /*1030*/  FMUL.FTZ R29, R29, UR5 ;  /* 0x000000051d1d7c20 */ /* 0x010fe20008410000 */
[----:B------:R-:W4:Y:S01]  /*1040*/  LDC.64 R22, c[0x0][0x258] ;  /* 0x00009600ff167b82 */ /* 0x000f220000000a00 */
[----:B------:R-:W-:Y:S01]  /*1050*/  UIADD3 UR4, UR4, 0xc000, URZ ;  /* 0x0000c00004047890 */ /* 0x000fe2000fffe03f */
[----:B-----5:R-:W-:Y:S01]  /*1060*/  FMUL.FTZ R25, R25, UR5 ;  /* 0x0000000519197c20 */ /* 0x020fe20008410000 */
[----:B------:R5:W-:Y:S01]  /*1070*/  STS [R18+0xc000], R7 ;  /* 0x00c0000712007388 */ /* 0x000be20000000800 */
[----:B------:R-:W-:Y:S01]  /*1080*/  F2FP.F16.F32.PACK_AB R24, R29, R24 ;  /* 0x000000181d18723e */ /* 0x000fe200000000ff */
[----:B------:R-:W-:-:S02]  /*1090*/  FMUL.FTZ R28, R28, UR5 ;  /* 0x000000051c1c7c20 */ /* 0x000fc40008410000 */
[----:B------:R-:W-:Y:S01]  /*10a0*/  STS [R18+0xc100], R8 ;  /* 0x00c1000812007388 */ /* 0x000fe20000000800 */
[----:B------:R-:W-:Y:S02]  /*10b0*/  FMUL.FTZ R35, R35, UR5 ;  /* 0x0000000523237c20 */ /* 0x000fe40008410000 */
[----:B------:R-:W-:Y:S01]  /*10c0*/  F2FP.F16.F32.PACK_AB R25, R28, R25 ;  /* 0x000000191c19723e */ /* 0x000fe200000000ff */
[----:B------:R-:W-:Y:S01]  /*10d0*/  STS [R18+0xd800], R27 ;  /* 0x00d8001b12007388 */ /* 0x000fe20000000800 */
[----:B-----5:R-:W-:Y:S01]  /*10e0*/  IADD3 R7, R58, 0x20, RZ ;  /* 0x000000203a077810 */ /* 0x020fe20007ffe0ff */
[----:B------:R-:W-:Y:S02]  /*10f0*/  FMUL.FTZ R16, R39, UR5 ;  /* 0x0000000527107c20 */ /* 0x000fe40008410000 */
[----:B------:R-:W-:Y:S01]  /*1100*/  STS [R18+0xd900], R37 ;  /* 0x00d9002512007388 */ /* 0x000fe20000000800 */
[----:B------:R-:W-:Y:S02]  /*1110*/  FMUL.FTZ R34, R34, UR5 ;  /* 0x0000000522227c20 */ /* 0x000fe40008410000 */
[----:B------:R-:W-:Y:S01]  /*1120*/  F2FP.F16.F32.PACK_AB R16, R16, R35 ;  /* 0x000000231010723e */ /* 0x000fe200000000ff */
[----:B------:R-:W-:Y:S01]  /*1130*/  STS [R18+0xc400], R9 ;  /* 0x00c4000912007388 */ /* 0x000fe20000000800 */
[----:B------:R-:W-:-:S03]  /*1140*/  FMUL.FTZ R17, R38, UR5 ;  /* 0x0000000526117c20 */ /* 0x000fc60008410000 */
[----:B------:R-:W-:Y:S01]  /*1150*/  STS [R18+0xc500], R10 ;  /* 0x00c5000a12007388 */ /* 0x000fe20000000800 */
[----:B0-----:R-:W-:Y:S01]  /*1160*/  FMUL.FTZ R36, R36, UR5 ;  /* 0x0000000524247c20 */ /* 0x001fe20008410000 */
[----:B------:R-:W-:Y:S02]  /*1170*/  F2FP.F16.F32.PACK_AB R17, R17, R34 ;  /* 0x000000221111723e */ /* 0x000fe400000000ff */
[----:B------:R-:W-:Y:S01]  /*1180*/  STS [R18+0xdc00], R43 ;  /* 0x00dc002b12007388 */ /* 0x000fe20000000800 */
[----:B-1----:R-:W-:-:S03]  /*1190*/  FMUL.FTZ R41, R41, UR5 ;  /* 0x0000000529297c20 */ /* 0x002fc60008410000 */
[----:B------:R-:W-:Y:S01]  /*11a0*/  STS [R18+0xdd00], R44 ;  /* 0x00dd002c12007388 */ /* 0x000fe20000000800 */
[----:B--2---:R-:W-:Y:S01]  /*11b0*/  FMUL.FTZ R40, R40, UR5 ;  /* 0x0000000528287c20 */ /* 0x004fe20008410000 */
[----:B------:R-:W-:Y:S02]  /*11c0*/  F2FP.F16.F32.PACK_AB R36, R41, R36 ;  /* 0x000000242924723e */ /* 0x000fe400000000ff */
[----:B------:R-:W-:Y:S01]  /*11d0*/  STS [R18+0xc800], R20 ;  /* 0x00c8001412007388 */ /* 0x000fe20000000800 */
[----:B---3--:R-:W-:Y:S01]  /*11e0*/  FMUL.FTZ R19, R42, UR5 ;  /* 0x000000052a137c20 */ /* 0x008fe20008410000 */
[----:B------:R-:W-:Y:S02]  /*11f0*/  ULDC UR5, c[0x0][0x244] ;  /* 0x0000910000057ab9 */ /* 0x000fe40000000800 */
[----:B------:R-:W-:Y:S01]  /*1200*/  STS [R18+0xc900], R21 ;  /* 0x00c9001512007388 */ /* 0x000fe20000000800 */
[----:B------:R-:W-:Y:S01]  /*1210*/  ISETP.GE.AND P0, PT, R56, UR5, PT ;  /* 0x0000000538007c0c */ /* 0x000fe2000bf06270 */
[C---:B----4-:R-:W-:Y:S01]  /*1220*/  IMAD.WIDE.U32 R56, R22.reuse, UR8, R56 ;  /* 0x0000000816387c25 */ /* 0x050fe2000f8e0038 */
[----:B------:R-:W-:Y:S01]  /*1230*/  F2FP.F16.F32.PACK_AB R19, R19, R40 ;  /* 0x000000281313723e */ /* 0x000fe200000000ff */
[----:B------:R-:W-:Y:S04]  /*1240*/  STS [R18+0xe000], R11 ;  /* 0x00e0000b12007388 */ /* 0x000fe80000000800 */
[----:B------:R0:W-:Y:S04]  /*1250*/  STS [R18+0xe100], R12 ;  /* 0x00e1000c12007388 */ /* 0x0001e80000000800 */
[----:B------:R-:W-:Y:S04]  /*1260*/  STS [R18+0xf000], R13 ;  /* 0x00f0000d12007388 */ /* 0x000fe80000000800 */
[----:B------:R1:W-:Y:S01]  /*1270*/  STS [R18+0xf100], R14 ;  /* 0x00f1000e12007388 */ /* 0x0003e20000000800 */
[----:B0-----:R-:W-:-:S03]  /*1280*/  IMAD R12, R22, UR9, RZ ;  /* 0x00000009160c7c24 */ /* 0x001fc6000f8e02ff */
[----:B------:R0:W-:Y:S04]  /*1290*/  STS [R18+0x10800], R31 ;  /* 0x0108001f12007388 */ /* 0x0001e80000000800 */
[----:B------:R0:W-:Y:S01]  /*12a0*/  STS [R18+0x10900], R32 ;  /* 0x0109002012007388 */ /* 0x0001e20000000800 */
[----:B-1----:R-:W-:Y:S01]  /*12b0*/  VIMNMX R14, R3, 0x60, PT ;  /* 0x00000060030e7848 */ /* 0x002fe20003fe0100 */
[----:B------:R-:W-:Y:S02]  /*12c0*/  VIADD R3, R58, 0x10 ;  /* 0x000000103a037836 */ /* 0x000fe40000000000 */
[----:B------:R0:W-:Y:S01]  /*12d0*/  STS [R18+0xf400], R15 ;  /* 0x00f4000f12007388 */ /* 0x0001e20000000800 */
[----:B------:R-:W-:Y:S01]  /*12e0*/  ISETP.GE.OR P3, PT, R7, R14, P0 ;  /* 0x0000000e0700720c */ /* 0x000fe20000766670 */
[----:B------:R-:W-:-:S02]  /*12f0*/  IMAD R7, R23, UR8, R12 ;  /* 0x0000000817077c24 */ /* 0x000fc4000f8e020c */
[----:B------:R0:W-:Y:S01]  /*1300*/  STS [R18+0xf500], R26 ;  /* 0x00f5001a12007388 */ /* 0x0001e20000000800 */
[CC--:B------:R-:W-:Y:S01]  /*1310*/  ISETP.GE.OR P5, PT, R58.reuse, R14.reuse, P0 ;  /* 0x0000000e3a00720c */ /* 0x0c0fe200007a6670 */
[----:B------:R-:W-:Y:S01]  /*1320*/  ULDC.64 UR8, c[0x0][0x260] ;  /* 0x0000980000087ab9 */ /* 0x000fe20000000a00 */
[-C--:B------:R-:W-:Y:S01]  /*1330*/  ISETP.GE.OR P4, PT, R3, R14.reuse, P0 ;  /* 0x0000000e0300720c */ /* 0x080fe20000786670 */
[----:B------:R0:W-:Y:S01]  /*1340*/  STS [R18+0x10c00], R16 ;  /* 0x010c001012007388 */ /* 0x0001e20000000800 */
[----:B------:R-:W-:Y:S01]  /*1350*/  VIADD R3, R58, 0x30 ;  /* 0x000000303a037836 */ /* 0x000fe20000000000 */
[----:B------:R-:W-:Y:S01]  /*1360*/  IADD3 R57, R57, R7, RZ ;  /* 0x0000000739397210 */ /* 0x000fe20007ffe0ff */
[----:B------:R-:W-:Y:S01]  /*1370*/  IMAD R53, R53, UR8, RZ ;  /* 0x0000000835357c24 */ /* 0x000fe2000f8e02ff */
[----:B------:R0:W-:Y:S01]  /*1380*/  STS [R18+0x10d00], R17 ;  /* 0x010d001112007388 */ /* 0x0001e20000000800 */
[----:B------:R-:W-:Y:S02]  /*1390*/  LEA R12, R2, UR4, 0x1 ;  /* 0x00000004020c7c11 */ /* 0x000fe4000f8e08ff */
[----:B------:R-:W-:Y:S01]  /*13a0*/  ISETP.GE.OR P2, PT, R3, R14, P0 ;  /* 0x0000000e0300720c */ /* 0x000fe20000746670 */
[----:B------:R0:W-:Y:S01]  /*13b0*/  STS [R18+0xf800], R24 ;  /* 0x00f8001812007388 */ /* 0x0001e20000000800 */
[----:B------:R-:W-:-:S02]  /*13c0*/  VIADD R3, R58, 0x40 ;  /* 0x000000403a037836 */ /* 0x000fc40000000000 */
[----:B------:R-:W-:Y:S01]  /*13d0*/  VIADD R58, R58, 0x50 ;  /* 0x000000503a3a7836 */ /* 0x000fe20000000000 */
[----:B------:R0:W-:Y:S01]  /*13e0*/  STS [R18+0xf900], R25 ;  /* 0x00f9001912007388 */ /* 0x0001e20000000800 */
[C---:B------:R-:W-:Y:S01]  /*13f0*/  IMAD R53, R54.reuse, UR9, R53 ;  /* 0x0000000936357c24 */ /* 0x040fe2000f8e0235 */
[-C--:B------:R-:W-:Y:S01]  /*1400*/  ISETP.GE.OR P1, PT, R3, R14.reuse, P0 ;  /* 0x0000000e0300720c */ /* 0x080fe20000726670 */
[----:B------:R-:W-:Y:S01]  /*1410*/  IMAD.WIDE.U32 R54, R54, UR8, R56 ;  /* 0x0000000836367c25 */ /* 0x000fe2000f8e0038 */
[----:B------:R0:W-:Y:S01]  /*1420*/  STS [R18+0x11000], R36 ;  /* 0x0110002412007388 */ /* 0x0001e20000000800 */
[----:B------:R-:W-:Y:S02]  /*1430*/  ISETP.GE.OR P0, PT, R58, R14, P0 ;  /* 0x0000000e3a00720c */ /* 0x000fe40000706670 */
[----:B------:R-:W-:Y:S01]  /*1440*/  IMAD.IADD R3, R55, 0x1, R53 ;  /* 0x0000000137037824 */ /* 0x000fe200078e0235 */
[----:B------:R0:W-:Y:S01]  /*1450*/  STS [R18+0x11100], R19 ;  /* 0x0111001312007388 */ /* 0x0001e20000000800 */
[----:B------:R-:W-:Y:S06]  /*1460*/  BAR.SYNC.DEFER_BLOCKING 0x0 ;  /* 0x0000000000007b1d */ /* 0x000fec0000010000 */
[----:B------:R0:W1:Y:S01]  /*1470*/  LDS.128 R8, [R6+0xca00] ;  /* 0x00ca000006087984 */ /* 0x0000620000000c00 */
[----:B------:R-:W-:Y:S05]  /*1480*/  @P5 BRA `(.L_x_25) ;  /* 0x00000000002c5947 */ /* 0x000fea0003800000 */
[----:B0-----:R-:W0:Y:S01]  /*1490*/  LDS.128 R12, [R12] ;  /* 0x000000000c0c7984 */ /* 0x001e220000000c00 */
[----:B------:R-:W-:Y:S01]  /*14a0*/  ULDC.64 UR4, c[0x0][0x250] ;  /* 0x0000940000047ab9 */ /* 0x000fe20000000a00 */
[----:B------:R-:W-:Y:S02]  /*14b0*/  IMAD.MOV.U32 R2, RZ, RZ, R54 ;  /* 0x000000ffff027224 */ /* 0x000fe400078e0036 */
[----:B------:R-:W-:Y:S02]  /*14c0*/  IMAD R7, R5, UR4, RZ ;  /* 0x0000000405077c24 */ /* 0x000fe4000f8e02ff */
[----:B------:R-:W-:-:S04]  /*14d0*/  IMAD.WIDE.U32 R16, R4, UR4, R2 ;  /* 0x0000000404107c25 */ /* 0x000fc8000f8e0002 */
[----:B------:R-:W-:Y:S01]  /*14e0*/  IMAD R7, R4, UR5, R7 ;  /* 0x0000000504077c24 */ /* 0x000fe2000f8e0207 */
[----:B------:R-:W-:Y:S02]  /*14f0*/  ULDC.64 UR4, c[0x0][0x238] ;  /* 0x00008e0000047ab9 */ /* 0x000fe40000000a00 */
[----:B------:R-:W-:Y:S01]  /*1500*/  LEA R18, P5, R16, UR4, 0x1 ;  /* 0x0000000410127c11 */ /* 0x000fe2000f8a08ff */
[----:B------:R-:W-:-:S05]  /*1510*/  IMAD.IADD R7, R17, 0x1, R7 ;  /* 0x0000000111077824 */ /* 0x000fca00078e0207 */
[----:B------:R-:W-:-:S05]  /*1520*/  LEA.HI.X R19, R16, UR5, R7, 0x1, P5 ;  /* 0x0000000510137c11 */ /* 0x000fca000a8f0c07 */
[----:B0-----:R2:W-:Y:S02]  /*1530*/  STG.E.128 desc[UR6][R18.64], R12 ;  /* 0x0000000c12007986 */ /* 0x0015e4000c101d06 */
.L_x_25:
[----:B------:R-:W-:Y:S05]  /*1540*/  BSYNC B0 ;  /* 0x0000000000007941 */ /* 0x000fea0003800000 */
.L_x_24:
[----:B0-2---:R0:W2:Y:S01]  /*1550*/  LDS.128 R12, [R6+0xc200] ;  /* 0x00c20000060c7984 */ /* 0x0050a20000000c00 */
[----:B------:R-:W-:Y:S04]  /*1560*/  BSSY B0, `(.L_x_26) ;  /* 0x000000f000007945 */ /* 0x000fe80003800000 */
[----:B------:R-:W-:Y:S05]  /*1570*/  @P4 BRA `(.L_x_27) ;  /* 0x0000000000344947 */ /* 0x000fea0003800000 */
[----:B------:R-:W-:Y:S01]  /*1580*/  IADD3 R7, P4, R4, 0x10, RZ ;  /* 0x0000001004077810 */ /* 0x000fe20007f9e0ff */
[----:B------:R-:W-:Y:S01]  /*1590*/  ULDC.64 UR4, c[0x0][0x250] ;  /* 0x0000940000047ab9 */ /* 0x000fe20000000a00 */
[----:B------:R-:W-:Y:S02]  /*15a0*/  IMAD.MOV.U32 R16, RZ, RZ, R54 ;  /* 0x000000ffff107224 */ /* 0x000fe400078e0036 */
[----:B------:R-:W-:Y:S01]  /*15b0*/  IADD3.X R0, RZ, R5, RZ, P4, !PT ;  /* 0x00000005ff007210 */ /* 0x000fe200027fe4ff */
[----:B------:R-:W-:-:S04]  /*15c0*/  IMAD.MOV.U32 R17, RZ, RZ, R3 ;  /* 0x000000ffff117224 */ /* 0x000fc800078e0003 */
[----:B------:R-:W-:Y:S02]  /*15d0*/  IMAD R0, R0, UR4, RZ ;  /* 0x0000000400007c24 */ /* 0x000fe4000f8e02ff */
[----:B------:R-:W-:-:S04]  /*15e0*/  IMAD.WIDE.U32 R16, R7, UR4, R16 ;  /* 0x0000000407107c25 */ /* 0x000fc8000f8e0010 */
[----:B------:R-:W-:Y:S01]  /*15f0*/  IMAD R7, R7, UR5, R0 ;  /* 0x0000000507077c24 */ /* 0x000fe2000f8e0200 */
[----:B------:R-:W-:Y:S02]  /*1600*/  ULDC.64 UR4, c[0x0][0x238] ;  /* 0x00008e0000047ab9 */ /* 0x000fe40000000a00 */
[----:B------:R-:W-:Y:S01]  /*1610*/  LEA R18, P4, R16, UR4, 0x1 ;  /* 0x0000000410127c11 */ /* 0x000fe2000f8808ff */
[----:B------:R-:W-:-:S05]  /*1620*/  IMAD.IADD R7, R17, 0x1, R7 ;  /* 0x0000000111077824 */ /* 0x000fca00078e0207 */
[----:B------:R-:W-:-:S05]  /*1630*/  LEA.HI.X R19, R16, UR5, R7, 0x1, P4 ;  /* 0x0000000510137c11 */ /* 0x000fca000a0f0c07 */
[----:B--2---:R3:W-:Y:S02]  /*1640*/  STG.E.128 desc[UR6][R18.64], R12 ;  /* 0x0000000c12007986 */ /* 0x0047e4000c101d06 */
.L_x_27:
[----:B------:R-:W-:Y:S05]  /*1650*/  BSYNC B0 ;  /* 0x0000000000007941 */ /* 0x000fea0003800000 */
.L_x_26:
[----:B--23--:R2:W3:Y:S01]  /*1660*/  LDS.128 R12, [R6+0xc400] ;  /* 0x00c40000060c7984 */ /* 0x00c4e20000000c00 */
        /* <DEDUP_REMOVED lines=14> */
[----:B---3--:R4:W-:Y:S02]  /*1750*/  STG.E.128 desc[UR6][R18.64], R12 ;  /* 0x0000000c12007986 */ /* 0x0089e4000c101d06 */
.L_x_29:
[----:B------:R-:W-:Y:S05]  /*1760*/  BSYNC B0 ;  /* 0x0000000000007941 */ /* 0x000fea0003800000 */
.L_x_28:
[----:B---34-:R3:W4:Y:S01]  /*1770*/  LDS.128 R12, [R6+0xc600] ;  /* 0x00c60000060c7984 */ /* 0x0187220000000c00 */
        /* <DEDUP_REMOVED lines=11> */
[----:B------:R-:W-:Y:S02]  /*1830*/  LEA R18, P2, R16, UR4, 0x1 ;  /* 0x0000000410127c11 */ /* 0x000fe4000f8408ff */
[----:B------:R-:W-:-:S04]  /*1840*/  IADD3 R7, R17, R7, RZ ;  /* 0x0000000711077210 */ /* 0x000fc80007ffe0ff */
[----:B------:R-:W-:-:S05]  /*1850*/  LEA.HI.X R19, R16, UR5, R7, 0x1, P2 ;  /* 0x0000000510137c11 */ /* 0x000fca00090f0c07 */
[----:B----4-:R4:W-:Y:S02]  /*1860*/  STG.E.128 desc[UR6][R18.64], R12 ;  /* 0x0000000c12007986 */ /* 0x0109e4000c101d06 */
.L_x_31:
[----:B------:R-:W-:Y:S05]  /*1870*/  BSYNC B0 ;  /* 0x0000000000007941 */ /* 0x000fea0003800000 */
.L_x_30:
[----:B----4-:R4:W0:Y:S01]  /*1880*/  LDS.128 R12, [R6+0xc800] ;  /* 0x00c80000060c7984 */ /* 0x0108220000000c00 */
[----:B------:R-:W-:Y:S04]  /*1890*/  BSSY B0, `(.L_x_32) ;  /* 0x000000f000007945 */ /* 0x000fe80003800000 */
[----:B------:R-:W-:Y:S05]  /*18a0*/  @P1 BRA `(.L_x_33) ;  /* 0x0000000000341947 */ /* 0x000fea0003800000 */
[----:B------:R-:W-:Y:S01]  /*18b0*/  IADD3 R17, P1, R4, 0x40, RZ ;  /* 0x0000004004117810 */ /* 0x000fe20007f3e0ff */
[----:B------:R-:W-:Y:S01]  /*18c0*/  ULDC.64 UR4, c[0x0][0x250] ;  /* 0x0000940000047ab9 */ /* 0x000fe20000000a00 */
[----:B------:R-:W-:Y:S01]  /*18d0*/  MOV R7, R3 ;  /* 0x0000000300077202 */ /* 0x000fe20000000f00 */
[----:B0-234-:R-:W-:Y:S02]  /*18e0*/  IMAD.MOV.U32 R6, RZ, RZ, R54 ;  /* 0x000000ffff067224 */ /* 0x01dfe400078e0036 */
[----:B------:R-:W-:Y:S02]  /*18f0*/  IMAD.X R0, RZ, RZ, R5, P1 ;  /* 0x000000ffff007224 */ /* 0x000fe400008e0605 */
[----:B------:R-:W-:-:S04]  /*1900*/  IMAD.WIDE.U32 R6, R17, UR4, R6 ;  /* 0x0000000411067c25 */ /* 0x000fc8000f8e0006 */
[----:B------:R-:W-:-:S04]  /*1910*/  IMAD R0, R0, UR4, RZ ;  /* 0x0000000400007c24 */ /* 0x000fc8000f8e02ff */
[----:B------:R-:W-:Y:S01]  /*1920*/  IMAD R17, R17, UR5, R0 ;  /* 0x0000000511117c24 */ /* 0x000fe2000f8e0200 */
[----:B------:R-:W-:Y:S02]  /*1930*/  ULDC.64 UR4, c[0x0][0x238] ;  /* 0x00008e0000047ab9 */ /* 0x000fe40000000a00 */
[----:B------:R-:W-:Y:S01]  /*1940*/  LEA R16, P1, R6, UR4, 0x1 ;  /* 0x0000000406107c11 */ /* 0x000fe2000f8208ff */
[----:B------:R-:W-:-:S05]  /*1950*/  IMAD.IADD R7, R7, 0x1, R17 ;  /* 0x0000000107077824 */ /* 0x000fca00078e0211 */
[----:B------:R-:W-:-:S05]  /*1960*/  LEA.HI.X R17, R6, UR5, R7, 0x1, P1 ;  /* 0x0000000506117c11 */ /* 0x000fca00088f0c07 */
[----:B------:R0:W-:Y:S02]  /*1970*/  STG.E.128 desc[UR6][R16.64], R12 ;  /* 0x0000000c10007986 */ /* 0x0001e4000c101d06 */
.L_x_33:
[----:B------:R-:W-:Y:S05]  /*1980*/  BSYNC B0 ;  /* 0x0000000000007941 */ /* 0x000fea0003800000 */
.L_x_32:
[----:B------:R-:W-:Y:S05]  /*1990*/  @P0 EXIT ;  /* 0x000000000000094d */ /* 0x000fea0003800000 */
[----:B------:R-:W-:Y:S01]  /*19a0*/  IADD3 R7, P0, R4, 0x50, RZ ;  /* 0x0000005004077810 */ /* 0x000fe20007f1e0ff */
[----:B------:R-:W-:Y:S01]  /*19b0*/  ULDC.64 UR4, c[0x0][0x250] ;  /* 0x0000940000047ab9 */ /* 0x000fe20000000a00 */
[----:B------:R-:W-:-:S03]  /*19c0*/  MOV R2, R54 ;  /* 0x0000003600027202 */ /* 0x000fc60000000f00 */
        /* <DEDUP_REMOVED lines=8> */
[----:B-1----:R-:W-:Y:S01]  /*1a50*/  STG.E.128 desc[UR6][R4.64], R8 ;  /* 0x0000000804007986 */ /* 0x002fe2000c101d06 */
[----:B------:R-:W-:Y:S05]  /*1a60*/  EXIT ;  /* 0x000000000000794d */ /* 0x000fea0003800000 */
.L_x_34:
        /* <DEDUP_REMOVED lines=9> */
.L_x_120:


//--------------------- .text._ZN7cutlass13device_kernelIN5flash19enable_sm80_to_sm89INS1_16FlashAttnBwdSm80INS1_25CollectiveMainloopBwdSm80ILi2ELi1EN4cute5tupleIJNS5_1CILi64EEENS7_ILi96EEENS7_ILi128EEEEEENS_6half_tEfNS_4arch4Sm80ELb1ELb0ELb0ELb1ELb1ELb0ELb0ELb0ELi2ELi2ELi2ELi2ELb1EEENS1_24CollectiveEpilogueBwdGQAISB_fSE_Li256ELb1ELb1EEENS1_25SingleTileBwdLPTSchedulerILb1ELi96ELb1EEEEEEEEEvNT_6ParamsE --------------------------
	.section	.text._ZN7cutlass13device_kernelIN5flash19enable_sm80_to_sm89INS1_16FlashAttnBwdSm80INS1_25CollectiveMainloopBwdSm80ILi2ELi1EN4cute5tupleIJNS5_1CILi64EEENS7_ILi96EEENS7_ILi128EEEEEENS_6half_tEfNS_4arch4Sm80ELb1ELb0ELb0ELb1ELb1ELb0ELb0ELb0ELi2ELi2ELi2ELi2ELb1EEENS1_24CollectiveEpilogueBwdGQAISB_fSE_Li256ELb1ELb1EEENS1_25SingleTileBwdLPTSchedulerILb1ELi96ELb1EEEEEEEEEvNT_6ParamsE,"ax",@progbits
	.align	128
.text._ZN7cutlass13device_kernelIN5flash19enable_sm80_to_sm89INS1_16FlashAttnBwdSm80INS1_25CollectiveMainloopBwdSm80ILi2ELi1EN4cute5tupleIJNS5_1CILi64EEENS7_ILi96EEENS7_ILi128EEEEEENS_6half_tEfNS_4arch4Sm80ELb1ELb0ELb0ELb1ELb1ELb0ELb0ELb0ELi2ELi2ELi2ELi2ELb1EEENS1_24CollectiveEpilogueBwdGQAISB_fSE_Li256ELb1ELb1EEENS1_25SingleTileBwdLPTSchedulerILb1ELi96ELb1EEEEEEEEEvNT_6ParamsE:
        .type           _ZN7cutlass13device_kernelIN5flash19enable_sm80_to_sm89INS1_16FlashAttnBwdSm80INS1_25CollectiveMainloopBwdSm80ILi2ELi1EN4cute5tupleIJNS5_1CILi64EEENS7_ILi96EEENS7_ILi128EEEEEENS_6half_tEfNS_4arch4Sm80ELb1ELb0ELb0ELb1ELb1ELb0ELb0ELb0ELi2ELi2ELi2ELi2ELb1EEENS1_24CollectiveEpilogueBwdGQAISB_fSE_Li256ELb1ELb1EEENS1_25SingleTileBwdLPTSchedulerILb1ELi96ELb1EEEEEEEEEvNT_6ParamsE,@function
        .size           _ZN7cutlass13device_kernelIN5flash19enable_sm80_to_sm89INS1_16FlashAttnBwdSm80INS1_25CollectiveMainloopBwdSm80ILi2ELi1EN4cute5tupleIJNS5_1CILi64EEENS7_ILi96EEENS7_ILi128EEEEEENS_6half_tEfNS_4arch4Sm80ELb1ELb0ELb0ELb1ELb1ELb0ELb0ELb0ELi2ELi2ELi2ELi2ELb1EEENS1_24CollectiveEpilogueBwdGQAISB_fSE_Li256ELb1ELb1EEENS1_25SingleTileBwdLPTSchedulerILb1ELi96ELb1EEEEEEEEEvNT_6ParamsE,(.L_x_121 - _ZN7cutlass13device_kernelIN5flash19enable_sm80_to_sm89INS1_16FlashAttnBwdSm80INS1_25CollectiveMainloopBwdSm80ILi2ELi1EN4cute5tupleIJNS5_1CILi64EEENS7_ILi96EEENS7_ILi128EEEEEENS_6half_tEfNS_4arch4Sm80ELb1ELb0ELb0ELb1ELb1ELb0ELb0ELb0ELi2ELi2ELi2ELi2ELb1EEENS1_24CollectiveEpilogueBwdGQAISB_fSE_Li256ELb1ELb1EEENS1_25SingleTileBwdLPTSchedulerILb1ELi96ELb1EEEEEEEEEvNT_6ParamsE)
        .other          _ZN7cutlass13device_kernelIN5flash19enable_sm80_to_sm89INS1_16FlashAttnBwdSm80INS1_25CollectiveMainloopBwdSm80ILi2ELi1EN4cute5tupleIJNS5_1CILi64EEENS7_ILi96EEENS7_ILi128EEEEEENS_6half_tEfNS_4arch4Sm80ELb1ELb0ELb0ELb1ELb1ELb0ELb0ELb0ELi2ELi2ELi2ELi2ELb1EEENS1_24CollectiveEpilogueBwdGQAISB_fSE_Li256ELb1ELb1EEENS1_25SingleTileBwdLPTSchedulerILb1ELi96ELb1EEEEEEEEEvNT_6ParamsE,@"STO_CUDA_ENTRY STV_DEFAULT"
_ZN7cutlass13device_kernelIN5flash19enable_sm80_to_sm89INS1_16FlashAttnBwdSm80INS1_25CollectiveMainloopBwdSm80ILi2ELi1EN4cute5tupleIJNS5_1CILi64EEENS7_ILi96EEENS7_ILi128EEEEEENS_6half_tEfNS_4arch4Sm80ELb1ELb0ELb0ELb1ELb1ELb0ELb0ELb0ELi2ELi2ELi2ELi2ELb1EEENS1_24CollectiveEpilogueBwdGQAISB_fSE_Li256ELb1ELb1EEENS1_25SingleTileBwdLPTSchedulerILb1ELi96ELb1EEEEEEEEEvNT_6ParamsE:
[----:B------:R-:W-:Y:S01]  /*0000*/  LDC R1, c[0x0][0x28] ;  /* 0x00000a00ff017b82 */ /* 0x000fe20000000800 */
[----:B------:R-:W-:Y:S05]  /*0010*/  EXIT ;  /* 0x000000000000794d */ /* 0x000fea0003800000 */
.L_x_35:
        /* <DEDUP_REMOVED lines=14> */
.L_x_121:


//--------------------- .text._ZN7cutlass13device_kernelIN5flash19enable_sm80_to_sm89INS1_16FlashAttnBwdSm80INS1_25CollectiveMainloopBwdSm80ILi2ELi2EN4cute5tupleIJNS5_1CILi64EEENS7_ILi128EEES9_EEENS_6half_tEfNS_4arch4Sm80ELb0ELb0ELb0ELb0ELb0ELb0ELb0ELb0ELi2ELi2ELi2ELi2ELb0EEENS1_21CollectiveEpilogueBwdISA_SB_SD_Li256ELb0ELb0ELi4EEENS1_19SingleTileSchedulerILb0ELb0ELb0ELi128EEEEEEEEEvNT_6ParamsE --------------------------
	.section	.text._ZN7cutlass13device_kernelIN5flash19enable_sm80_to_sm89INS1_16FlashAttnBwdSm80INS1_25CollectiveMainloopBwdSm80ILi2ELi2EN4cute5tupleIJNS5_1CILi64EEENS7_ILi128EEES9_EEENS_6half_tEfNS_4arch4Sm80ELb0ELb0ELb0ELb0ELb0ELb0ELb0ELb0ELi2ELi2ELi2ELi2ELb0EEENS1_21CollectiveEpilogueBwdISA_SB_SD_Li256ELb0ELb0ELi4EEENS1_19SingleTileSchedulerILb0ELb0ELb0ELi128EEEEEEEEEvNT_6ParamsE,"ax",@progbits
	.align	128
.text._ZN7cutlass13device_kernelIN5flash19enable_sm80_to_sm89INS1_16FlashAttnBwdSm80INS1_25CollectiveMainloopBwdSm80ILi2ELi2EN4cute5tupleIJNS5_1CILi64EEENS7_ILi128EEES9_EEENS_6half_tEfNS_4arch4Sm80ELb0ELb0ELb0ELb0ELb0ELb0ELb0ELb0ELi2ELi2ELi2ELi2ELb0EEENS1_21CollectiveEpilogueBwdISA_SB_SD_Li256ELb0ELb0ELi4EEENS1_19SingleTileSchedulerILb0ELb0ELb0ELi128EEEEEEEEEvNT_6ParamsE:
        .type           _ZN7cutlass13device_kernelIN5flash19enable_sm80_to_sm89INS1_16FlashAttnBwdSm80INS1_25CollectiveMainloopBwdSm80ILi2ELi2EN4cute5tupleIJNS5_1CILi64EEENS7_ILi128EEES9_EEENS_6half_tEfNS_4arch4Sm80ELb0ELb0ELb0ELb0ELb0ELb0ELb0ELb0ELi2ELi2ELi2ELi2ELb0EEENS1_21CollectiveEpilogueBwdISA_SB_SD_Li256ELb0ELb0ELi4EEENS1_19SingleTileSchedulerILb0ELb0ELb0ELi128EEEEEEEEEvNT_6ParamsE,@function
        .size           _ZN7cutlass13device_kernelIN5flash19enable_sm80_to_sm89INS1_16FlashAttnBwdSm80INS1_25CollectiveMainloopBwdSm80ILi2ELi2EN4cute5tupleIJNS5_1CILi64EEENS7_ILi128EEES9_EEENS_6half_tEfNS_4arch4Sm80ELb0ELb0ELb0ELb0ELb0ELb0ELb0ELb0ELi2ELi2ELi2ELi2ELb0EEENS1_21CollectiveEpilogueBwdISA_SB_SD_Li256ELb0ELb0ELi4EEENS1_19SingleTileSchedulerILb0ELb0ELb0ELi128EEEEEEEEEvNT_6ParamsE,(.L_x_122 - _ZN7cutlass13device_kernelIN5flash19enable_sm80_to_sm89INS1_16FlashAttnBwdSm80INS1_25CollectiveMainloopBwdSm80ILi2ELi2EN4cute5tupleIJNS5_1CILi64EEENS7_ILi128EEES9_EEENS_6half_tEfNS_4arch4Sm80ELb0ELb0ELb0ELb0ELb0ELb0ELb0ELb0ELi2ELi2ELi2ELi2ELb0EEENS1_21CollectiveEpilogueBwdISA_SB_SD_Li256ELb0ELb0ELi4EEENS1_19SingleTileSchedulerILb0ELb0ELb0ELi128EEEEEEEEEvNT_6ParamsE)
        .other          _ZN7cutlass13device_kernelIN5flash19enable_sm80_to_sm89INS1_16FlashAttnBwdSm80INS1_25CollectiveMainloopBwdSm80ILi2ELi2EN4cute5tupleIJNS5_1CILi64EEENS7_ILi128EEES9_EEENS_6half_tEfNS_4arch4Sm80ELb0ELb0ELb0ELb0ELb0ELb0ELb0ELb0ELi2ELi2ELi2ELi2ELb0EEENS1_21CollectiveEpilogueBwdISA_SB_SD_Li256ELb0ELb0ELi4EEENS1_19SingleTileSchedulerILb0ELb0ELb0ELi128EEEEEEEEEvNT_6ParamsE,@"STO_CUDA_ENTRY STV_DEFAULT"
_ZN7cutlass13device_kernelIN5flash19enable_sm80_to_sm89INS1_16FlashAttnBwdSm80INS1_25CollectiveMainloopBwdSm80ILi2ELi2EN4cute5tupleIJNS5_1CILi64EEENS7_ILi128EEES9_EEENS_6half_tEfNS_4arch4Sm80ELb0ELb0ELb0ELb0ELb0ELb0ELb0ELb0ELi2ELi2ELi2ELi2ELb0EEENS1_21CollectiveEpilogueBwdISA_SB_SD_Li256ELb0ELb0ELi4EEENS1_19SingleTileSchedulerILb0ELb0ELb0ELi128EEEEEEEEEvNT_6ParamsE:
[----:B------:R-:W-:Y:S01]  /*0000*/  LDC R1, c[0x0][0x28] ;  /* 0x00000a00ff017b82 */ /* 0x000fe20000000800 */
[----:B------:R-:W-:Y:S05]  /*0010*/  EXIT ;  /* 0x000000000000794d */ /* 0x000fea0003800000 */
.L_x_36:
        /* <DEDUP_REMOVED lines=14> */
.L_x_122:


//--------------------- .text._ZN7cutlass13device_kernelIN5flash19enable_sm80_to_sm89INS1_16FlashAttnBwdSm80INS1_25CollectiveMainloopBwdSm80ILi2ELi2EN4cute5tupleIJNS5_1CILi64EEENS7_ILi128EEES9_EEENS_6half_tEfNS_4arch4Sm80ELb0ELb0ELb0ELb0ELb1ELb0ELb0ELb0ELi2ELi2ELi2ELi2ELb0EEENS1_21CollectiveEpilogueBwdISA_SB_SD_Li256ELb0ELb0ELi4EEENS1_19SingleTileSchedulerILb0ELb0ELb0ELi128EEEEEEEEEvNT_6ParamsE --------------------------
	.section	.text._ZN7cutlass13device_kernelIN5flash19enable_sm80_to_sm89INS1_16FlashAttnBwdSm80INS1_25CollectiveMainloopBwdSm80ILi2ELi2EN4cute5tupleIJNS5_1CILi64EEENS7_ILi128EEES9_EEENS_6half_tEfNS_4arch4Sm80ELb0ELb0ELb0ELb0ELb1ELb0ELb0ELb0ELi2ELi2ELi2ELi2ELb0EEENS1_21CollectiveEpilogueBwdISA_SB_SD_Li256ELb0ELb0ELi4EEENS1_19SingleTileSchedulerILb0ELb0ELb0ELi128EEEEEEEEEvNT_6ParamsE,"ax",@progbits
	.align	128
.text._ZN7cutlass13device_kernelIN5flash19enable_sm80_to_sm89INS1_16FlashAttnBwdSm80INS1_25CollectiveMainloopBwdSm80ILi2ELi2EN4cute5tupleIJNS5_1CILi64EEENS7_ILi128EEES9_EEENS_6half_tEfNS_4arch4Sm80ELb0ELb0ELb0ELb0ELb1ELb0ELb0ELb0ELi2ELi2ELi2ELi2ELb0EEENS1_21CollectiveEpilogueBwdISA_SB_SD_Li256ELb0ELb0ELi4EEENS1_19SingleTileSchedulerILb0ELb0ELb0ELi128EEEEEEEEEvNT_6ParamsE:
        .type           _ZN7cutlass13device_kernelIN5flash19enable_sm80_to_sm89INS1_16FlashAttnBwdSm80INS1_25CollectiveMainloopBwdSm80ILi2ELi2EN4cute5tupleIJNS5_1CILi64EEENS7_ILi128EEES9_EEENS_6half_tEfNS_4arch4Sm80ELb0ELb0ELb0ELb0ELb1ELb0ELb0ELb0ELi2ELi2ELi2ELi2ELb0EEENS1_21CollectiveEpilogueBwdISA_SB_SD_Li256ELb0ELb0ELi4EEENS1_19SingleTileSchedulerILb0ELb0ELb0ELi128EEEEEEEEEvNT_6ParamsE,@function
        .size           _ZN7cutlass13device_kernelIN5flash19enable_sm80_to_sm89INS1_16FlashAttnBwdSm80INS1_25CollectiveMainloopBwdSm80ILi2ELi2EN4cute5tupleIJNS5_1CILi64EEENS7_ILi128EEES9_EEENS_6half_tEfNS_4arch4Sm80ELb0ELb0ELb0ELb0ELb1ELb0ELb0ELb0ELi2ELi2ELi2ELi2ELb0EEENS1_21CollectiveEpilogueBwdISA_SB_SD_Li256ELb0ELb0ELi4EEENS1_19SingleTileSchedulerILb0ELb0ELb0ELi128EEEEEEEEEvNT_6ParamsE,(.L_x_123 - _ZN7cutlass13device_kernelIN5flash19enable_sm80_to_sm89INS1_16FlashAttnBwdSm80INS1_25CollectiveMainloopBwdSm80ILi2ELi2EN4cute5tupleIJNS5_1CILi64EEENS7_ILi128EEES9_EEENS_6half_tEfNS_4arch4Sm80ELb0ELb0ELb0ELb0ELb1ELb0ELb0ELb0ELi2ELi2ELi2ELi2ELb0EEENS1_21CollectiveEpilogueBwdISA_SB_SD_Li256ELb0ELb0ELi4EEENS1_19SingleTileSchedulerILb0ELb0ELb0ELi128EEEEEEEEEvNT_6ParamsE)
        .other          _ZN7cutlass13device_kernelIN5flash19enable_sm80_to_sm89INS1_16FlashAttnBwdSm80INS1_25CollectiveMainloopBwdSm80ILi2ELi2EN4cute5tupleIJNS5_1CILi64EEENS7_ILi128EEES9_EEENS_6half_tEfNS_4arch4Sm80ELb0ELb0ELb0ELb0ELb1ELb0ELb0ELb0ELi2ELi2ELi2ELi2ELb0EEENS1_21CollectiveEpilogueBwdISA_SB_SD_Li256ELb0ELb0ELi4EEENS1_19SingleTileSchedulerILb0ELb0ELb0ELi128EEEEEEEEEvNT_6ParamsE,@"STO_CUDA_ENTRY STV_DEFAULT"
_ZN7cutlass13device_kernelIN5flash19enable_sm80_to_sm89INS1_16FlashAttnBwdSm80INS1_25CollectiveMainloopBwdSm80ILi2ELi2EN4cute5tupleIJNS5_1CILi64EEENS7_ILi128EEES9_EEENS_6half_tEfNS_4arch4Sm80ELb0ELb0ELb0ELb0ELb1ELb0ELb0ELb0ELi2ELi2ELi2ELi2ELb0EEENS1_21CollectiveEpilogueBwdISA_SB_SD_Li256ELb0ELb0ELi4EEENS1_19SingleTileSchedulerILb0ELb0ELb0ELi128EEEEEEEEEvNT_6ParamsE:
[----:B------:R-:W-:Y:S01]  /*0000*/  LDC R1, c[0x0][0x28] ;  /* 0x00000a00ff017b82 */ /* 0x000fe20000000800 */
[----:B------:R-:W-:Y:S05]  /*0010*/  EXIT ;  /* 0x000000000000794d */ /* 0x000fea0003800000 */
.L_x_37:
        /* <DEDUP_REMOVED lines=14> */
.L_x_123:


//--------------------- .text._ZN7cutlass13device_kernelIN5flash19enable_sm80_to_sm89INS1_16FlashAttnBwdSm80INS1_25CollectiveMainloopBwdSm80ILi2ELi2EN4cute5tupleIJNS5_1CILi64EEENS7_ILi128EEES9_EEENS_6half_tEfNS_4arch4Sm80ELb0ELb0ELb0ELb0ELb0ELb0ELb0ELb0ELi2ELi2ELi2ELi2ELb0EEENS1_24CollectiveEpilogueBwdGQAISA_fSD_Li256ELb0ELb0EEENS1_19SingleTileSchedulerILb0ELb0ELb0ELi128EEEEEEEEEvNT_6ParamsE --------------------------
	.section	.text._ZN7cutlass13device_kernelIN5flash19enable_sm80_to_sm89INS1_16FlashAttnBwdSm80INS1_25CollectiveMainloopBwdSm80ILi2ELi2EN4cute5tupleIJNS5_1CILi64EEENS7_ILi128EEES9_EEENS_6half_tEfNS_4arch4Sm80ELb0ELb0ELb0ELb0ELb0ELb0ELb0ELb0ELi2ELi2ELi2ELi2ELb0EEENS1_24CollectiveEpilogueBwdGQAISA_fSD_Li256ELb0ELb0EEENS1_19SingleTileSchedulerILb0ELb0ELb0ELi128EEEEEEEEEvNT_6ParamsE,"ax",@progbits
	.align	128
.text._ZN7cutlass13device_kernelIN5flash19enable_sm80_to_sm89INS1_16FlashAttnBwdSm80INS1_25CollectiveMainloopBwdSm80ILi2ELi2EN4cute5tupleIJNS5_1CILi64EEENS7_ILi128EEES9_EEENS_6half_tEfNS_4arch4Sm80ELb0ELb0ELb0ELb0ELb0ELb0ELb0ELb0ELi2ELi2ELi2ELi2ELb0EEENS1_24CollectiveEpilogueBwdGQAISA_fSD_Li256ELb0ELb0EEENS1_19SingleTileSchedulerILb0ELb0ELb0ELi128EEEEEEEEEvNT_6ParamsE:
        .type           _ZN7cutlass13device_kernelIN5flash19enable_sm80_to_sm89INS1_16FlashAttnBwdSm80INS1_25CollectiveMainloopBwdSm80ILi2ELi2EN4cute5tupleIJNS5_1CILi64EEENS7_ILi128EEES9_EEENS_6half_tEfNS_4arch4Sm80ELb0ELb0ELb0ELb0ELb0ELb0ELb0ELb0ELi2ELi2ELi2ELi2ELb0EEENS1_24CollectiveEpilogueBwdGQAISA_fSD_Li256ELb0ELb0EEENS1_19SingleTileSchedulerILb0ELb0ELb0ELi128EEEEEEEEEvNT_6ParamsE,@function
        .size           _ZN7cutlass13device_kernelIN5flash19enable_sm80_to_sm89INS1_16FlashAttnBwdSm80INS1_25CollectiveMainloopBwdSm80ILi2ELi2EN4cute5tupleIJNS5_1CILi64EEENS7_ILi128EEES9_EEENS_6half_tEfNS_4arch4Sm80ELb0ELb0ELb0ELb0ELb0ELb0ELb0ELb0ELi2ELi2ELi2ELi2ELb0EEENS1_24CollectiveEpilogueBwdGQAISA_fSD_Li256ELb0ELb0EEENS1_19SingleTileSchedulerILb0ELb0ELb0ELi128EEEEEEEEEvNT_6ParamsE,(.L_x_124 - _ZN7cutlass13device_kernelIN5flash19enable_sm80_to_sm89INS1_16FlashAttnBwdSm80INS1_25CollectiveMainloopBwdSm80ILi2ELi2EN4cute5tupleIJNS5_1CILi64EEENS7_ILi128EEES9_EEENS_6half_tEfNS_4arch4Sm80ELb0ELb0ELb0ELb0ELb0ELb0ELb0ELb0ELi2ELi2ELi2ELi2ELb0EEENS1_24CollectiveEpilogueBwdGQAISA_fSD_Li256ELb0ELb0EEENS1_19SingleTileSchedulerILb0ELb0ELb0ELi128EEEEEEEEEvNT_6ParamsE)
        .other          _ZN7cutlass13device_kernelIN5flash19enable_sm80_to_sm89INS1_16FlashAttnBwdSm80INS1_25CollectiveMainloopBwdSm80ILi2ELi2EN4cute5tupleIJNS5_1CILi64EEENS7_ILi128EEES9_EEENS_6half_tEfNS_4arch4Sm80ELb0ELb0ELb0ELb0ELb0ELb0ELb0ELb0ELi2ELi2ELi2ELi2ELb0EEENS1_24CollectiveEpilogueBwdGQAISA_fSD_Li256ELb0ELb0EEENS1_19SingleTileSchedulerILb0ELb0ELb0ELi128EEEEEEEEEvNT_6ParamsE,@"STO_CUDA_ENTRY STV_DEFAULT"
_ZN7cutlass13device_kernelIN5flash19enable_sm80_to_sm89INS1_16FlashAttnBwdSm80INS1_25CollectiveMainloopBwdSm80ILi2ELi2EN4cute5tupleIJNS5_1CILi64EEENS7_ILi128EEES9_EEENS_6half_tEfNS_4arch4Sm80ELb0ELb0ELb0ELb0ELb0ELb0ELb0ELb0ELi2ELi2ELi2ELi2ELb0EEENS1_24CollectiveEpilogueBwdGQAISA_fSD_Li256ELb0ELb0EEENS1_19SingleTileSchedulerILb0ELb0ELb0ELi128EEEEEEEEEvNT_6ParamsE:
[----:B------:R-:W-:Y:S01]  /*0000*/  LDC R1, c[0x0][0x28] ;  /* 0x00000a00ff017b82 */ /* 0x000fe20000000800 */
[----:B------:R-:W-:Y:S05]  /*0010*/  EXIT ;  /* 0x000000000000794d */ /* 0x000fea0003800000 */
.L_x_38:
        /* <DEDUP_REMOVED lines=14> */
.L_x_124:


//--------------------- .text._ZN7cutlass13device_kernelIN5flash19enable_sm80_to_sm89INS1_16FlashAttnBwdSm80INS1_25CollectiveMainloopBwdSm80ILi2ELi2EN4cute5tupleIJNS5_1CILi64EEENS7_ILi128EEES9_EEENS_6half_tEfNS_4arch4Sm80ELb0ELb0ELb0ELb0ELb1ELb0ELb0ELb0ELi2ELi2ELi2ELi2ELb0EEENS1_24CollectiveEpilogueBwdGQAISA_fSD_Li256ELb0ELb1EEENS1_19SingleTileSchedulerILb0ELb0ELb0ELi128EEEEEEEEEvNT_6ParamsE --------------------------
	.section	.text._ZN7cutlass13device_kernelIN5flash19enable_sm80_to_sm89INS1_16FlashAttnBwdSm80INS1_25CollectiveMainloopBwdSm80ILi2ELi2EN4cute5tupleIJNS5_1CILi64EEENS7_ILi128EEES9_EEENS_6half_tEfNS_4arch4Sm80ELb0ELb0ELb0ELb0ELb1ELb0ELb0ELb0ELi2ELi2ELi2ELi2ELb0EEENS1_24CollectiveEpilogueBwdGQAISA_fSD_Li256ELb0ELb1EEENS1_19SingleTileSchedulerILb0ELb0ELb0ELi128EEEEEEEEEvNT_6ParamsE,"ax",@progbits
	.align	128
.text._ZN7cutlass13device_kernelIN5flash19enable_sm80_to_sm89INS1_16FlashAttnBwdSm80INS1_25CollectiveMainloopBwdSm80ILi2ELi2EN4cute5tupleIJNS5_1CILi64EEENS7_ILi128EEES9_EEENS_6half_tEfNS_4arch4Sm80ELb0ELb0ELb0ELb0ELb1ELb0ELb0ELb0ELi2ELi2ELi2ELi2ELb0EEENS1_24CollectiveEpilogueBwdGQAISA_fSD_Li256ELb0ELb1EEENS1_19SingleTileSchedulerILb0ELb0ELb0ELi128EEEEEEEEEvNT_6ParamsE:
        .type           _ZN7cutlass13device_kernelIN5flash19enable_sm80_to_sm89INS1_16FlashAttnBwdSm80INS1_25CollectiveMainloopBwdSm80ILi2ELi2EN4cute5tupleIJNS5_1CILi64EEENS7_ILi128EEES9_EEENS_6half_tEfNS_4arch4Sm80ELb0ELb0ELb0ELb0ELb1ELb0ELb0ELb0ELi2ELi2ELi2ELi2ELb0EEENS1_24CollectiveEpilogueBwdGQAISA_fSD_Li256ELb0ELb1EEENS1_19SingleTileSchedulerILb0ELb0ELb0ELi128EEEEEEEEEvNT_6ParamsE,@function
        .size           _ZN7cutlass13device_kernelIN5flash19enable_sm80_to_sm89INS1_16FlashAttnBwdSm80INS1_25CollectiveMainloopBwdSm80ILi2ELi2EN4cute5tupleIJNS5_1CILi64EEENS7_ILi128EEES9_EEENS_6half_tEfNS_4arch4Sm80ELb0ELb0ELb0ELb0ELb1ELb0ELb0ELb0ELi2ELi2ELi2ELi2ELb0EEENS1_24CollectiveEpilogueBwdGQAISA_fSD_Li256ELb0ELb1EEENS1_19SingleTileSchedulerILb0ELb0ELb0ELi128EEEEEEEEEvNT_6ParamsE,(.L_x_125 - _ZN7cutlass13device_kernelIN5flash19enable_sm80_to_sm89INS1_16FlashAttnBwdSm80INS1_25CollectiveMainloopBwdSm80ILi2ELi2EN4cute5tupleIJNS5_1CILi64EEENS7_ILi128EEES9_EEENS_6half_tEfNS_4arch4Sm80ELb0ELb0ELb0ELb0ELb1ELb0ELb0ELb0ELi2ELi2ELi2ELi2ELb0EEENS1_24CollectiveEpilogueBwdGQAISA_fSD_Li256ELb0ELb1EEENS1_19SingleTileSchedulerILb0ELb0ELb0ELi128EEEEEEEEEvNT_6ParamsE)
        .other          _ZN7cutlass13device_kernelIN5flash19enable_sm80_to_sm89INS1_16FlashAttnBwdSm80INS1_25CollectiveMainloopBwdSm80ILi2ELi2EN4cute5tupleIJNS5_1CILi64EEENS7_ILi128EEES9_EEENS_6half_tEfNS_4arch4Sm80ELb0ELb0ELb0ELb0ELb1ELb0ELb0ELb0ELi2ELi2ELi2ELi2ELb0EEENS1_24CollectiveEpilogueBwdGQAISA_fSD_Li256ELb0ELb1EEENS1_19SingleTileSchedulerILb0ELb0ELb0ELi128EEEEEEEEEvNT_6ParamsE,@"STO_CUDA_ENTRY STV_DEFAULT"
_ZN7cutlass13device_kernelIN5flash19enable_sm80_to_sm89INS1_16FlashAttnBwdSm80INS1_25CollectiveMainloopBwdSm80ILi2ELi2EN4cute5tupleIJNS5_1CILi64EEENS7_ILi128EEES9_EEENS_6half_tEfNS_4arch4Sm80ELb0ELb0ELb0ELb0ELb1ELb0ELb0ELb0ELi2ELi2ELi2ELi2ELb0EEENS1_24CollectiveEpilogueBwdGQAISA_fSD_Li256ELb0ELb1EEENS1_19SingleTileSchedulerILb0ELb0ELb0ELi128EEEEEEEEEvNT_6ParamsE:
[----:B------:R-:W-:Y:S01]  /*0000*/  LDC R1, c[0x0][0x28] ;  /* 0x00000a00ff017b82 */ /* 0x000fe20000000800 */
[----:B------:R-:W-:Y:S05]  /*0010*/  EXIT ;  /* 0x000000000000794d */ /* 0x000fea0003800000 */
.L_x_39:
        /* <DEDUP_REMOVED lines=14> */
.L_x_125:


//--------------------- .text._ZN7cutlass13device_kernelIN5flash19enable_sm80_to_sm89INS1_16FlashAttnBwdSm80INS1_25CollectiveMainloopBwdSm80ILi2ELi2EN4cute5tupleIJNS5_1CILi64EEENS7_ILi128EEES9_EEENS_6half_tEfNS_4arch4Sm80ELb0ELb0ELb0ELb1ELb0ELb0ELb0ELb0ELi2ELi2ELi2ELi2ELb0EEENS1_21CollectiveEpilogueBwdISA_SB_SD_Li256ELb1ELb0ELi4EEENS1_19SingleTileSchedulerILb1ELb0ELb0ELi128EEEEEEEEEvNT_6ParamsE --------------------------
	.section	.text._ZN7cutlass13device_kernelIN5flash19enable_sm80_to_sm89INS1_16FlashAttnBwdSm80INS1_25CollectiveMainloopBwdSm80ILi2ELi2EN4cute5tupleIJNS5_1CILi64EEENS7_ILi128EEES9_EEENS_6half_tEfNS_4arch4Sm80ELb0ELb0ELb0ELb1ELb0ELb0ELb0ELb0ELi2ELi2ELi2ELi2ELb0EEENS1_21CollectiveEpilogueBwdISA_SB_SD_Li256ELb1ELb0ELi4EEENS1_19SingleTileSchedulerILb1ELb0ELb0ELi128EEEEEEEEEvNT_6ParamsE,"ax",@progbits
	.align	128
.text._ZN7cutlass13device_kernelIN5flash19enable_sm80_to_sm89INS1_16FlashAttnBwdSm80INS1_25CollectiveMainloopBwdSm80ILi2ELi2EN4cute5tupleIJNS5_1CILi64EEENS7_ILi128EEES9_EEENS_6half_tEfNS_4arch4Sm80ELb0ELb0ELb0ELb1ELb0ELb0ELb0ELb0ELi2ELi2ELi2ELi2ELb0EEENS1_21CollectiveEpilogueBwdISA_SB_SD_Li256ELb1ELb0ELi4EEENS1_19SingleTileSchedulerILb1ELb0ELb0ELi128EEEEEEEEEvNT_6ParamsE:
        .type           _ZN7cutlass13device_kernelIN5flash19enable_sm80_to_sm89INS1_16FlashAttnBwdSm80INS1_25CollectiveMainloopBwdSm80ILi2ELi2EN4cute5tupleIJNS5_1CILi64EEENS7_ILi128EEES9_EEENS_6half_tEfNS_4arch4Sm80ELb0ELb0ELb0ELb1ELb0ELb0ELb0ELb0ELi2ELi2ELi2ELi2ELb0EEENS1_21CollectiveEpilogueBwdISA_SB_SD_Li256ELb1ELb0ELi4EEENS1_19SingleTileSchedulerILb1ELb0ELb0ELi128EEEEEEEEEvNT_6ParamsE,@function
        .size           _ZN7cutlass13device_kernelIN5flash19enable_sm80_to_sm89INS1_16FlashAttnBwdSm80INS1_25CollectiveMainloopBwdSm80ILi2ELi2EN4cute5tupleIJNS5_1CILi64EEENS7_ILi128EEES9_EEENS_6half_tEfNS_4arch4Sm80ELb0ELb0ELb0ELb1ELb0ELb0ELb0ELb0ELi2ELi2ELi2ELi2ELb0EEENS1_21CollectiveEpilogueBwdISA_SB_SD_Li256ELb1ELb0ELi4EEENS1_19SingleTileSchedulerILb1ELb0ELb0ELi128EEEEEEEEEvNT_6ParamsE,(.L_x_126 - _ZN7cutlass13device_kernelIN5flash19enable_sm80_to_sm89INS1_16FlashAttnBwdSm80INS1_25CollectiveMainloopBwdSm80ILi2ELi2EN4cute5tupleIJNS5_1CILi64EEENS7_ILi128EEES9_EEENS_6half_tEfNS_4arch4Sm80ELb0ELb0ELb0ELb1ELb0ELb0ELb0ELb0ELi2ELi2ELi2ELi2ELb0EEENS1_21CollectiveEpilogueBwdISA_SB_SD_Li256ELb1ELb0ELi4EEENS1_19SingleTileSchedulerILb1ELb0ELb0ELi128EEEEEEEEEvNT_6ParamsE)
        .other          _ZN7cutlass13device_kernelIN5flash19enable_sm80_to_sm89INS1_16FlashAttnBwdSm80INS1_25CollectiveMainloopBwdSm80ILi2ELi2EN4cute5tupleIJNS5_1CILi64EEENS7_ILi128EEES9_EEENS_6half_tEfNS_4arch4Sm80ELb0ELb0ELb0ELb1ELb0ELb0ELb0ELb0ELi2ELi2ELi2ELi2ELb0EEENS1_21CollectiveEpilogueBwdISA_SB_SD_Li256ELb1ELb0ELi4EEENS1_19SingleTileSchedulerILb1ELb0ELb0ELi128EEEEEEEEEvNT_6ParamsE,@"STO_CUDA_ENTRY STV_DEFAULT"
_ZN7cutlass13device_kernelIN5flash19enable_sm80_to_sm89INS1_16FlashAttnBwdSm80INS1_25CollectiveMainloopBwdSm80ILi2ELi2EN4cute5tupleIJNS5_1CILi64EEENS7_ILi128EEES9_EEENS_6half_tEfNS_4arch4Sm80ELb0ELb0ELb0ELb1ELb0ELb0ELb0ELb0ELi2ELi2ELi2ELi2ELb0EEENS1_21CollectiveEpilogueBwdISA_SB_SD_Li256ELb1ELb0ELi4EEENS1_19SingleTileSchedulerILb1ELb0ELb0ELi128EEEEEEEEEvNT_6ParamsE:
[----:B------:R-:W-:Y:S01]  /*0000*/  LDC R1, c[0x0][0x28] ;  /* 0x00000a00ff017b82 */ /* 0x000fe20000000800 */
[----:B------:R-:W-:Y:S05]  /*0010*/  EXIT ;  /* 0x000000000000794d */ /* 0x000fea0003800000 */
.L_x_40:
        /* <DEDUP_REMOVED lines=14> */
.L_x_126:


//--------------------- .text._ZN7cutlass13device_kernelIN5flash19enable_sm80_to_sm89INS1_16FlashAttnBwdSm80INS1_25CollectiveMainloopBwdSm80ILi2ELi2EN4cute5tupleIJNS5_1CILi64EEENS7_ILi128EEES9_EEENS_6half_tEfNS_4arch4Sm80ELb0ELb0ELb0ELb1ELb1ELb0ELb0ELb0ELi2ELi2ELi2ELi2ELb0EEENS1_21CollectiveEpilogueBwdISA_SB_SD_Li256ELb1ELb0ELi4EEENS1_19SingleTileSchedulerILb1ELb0ELb0ELi128EEEEEEEEEvNT_6ParamsE --------------------------
	.section	.text._ZN7cutlass13device_kernelIN5flash19enable_sm80_to_sm89INS1_16FlashAttnBwdSm80INS1_25CollectiveMainloopBwdSm80ILi2ELi2EN4cute5tupleIJNS5_1CILi64EEENS7_ILi128EEES9_EEENS_6half_tEfNS_4arch4Sm80ELb0ELb0ELb0ELb1ELb1ELb0ELb0ELb0ELi2ELi2ELi2ELi2ELb0EEENS1_21CollectiveEpilogueBwdISA_SB_SD_Li256ELb1ELb0ELi4EEENS1_19SingleTileSchedulerILb1ELb0ELb0ELi128EEEEEEEEEvNT_6ParamsE,"ax",@progbits
	.align	128
.text._ZN7cutlass13device_kernelIN5flash19enable_sm80_to_sm89INS1_16FlashAttnBwdSm80INS1_25CollectiveMainloopBwdSm80ILi2ELi2EN4cute5tupleIJNS5_1CILi64EEENS7_ILi128EEES9_EEENS_6half_tEfNS_4arch4Sm80ELb0ELb0ELb0ELb1ELb1ELb0ELb0ELb0ELi2ELi2ELi2ELi2ELb0EEENS1_21CollectiveEpilogueBwdISA_SB_SD_Li256ELb1ELb0ELi4EEENS1_19SingleTileSchedulerILb1ELb0ELb0ELi128EEEEEEEEEvNT_6ParamsE:
        .type           _ZN7cutlass13device_kernelIN5flash19enable_sm80_to_sm89INS1_16FlashAttnBwdSm80INS1_25CollectiveMainloopBwdSm80ILi2ELi2EN4cute5tupleIJNS5_1CILi64EEENS7_ILi128EEES9_EEENS_6half_tEfNS_4arch4Sm80ELb0ELb0ELb0ELb1ELb1ELb0ELb0ELb0ELi2ELi2ELi2ELi2ELb0EEENS1_21CollectiveEpilogueBwdISA_SB_SD_Li256ELb1ELb0ELi4EEENS1_19SingleTileSchedulerILb1ELb0ELb0ELi128EEEEEEEEEvNT_6ParamsE,@function
        .size           _ZN7cutlass13device_kernelIN5flash19enable_sm80_to_sm89INS1_16FlashAttnBwdSm80INS1_25CollectiveMainloopBwdSm80ILi2ELi2EN4cute5tupleIJNS5_1CILi64EEENS7_ILi128EEES9_EEENS_6half_tEfNS_4arch4Sm80ELb0ELb0ELb0ELb1ELb1ELb0ELb0ELb0ELi2ELi2ELi2ELi2ELb0EEENS1_21CollectiveEpilogueBwdISA_SB_SD_Li256ELb1ELb0ELi4EEENS1_19SingleTileSchedulerILb1ELb0ELb0ELi128EEEEEEEEEvNT_6ParamsE,(.L_x_127 - _ZN7cutlass13device_kernelIN5flash19enable_sm80_to_sm89INS1_16FlashAttnBwdSm80INS1_25CollectiveMainloopBwdSm80ILi2ELi2EN4cute5tupleIJNS5_1CILi64EEENS7_ILi128EEES9_EEENS_6half_tEfNS_4arch4Sm80ELb0ELb0ELb0ELb1ELb1ELb0ELb0ELb0ELi2ELi2ELi2ELi2ELb0EEENS1_21CollectiveEpilogueBwdISA_SB_SD_Li256ELb1ELb0ELi4EEENS1_19SingleTileSchedulerILb1ELb0ELb0ELi128EEEEEEEEEvNT_6ParamsE)
        .other          _ZN7cutlass13device_kernelIN5flash19enable_sm80_to_sm89INS1_16FlashAttnBwdSm80INS1_25CollectiveMainloopBwdSm80ILi2ELi2EN4cute5tupleIJNS5_1CILi64EEENS7_ILi128EEES9_EEENS_6half_tEfNS_4arch4Sm80ELb0ELb0ELb0ELb1ELb1ELb0ELb0ELb0ELi2ELi2ELi2ELi2ELb0EEENS1_21CollectiveEpilogueBwdISA_SB_SD_Li256ELb1ELb0ELi4EEENS1_19SingleTileSchedulerILb1ELb0ELb0ELi128EEEEEEEEEvNT_6ParamsE,@"STO_CUDA_ENTRY STV_DEFAULT"
_ZN7cutlass13device_kernelIN5flash19enable_sm80_to_sm89INS1_16FlashAttnBwdSm80INS1_25CollectiveMainloopBwdSm80ILi2ELi2EN4cute5tupleIJNS5_1CILi64EEENS7_ILi128EEES9_EEENS_6half_tEfNS_4arch4Sm80ELb0ELb0ELb0ELb1ELb1ELb0ELb0ELb0ELi2ELi2ELi2ELi2ELb0EEENS1_21CollectiveEpilogueBwdISA_SB_SD_Li256ELb1ELb0ELi4EEENS1_19SingleTileSchedulerILb1ELb0ELb0ELi128EEEEEEEEEvNT_6ParamsE:
[----:B------:R-:W-:Y:S01]  /*0000*/  LDC R1, c[0x0][0x28] ;  /* 0x00000a00ff017b82 */ /* 0x000fe20000000800 */
[----:B------:R-:W-:Y:S05]  /*0010*/  EXIT ;  /* 0x000000000000794d */ /* 0x000fea0003800000 */
.L_x_41:
        /* <DEDUP_REMOVED lines=14> */
.L_x_127:


//--------------------- .text._ZN7cutlass13device_kernelIN5flash19enable_sm80_to_sm89INS1_16FlashAttnBwdSm80INS1_25CollectiveMainloopBwdSm80ILi2ELi2EN4cute5tupleIJNS5_1CILi64EEENS7_ILi128EEES9_EEENS_6half_tEfNS_4arch4Sm80ELb0ELb0ELb0ELb1ELb0ELb0ELb0ELb0ELi2ELi2ELi2ELi2ELb0EEENS1_24CollectiveEpilogueBwdGQAISA_fSD_Li256ELb1ELb0EEENS1_19SingleTileSchedulerILb1ELb0ELb0ELi128EEEEEEEEEvNT_6ParamsE --------------------------
	.section	.text._ZN7cutlass13device_kernelIN5flash19enable_sm80_to_sm89INS1_16FlashAttnBwdSm80INS1_25CollectiveMainloopBwdSm80ILi2ELi2EN4cute5tupleIJNS5_1CILi64EEENS7_ILi128EEES9_EEENS_6half_tEfNS_4arch4Sm80ELb0ELb0ELb0ELb1ELb0ELb0ELb0ELb0ELi2ELi2ELi2ELi2ELb0EEENS1_24CollectiveEpilogueBwdGQAISA_fSD_Li256ELb1ELb0EEENS1_19SingleTileSchedulerILb1ELb0ELb0ELi128EEEEEEEEEvNT_6ParamsE,"ax",@progbits
	.align	128
.text._ZN7cutlass13device_kernelIN5flash19enable_sm80_to_sm89INS1_16FlashAttnBwdSm80INS1_25CollectiveMainloopBwdSm80ILi2ELi2EN4cute5tupleIJNS5_1CILi64EEENS7_ILi128EEES9_EEENS_6half_tEfNS_4arch4Sm80ELb0ELb0ELb0ELb1ELb0ELb0ELb0ELb0ELi2ELi2ELi2ELi2ELb0EEENS1_24CollectiveEpilogueBwdGQAISA_fSD_Li256ELb1ELb0EEENS1_19SingleTileSchedulerILb1ELb0ELb0ELi128EEEEEEEEEvNT_6ParamsE:
        .type           _ZN7cutlass13device_kernelIN5flash19enable_sm80_to_sm89INS1_16FlashAttnBwdSm80INS1_25CollectiveMainloopBwdSm80ILi2ELi2EN4cute5tupleIJNS5_1CILi64EEENS7_ILi128EEES9_EEENS_6half_tEfNS_4arch4Sm80ELb0ELb0ELb0ELb1ELb0ELb0ELb0ELb0ELi2ELi2ELi2ELi2ELb0EEENS1_24CollectiveEpilogueBwdGQAISA_fSD_Li256ELb1ELb0EEENS1_19SingleTileSchedulerILb1ELb0ELb0ELi128EEEEEEEEEvNT_6ParamsE,@function
        .size           _ZN7cutlass13device_kernelIN5flash19enable_sm80_to_sm89INS1_16FlashAttnBwdSm80INS1_25CollectiveMainloopBwdSm80ILi2ELi2EN4cute5tupleIJNS5_1CILi64EEENS7_ILi128EEES9_EEENS_6half_tEfNS_4arch4Sm80ELb0ELb0ELb0ELb1ELb0ELb0ELb0ELb0ELi2ELi2ELi2ELi2ELb0EEENS1_24CollectiveEpilogueBwdGQAISA_fSD_Li256ELb1ELb0EEENS1_19SingleTileSchedulerILb1ELb0ELb0ELi128EEEEEEEEEvNT_6ParamsE,(.L_x_128 - _ZN7cutlass13device_kernelIN5flash19enable_sm80_to_sm89INS1_16FlashAttnBwdSm80INS1_25CollectiveMainloopBwdSm80ILi2ELi2EN4cute5tupleIJNS5_1CILi64EEENS7_ILi128EEES9_EEENS_6half_tEfNS_4arch4Sm80ELb0ELb0ELb0ELb1ELb0ELb0ELb0ELb0ELi2ELi2ELi2ELi2ELb0EEENS1_24CollectiveEpilogueBwdGQAISA_fSD_Li256ELb1ELb0EEENS1_19SingleTileSchedulerILb1ELb0ELb0ELi128EEEEEEEEEvNT_6ParamsE)
        .other          _ZN7cutlass13device_kernelIN5flash19enable_sm80_to_sm89INS1_16FlashAttnBwdSm80INS1_25CollectiveMainloopBwdSm80ILi2ELi2EN4cute5tupleIJNS5_1CILi64EEENS7_ILi128EEES9_EEENS_6half_tEfNS_4arch4Sm80ELb0ELb0ELb0ELb1ELb0ELb0ELb0ELb0ELi2ELi2ELi2ELi2ELb0EEENS1_24CollectiveEpilogueBwdGQAISA_fSD_Li256ELb1ELb0EEENS1_19SingleTileSchedulerILb1ELb0ELb0ELi128EEEEEEEEEvNT_6ParamsE,@"STO_CUDA_ENTRY STV_DEFAULT"
_ZN7cutlass13device_kernelIN5flash19enable_sm80_to_sm89INS1_16FlashAttnBwdSm80INS1_25CollectiveMainloopBwdSm80ILi2ELi2EN4cute5tupleIJNS5_1CILi64EEENS7_ILi128EEES9_EEENS_6half_tEfNS_4arch4Sm80ELb0ELb0ELb0ELb1ELb0ELb0ELb0ELb0ELi2ELi2ELi2ELi2ELb0EEENS1_24CollectiveEpilogueBwdGQAISA_fSD_Li256ELb1ELb0EEENS1_19SingleTileSchedulerILb1ELb0ELb0ELi128EEEEEEEEEvNT_6ParamsE:
[----:B------:R-:W-:Y:S01]  /*0000*/  LDC R1, c[0x0][0x28] ;  /* 0x00000a00ff017b82 */ /* 0x000fe20000000800 */
[----:B------:R-:W-:Y:S05]  /*0010*/  EXIT ;  /* 0x000000000000794d */ /* 0x000fea0003800000 */
.L_x_42:
        /* <DEDUP_REMOVED lines=14> */
.L_x_128:


//--------------------- .text._ZN7cutlass13device_kernelIN5flash19enable_sm80_to_sm89INS1_16FlashAttnBwdSm80INS1_25CollectiveMainloopBwdSm80ILi2ELi2EN4cute5tupleIJNS5_1CILi64EEENS7_ILi128EEES9_EEENS_6half_tEfNS_4arch4Sm80ELb0ELb0ELb0ELb1ELb1ELb0ELb0ELb0ELi2ELi2ELi2ELi2ELb0EEENS1_24CollectiveEpilogueBwdGQAISA_fSD_Li256ELb1ELb1EEENS1_19SingleTileSchedulerILb1ELb0ELb0ELi128EEEEEEEEEvNT_6ParamsE --------------------------
	.section	.text._ZN7cutlass13device_kernelIN5flash19enable_sm80_to_sm89INS1_16FlashAttnBwdSm80INS1_25CollectiveMainloopBwdSm80ILi2ELi2EN4cute5tupleIJNS5_1CILi64EEENS7_ILi128EEES9_EEENS_6half_tEfNS_4arch4Sm80ELb0ELb0ELb0ELb1ELb1ELb0ELb0ELb0ELi2ELi2ELi2ELi2ELb0EEENS1_24CollectiveEpilogueBwdGQAISA_fSD_Li256ELb1ELb1EEENS1_19SingleTileSchedulerILb1ELb0ELb0ELi128EEEEEEEEEvNT_6ParamsE,"ax",@progbits
	.align	128
.text._ZN7cutlass13device_kernelIN5flash19enable_sm80_to_sm89INS1_16FlashAttnBwdSm80INS1_25CollectiveMainloopBwdSm80ILi2ELi2EN4cute5tupleIJNS5_1CILi64EEENS7_ILi128EEES9_EEENS_6half_tEfNS_4arch4Sm80ELb0ELb0ELb0ELb1ELb1ELb0ELb0ELb0ELi2ELi2ELi2ELi2ELb0EEENS1_24CollectiveEpilogueBwdGQAISA_fSD_Li256ELb1ELb1EEENS1_19SingleTileSchedulerILb1ELb0ELb0ELi128EEEEEEEEEvNT_6ParamsE:
        .type           _ZN7cutlass13device_kernelIN5flash19enable_sm80_to_sm89INS1_16FlashAttnBwdSm80INS1_25CollectiveMainloopBwdSm80ILi2ELi2EN4cute5tupleIJNS5_1CILi64EEENS7_ILi128EEES9_EEENS_6half_tEfNS_4arch4Sm80ELb0ELb0ELb0ELb1ELb1ELb0ELb0ELb0ELi2ELi2ELi2ELi2ELb0EEENS1_24CollectiveEpilogueBwdGQAISA_fSD_Li256ELb1ELb1EEENS1_19SingleTileSchedulerILb1ELb0ELb0ELi128EEEEEEEEEvNT_6ParamsE,@function
        .size           _ZN7cutlass13device_kernelIN5flash19enable_sm80_to_sm89INS1_16FlashAttnBwdSm80INS1_25CollectiveMainloopBwdSm80ILi2ELi2EN4cute5tupleIJNS5_1CILi64EEENS7_ILi128EEES9_EEENS_6half_tEfNS_4arch4Sm80ELb0ELb0ELb0ELb1ELb1ELb0ELb0ELb0ELi2ELi2ELi2ELi2ELb0EEENS1_24CollectiveEpilogueBwdGQAISA_fSD_Li256ELb1ELb1EEENS1_19SingleTileSchedulerILb1ELb0ELb0ELi128EEEEEEEEEvNT_6ParamsE,(.L_x_129 - _ZN7cutlass13device_kernelIN5flash19enable_sm80_to_sm89INS1_16FlashAttnBwdSm80INS1_25CollectiveMainloopBwdSm80ILi2ELi2EN4cute5tupleIJNS5_1CILi64EEENS7_ILi128EEES9_EEENS_6half_tEfNS_4arch4Sm80ELb0ELb0ELb0ELb1ELb1ELb0ELb0ELb0ELi2ELi2ELi2ELi2ELb0EEENS1_24CollectiveEpilogueBwdGQAISA_fSD_Li256ELb1ELb1EEENS1_19SingleTileSchedulerILb1ELb0ELb0ELi128EEEEEEEEEvNT_6ParamsE)
        .other          _ZN7cutlass13device_kernelIN5flash19enable_sm80_to_sm89INS1_16FlashAttnBwdSm80INS1_25CollectiveMainloopBwdSm80ILi2ELi2EN4cute5tupleIJNS5_1CILi64EEENS7_ILi128EEES9_EEENS_6half_tEfNS_4arch4Sm80ELb0ELb0ELb0ELb1ELb1ELb0ELb0ELb0ELi2ELi2ELi2ELi2ELb0EEENS1_24CollectiveEpilogueBwdGQAISA_fSD_Li256ELb1ELb1EEENS1_19SingleTileSchedulerILb1ELb0ELb0ELi128EEEEEEEEEvNT_6ParamsE,@"STO_CUDA_ENTRY STV_DEFAULT"
_ZN7cutlass13device_kernelIN5flash19enable_sm80_to_sm89INS1_16FlashAttnBwdSm80INS1_25CollectiveMainloopBwdSm80ILi2ELi2EN4cute5tupleIJNS5_1CILi64EEENS7_ILi128EEES9_EEENS_6half_tEfNS_4arch4Sm80ELb0ELb0ELb0ELb1ELb1ELb0ELb0ELb0ELi2ELi2ELi2ELi2ELb0EEENS1_24CollectiveEpilogueBwdGQAISA_fSD_Li256ELb1ELb1EEENS1_19SingleTileSchedulerILb1ELb0ELb0ELi128EEEEEEEEEvNT_6ParamsE:
[----:B------:R-:W-:Y:S01]  /*0000*/  LDC R1, c[0x0][0x28] ;  /* 0x00000a00ff017b82 */ /* 0x000fe20000000800 */
[----:B------:R-:W-:Y:S05]  /*0010*/  EXIT ;  /* 0x000000000000794d */ /* 0x000fea0003800000 */
.L_x_43:
        /* <DEDUP_REMOVED lines=14> */
.L_x_129:


//--------------------- .text._ZN7cutlass13device_kernelIN5flash19enable_sm80_to_sm89INS1_16FlashAttnBwdSm80INS1_25CollectiveMainloopBwdSm80ILi2ELi2EN4cute5tupleIJNS5_1CILi64EEENS7_ILi128EEES9_EEENS_6half_tEfNS_4arch4Sm80ELb0ELb1ELb0ELb0ELb0ELb0ELb0ELb0ELi2ELi2ELi2ELi2ELb0EEENS1_21CollectiveEpilogueBwdISA_SB_SD_Li256ELb0ELb0ELi4EEENS1_19SingleTileSchedulerILb0ELb0ELb0ELi128EEEEEEEEEvNT_6ParamsE --------------------------
	.section	.text._ZN7cutlass13device_kernelIN5flash19enable_sm80_to_sm89INS1_16FlashAttnBwdSm80INS1_25CollectiveMainloopBwdSm80ILi2ELi2EN4cute5tupleIJNS5_1CILi64EEENS7_ILi128EEES9_EEENS_6half_tEfNS_4arch4Sm80ELb0ELb1ELb0ELb0ELb0ELb0ELb0ELb0ELi2ELi2ELi2ELi2ELb0EEENS1_21CollectiveEpilogueBwdISA_SB_SD_Li256ELb0ELb0ELi4EEENS1_19SingleTileSchedulerILb0ELb0ELb0ELi128EEEEEEEEEvNT_6ParamsE,"ax",@progbits
	.align	128
.text._ZN7cutlass13device_kernelIN5flash19enable_sm80_to_sm89INS1_16FlashAttnBwdSm80INS1_25CollectiveMainloopBwdSm80ILi2ELi2EN4cute5tupleIJNS5_1CILi64EEENS7_ILi128EEES9_EEENS_6half_tEfNS_4arch4Sm80ELb0ELb1ELb0ELb0ELb0ELb0ELb0ELb0ELi2ELi2ELi2ELi2ELb0EEENS1_21CollectiveEpilogueBwdISA_SB_SD_Li256ELb0ELb0ELi4EEENS1_19SingleTileSchedulerILb0ELb0ELb0ELi128EEEEEEEEEvNT_6ParamsE:
        .type           _ZN7cutlass13device_kernelIN5flash19enable_sm80_to_sm89INS1_16FlashAttnBwdSm80INS1_25CollectiveMainloopBwdSm80ILi2ELi2EN4cute5tupleIJNS5_1CILi64EEENS7_ILi128EEES9_EEENS_6half_tEfNS_4arch4Sm80ELb0ELb1ELb0ELb0ELb0ELb0ELb0ELb0ELi2ELi2ELi2ELi2ELb0EEENS1_21CollectiveEpilogueBwdISA_SB_SD_Li256ELb0ELb0ELi4EEENS1_19SingleTileSchedulerILb0ELb0ELb0ELi128EEEEEEEEEvNT_6ParamsE,@function
        .size           _ZN7cutlass13device_kernelIN5flash19enable_sm80_to_sm89INS1_16FlashAttnBwdSm80INS1_25CollectiveMainloopBwdSm80ILi2ELi2EN4cute5tupleIJNS5_1CILi64EEENS7_ILi128EEES9_EEENS_6half_tEfNS_4arch4Sm80ELb0ELb1ELb0ELb0ELb0ELb0ELb0ELb0ELi2ELi2ELi2ELi2ELb0EEENS1_21CollectiveEpilogueBwdISA_SB_SD_Li256ELb0ELb0ELi4EEENS1_19SingleTileSchedulerILb0ELb0ELb0ELi128EEEEEEEEEvNT_6ParamsE,(.L_x_130 - _ZN7cutlass13device_kernelIN5flash19enable_sm80_to_sm89INS1_16FlashAttnBwdSm80INS1_25CollectiveMainloopBwdSm80ILi2ELi2EN4cute5tupleIJNS5_1CILi64EEENS7_ILi128EEES9_EEENS_6half_tEfNS_4arch4Sm80ELb0ELb1ELb0ELb0ELb0ELb0ELb0ELb0ELi2ELi2ELi2ELi2ELb0EEENS1_21CollectiveEpilogueBwdISA_SB_SD_Li256ELb0ELb0ELi4EEENS1_19SingleTileSchedulerILb0ELb0ELb0ELi128EEEEEEEEEvNT_6ParamsE)
        .other          _ZN7cutlass13device_kernelIN5flash19enable_sm80_to_sm89INS1_16FlashAttnBwdSm80INS1_25CollectiveMainloopBwdSm80ILi2ELi2EN4cute5tupleIJNS5_1CILi64EEENS7_ILi128EEES9_EEENS_6half_tEfNS_4arch4Sm80ELb0ELb1ELb0ELb0ELb0ELb0ELb0ELb0ELi2ELi2ELi2ELi2ELb0EEENS1_21CollectiveEpilogueBwdISA_SB_SD_Li256ELb0ELb0ELi4EEENS1_19SingleTileSchedulerILb0ELb0ELb0ELi128EEEEEEEEEvNT_6ParamsE,@"STO_CUDA_ENTRY STV_DEFAULT"
_ZN7cutlass13device_kernelIN5flash19enable_sm80_to_sm89INS1_16FlashAttnBwdSm80INS1_25CollectiveMainloopBwdSm80ILi2ELi2EN4cute5tupleIJNS5_1CILi64EEENS7_ILi128EEES9_EEENS_6half_tEfNS_4arch4Sm80ELb0ELb1ELb0ELb0ELb0ELb0ELb0ELb0ELi2ELi2ELi2ELi2ELb0EEENS1_21CollectiveEpilogueBwdISA_SB_SD_Li256ELb0ELb0ELi4EEENS1_19SingleTileSchedulerILb0ELb0ELb0ELi128EEEEEEEEEvNT_6ParamsE:
[----:B------:R-:W-:Y:S01]  /*0000*/  LDC R1, c[0x0][0x28] ;  /* 0x00000a00ff017b82 */ /* 0x000fe20000000800 */
[----:B------:R-:W-:Y:S05]  /*0010*/  EXIT ;  /* 0x000000000000794d */ /* 0x000fea0003800000 */
.L_x_44:
        /* <DEDUP_REMOVED lines=14> */
.L_x_130:


//--------------------- .text._ZN7cutlass13device_kernelIN5flash19enable_sm80_to_sm89INS1_16FlashAttnBwdSm80INS1_25CollectiveMainloopBwdSm80ILi2ELi2EN4cute5tupleIJNS5_1CILi64EEENS7_ILi128EEES9_EEENS_6half_tEfNS_4arch4Sm80ELb0ELb1ELb0ELb0ELb1ELb0ELb0ELb0ELi2ELi2ELi2ELi2ELb0EEENS1_21CollectiveEpilogueBwdISA_SB_SD_Li256ELb0ELb0ELi4EEENS1_19SingleTileSchedulerILb0ELb0ELb0ELi128EEEEEEEEEvNT_6ParamsE --------------------------
	.section	.text._ZN7cutlass13device_kernelIN5flash19enable_sm80_to_sm89INS1_16FlashAttnBwdSm80INS1_25CollectiveMainloopBwdSm80ILi2ELi2EN4cute5tupleIJNS5_1CILi64EEENS7_ILi128EEES9_EEENS_6half_tEfNS_4arch4Sm80ELb0ELb1ELb0ELb0ELb1ELb0ELb0ELb0ELi2ELi2ELi2ELi2ELb0EEENS1_21CollectiveEpilogueBwdISA_SB_SD_Li256ELb0ELb0ELi4EEENS1_19SingleTileSchedulerILb0ELb0ELb0ELi128EEEEEEEEEvNT_6ParamsE,"ax",@progbits
	.align	128
.text._ZN7cutlass13device_kernelIN5flash19enable_sm80_to_sm89INS1_16FlashAttnBwdSm80INS1_25CollectiveMainloopBwdSm80ILi2ELi2EN4cute5tupleIJNS5_1CILi64EEENS7_ILi128EEES9_EEENS_6half_tEfNS_4arch4Sm80ELb0ELb1ELb0ELb0ELb1ELb0ELb0ELb0ELi2ELi2ELi2ELi2ELb0EEENS1_21CollectiveEpilogueBwdISA_SB_SD_Li256ELb0ELb0ELi4EEENS1_19SingleTileSchedulerILb0ELb0ELb0ELi128EEEEEEEEEvNT_6ParamsE:
        .type           _ZN7cutlass13device_kernelIN5flash19enable_sm80_to_sm89INS1_16FlashAttnBwdSm80INS1_25CollectiveMainloopBwdSm80ILi2ELi2EN4cute5tupleIJNS5_1CILi64EEENS7_ILi128EEES9_EEENS_6half_tEfNS_4arch4Sm80ELb0ELb1ELb0ELb0ELb1ELb0ELb0ELb0ELi2ELi2ELi2ELi2ELb0EEENS1_21CollectiveEpilogueBwdISA_SB_SD_Li256ELb0ELb0ELi4EEENS1_19SingleTileSchedulerILb0ELb0ELb0ELi128EEEEEEEEEvNT_6ParamsE,@function
        .size           _ZN7cutlass13device_kernelIN5flash19enable_sm80_to_sm89INS1_16FlashAttnBwdSm80INS1_25CollectiveMainloopBwdSm80ILi2ELi2EN4cute5tupleIJNS5_1CILi64EEENS7_ILi128EEES9_EEENS_6half_tEfNS_4arch4Sm80ELb0ELb1ELb0ELb0ELb1ELb0ELb0ELb0ELi2ELi2ELi2ELi2ELb0EEENS1_21CollectiveEpilogueBwdISA_SB_SD_Li256ELb0ELb0ELi4EEENS1_19SingleTileSchedulerILb0ELb0ELb0ELi128EEEEEEEEEvNT_6ParamsE,(.L_x_131 - _ZN7cutlass13device_kernelIN5flash19enable_sm80_to_sm89INS1_16FlashAttnBwdSm80INS1_25CollectiveMainloopBwdSm80ILi2ELi2EN4cute5tupleIJNS5_1CILi64EEENS7_ILi128EEES9_EEENS_6half_tEfNS_4arch4Sm80ELb0ELb1ELb0ELb0ELb1ELb0ELb0ELb0ELi2ELi2ELi2ELi2ELb0EEENS1_21CollectiveEpilogueBwdISA_SB_SD_Li256ELb0ELb0ELi4EEENS1_19SingleTileSchedulerILb0ELb0ELb0ELi128EEEEEEEEEvNT_6ParamsE)
        .other          _ZN7cutlass13device_kernelIN5flash19enable_sm80_to_sm89INS1_16FlashAttnBwdSm80INS1_25CollectiveMainloopBwdSm80ILi2ELi2EN4cute5tupleIJNS5_1CILi64EEENS7_ILi128EEES9_EEENS_6half_tEfNS_4arch4Sm80ELb0ELb1ELb0ELb0ELb1ELb0ELb0ELb0ELi2ELi2ELi2ELi2ELb0EEENS1_21CollectiveEpilogueBwdISA_SB_SD_Li256ELb0ELb0ELi4EEENS1_19SingleTileSchedulerILb0ELb0ELb0ELi128EEEEEEEEEvNT_6ParamsE,@"STO_CUDA_ENTRY STV_DEFAULT"
_ZN7cutlass13device_kernelIN5flash19enable_sm80_to_sm89INS1_16FlashAttnBwdSm80INS1_25CollectiveMainloopBwdSm80ILi2ELi2EN4cute5tupleIJNS5_1CILi64EEENS7_ILi128EEES9_EEENS_6half_tEfNS_4arch4Sm80ELb0ELb1ELb0ELb0ELb1ELb0ELb0ELb0ELi2ELi2ELi2ELi2ELb0EEENS1_21CollectiveEpilogueBwdISA_SB_SD_Li256ELb0ELb0ELi4EEENS1_19SingleTileSchedulerILb0ELb0ELb0ELi128EEEEEEEEEvNT_6ParamsE:
[----:B------:R-:W-:Y:S01]  /*0000*/  LDC R1, c[0x0][0x28] ;  /* 0x00000a00ff017b82 */ /* 0x000fe20000000800 */
[----:B------:R-:W-:Y:S05]  /*0010*/  EXIT ;  /* 0x000000000000794d */ /* 0x000fea0003800000 */
.L_x_45:
        /* <DEDUP_REMOVED lines=14> */
.L_x_131:


//--------------------- .text._ZN7cutlass13device_kernelIN5flash19enable_sm80_to_sm89INS1_16FlashAttnBwdSm80INS1_25CollectiveMainloopBwdSm80ILi2ELi2EN4cute5tupleIJNS5_1CILi64EEENS7_ILi128EEES9_EEENS_6half_tEfNS_4arch4Sm80ELb0ELb1ELb0ELb0ELb0ELb0ELb0ELb0ELi2ELi2ELi2ELi2ELb0EEENS1_24CollectiveEpilogueBwdGQAISA_fSD_Li256ELb0ELb0EEENS1_19SingleTileSchedulerILb0ELb0ELb0ELi128EEEEEEEEEvNT_6ParamsE --------------------------
	.section	.text._ZN7cutlass13device_kernelIN5flash19enable_sm80_to_sm89INS1_16FlashAttnBwdSm80INS1_25CollectiveMainloopBwdSm80ILi2ELi2EN4cute5tupleIJNS5_1CILi64EEENS7_ILi128EEES9_EEENS_6half_tEfNS_4arch4Sm80ELb0ELb1ELb0ELb0ELb0ELb0ELb0ELb0ELi2ELi2ELi2ELi2ELb0EEENS1_24CollectiveEpilogueBwdGQAISA_fSD_Li256ELb0ELb0EEENS1_19SingleTileSchedulerILb0ELb0ELb0ELi128EEEEEEEEEvNT_6ParamsE,"ax",@progbits
	.align	128
.text._ZN7cutlass13device_kernelIN5flash19enable_sm80_to_sm89INS1_16FlashAttnBwdSm80INS1_25CollectiveMainloopBwdSm80ILi2ELi2EN4cute5tupleIJNS5_1CILi64EEENS7_ILi128EEES9_EEENS_6half_tEfNS_4arch4Sm80ELb0ELb1ELb0ELb0ELb0ELb0ELb0ELb0ELi2ELi2ELi2ELi2ELb0EEENS1_24CollectiveEpilogueBwdGQAISA_fSD_Li256ELb0ELb0EEENS1_19SingleTileSchedulerILb0ELb0ELb0ELi128EEEEEEEEEvNT_6ParamsE:
        .type           _ZN7cutlass13device_kernelIN5flash19enable_sm80_to_sm89INS1_16FlashAttnBwdSm80INS1_25CollectiveMainloopBwdSm80ILi2ELi2EN4cute5tupleIJNS5_1CILi64EEENS7_ILi128EEES9_EEENS_6half_tEfNS_4arch4Sm80ELb0ELb1ELb0ELb0ELb0ELb0ELb0ELb0ELi2ELi2ELi2ELi2ELb0EEENS1_24CollectiveEpilogueBwdGQAISA_fSD_Li256ELb0ELb0EEENS1_19SingleTileSchedulerILb0ELb0ELb0ELi128EEEEEEEEEvNT_6ParamsE,@function
        .size           _ZN7cutlass13device_kernelIN5flash19enable_sm80_to_sm89INS1_16FlashAttnBwdSm80INS1_25CollectiveMainloopBwdSm80ILi2ELi2EN4cute5tupleIJNS5_1CILi64EEENS7_ILi128EEES9_EEENS_6half_tEfNS_4arch4Sm80ELb0ELb1ELb0ELb0ELb0ELb0ELb0ELb0ELi2ELi2ELi2ELi2ELb0EEENS1_24CollectiveEpilogueBwdGQAISA_fSD_Li256ELb0ELb0EEENS1_19SingleTileSchedulerILb0ELb0ELb0ELi128EEEEEEEEEvNT_6ParamsE,(.L_x_132 - _ZN7cutlass13device_kernelIN5flash19enable_sm80_to_sm89INS1_16FlashAttnBwdSm80INS1_25CollectiveMainloopBwdSm80ILi2ELi2EN4cute5tupleIJNS5_1CILi64EEENS7_ILi128EEES9_EEENS_6half_tEfNS_4arch4Sm80ELb0ELb1ELb0ELb0ELb0ELb0ELb0ELb0ELi2ELi2ELi2ELi2ELb0EEENS1_24CollectiveEpilogueBwdGQAISA_fSD_Li256ELb0ELb0EEENS1_19SingleTileSchedulerILb0ELb0ELb0ELi128EEEEEEEEEvNT_6ParamsE)
        .other          _ZN7cutlass13device_kernelIN5flash19enable_sm80_to_sm89INS1_16FlashAttnBwdSm80INS1_25CollectiveMainloopBwdSm80ILi2ELi2EN4cute5tupleIJNS5_1CILi64EEENS7_ILi128EEES9_EEENS_6half_tEfNS_4arch4Sm80ELb0ELb1ELb0ELb0ELb0ELb0ELb0ELb0ELi2ELi2ELi2ELi2ELb0EEENS1_24CollectiveEpilogueBwdGQAISA_fSD_Li256ELb0ELb0EEENS1_19SingleTileSchedulerILb0ELb0ELb0ELi128EEEEEEEEEvNT_6ParamsE,@"STO_CUDA_ENTRY STV_DEFAULT"
_ZN7cutlass13device_kernelIN5flash19enable_sm80_to_sm89INS1_16FlashAttnBwdSm80INS1_25CollectiveMainloopBwdSm80ILi2ELi2EN4cute5tupleIJNS5_1CILi64EEENS7_ILi128EEES9_EEENS_6half_tEfNS_4arch4Sm80ELb0ELb1ELb0ELb0ELb0ELb0ELb0ELb0ELi2ELi2ELi2ELi2ELb0EEENS1_24CollectiveEpilogueBwdGQAISA_fSD_Li256ELb0ELb0EEENS1_19SingleTileSchedulerILb0ELb0ELb0ELi128EEEEEEEEEvNT_6ParamsE:
[----:B------:R-:W-:Y:S01]  /*0000*/  LDC R1, c[0x0][0x28] ;  /* 0x00000a00ff017b82 */ /* 0x000fe20000000800 */
[----:B------:R-:W-:Y:S05]  /*0010*/  EXIT ;  /* 0x000000000000794d */ /* 0x000fea0003800000 */
.L_x_46:
        /* <DEDUP_REMOVED lines=14> */
.L_x_132:


//--------------------- .text._ZN7cutlass13device_kernelIN5flash19enable_sm80_to_sm89INS1_16FlashAttnBwdSm80INS1_25CollectiveMainloopBwdSm80ILi2ELi2EN4cute5tupleIJNS5_1CILi64EEENS7_ILi128EEES9_EEENS_6half_tEfNS_4arch4Sm80ELb0ELb1ELb0ELb0ELb1ELb0ELb0ELb0ELi2ELi2ELi2ELi2ELb0EEENS1_24CollectiveEpilogueBwdGQAISA_fSD_Li256ELb0ELb1EEENS1_19SingleTileSchedulerILb0ELb0ELb0ELi128EEEEEEEEEvNT_6ParamsE --------------------------
	.section	.text._ZN7cutlass13device_kernelIN5flash19enable_sm80_to_sm89INS1_16FlashAttnBwdSm80INS1_25CollectiveMainloopBwdSm80ILi2ELi2EN4cute5tupleIJNS5_1CILi64EEENS7_ILi128EEES9_EEENS_6half_tEfNS_4arch4Sm80ELb0ELb1ELb0ELb0ELb1ELb0ELb0ELb0ELi2ELi2ELi2ELi2ELb0EEENS1_24CollectiveEpilogueBwdGQAISA_fSD_Li256ELb0ELb1EEENS1_19SingleTileSchedulerILb0ELb0ELb0ELi128EEEEEEEEEvNT_6ParamsE,"ax",@progbits
	.align	128
.text._ZN7cutlass13device_kernelIN5flash19enable_sm80_to_sm89INS1_16FlashAttnBwdSm80INS1_25CollectiveMainloopBwdSm80ILi2ELi2EN4cute5tupleIJNS5_1CILi64EEENS7_ILi128EEES9_EEENS_6half_tEfNS_4arch4Sm80ELb0ELb1ELb0ELb0ELb1ELb0ELb0ELb0ELi2ELi2ELi2ELi2ELb0EEENS1_24CollectiveEpilogueBwdGQAISA_fSD_Li256ELb0ELb1EEENS1_19SingleTileSchedulerILb0ELb0ELb0ELi128EEEEEEEEEvNT_6ParamsE:
        .type           _ZN7cutlass13device_kernelIN5flash19enable_sm80_to_sm89INS1_16FlashAttnBwdSm80INS1_25CollectiveMainloopBwdSm80ILi2ELi2EN4cute5tupleIJNS5_1CILi64EEENS7_ILi128EEES9_EEENS_6half_tEfNS_4arch4Sm80ELb0ELb1ELb0ELb0ELb1ELb0ELb0ELb0ELi2ELi2ELi2ELi2ELb0EEENS1_24CollectiveEpilogueBwdGQAISA_fSD_Li256ELb0ELb1EEENS1_19SingleTileSchedulerILb0ELb0ELb0ELi128EEEEEEEEEvNT_6ParamsE,@function
        .size           _ZN7cutlass13device_kernelIN5flash19enable_sm80_to_sm89INS1_16FlashAttnBwdSm80INS1_25CollectiveMainloopBwdSm80ILi2ELi2EN4cute5tupleIJNS5_1CILi64EEENS7_ILi128EEES9_EEENS_6half_tEfNS_4arch4Sm80ELb0ELb1ELb0ELb0ELb1ELb0ELb0ELb0ELi2ELi2ELi2ELi2ELb0EEENS1_24CollectiveEpilogueBwdGQAISA_fSD_Li256ELb0ELb1EEENS1_19SingleTileSchedulerILb0ELb0ELb0ELi128EEEEEEEEEvNT_6ParamsE,(.L_x_133 - _ZN7cutlass13device_kernelIN5flash19enable_sm80_to_sm89INS1_16FlashAttnBwdSm80INS1_25CollectiveMainloopBwdSm80ILi2ELi2EN4cute5tupleIJNS5_1CILi64EEENS7_ILi128EEES9_EEENS_6half_tEfNS_4arch4Sm80ELb0ELb1ELb0ELb0ELb1ELb0ELb0ELb0ELi2ELi2ELi2ELi2ELb0EEENS1_24CollectiveEpilogueBwdGQAISA_fSD_Li256ELb0ELb1EEENS1_19SingleTileSchedulerILb0ELb0ELb0ELi128EEEEEEEEEvNT_6ParamsE)
        .other          _ZN7cutlass13device_kernelIN5flash19enable_sm80_to_sm89INS1_16FlashAttnBwdSm80INS1_25CollectiveMainloopBwdSm80ILi2ELi2EN4cute5tupleIJNS5_1CILi64EEENS7_ILi128EEES9_EEENS_6half_tEfNS_4arch4Sm80ELb0ELb1ELb0ELb0ELb1ELb0ELb0ELb0ELi2ELi2ELi2ELi2ELb0EEENS1_24CollectiveEpilogueBwdGQAISA_fSD_Li256ELb0ELb1EEENS1_19SingleTileSchedulerILb0ELb0ELb0ELi128EEEEEEEEEvNT_6ParamsE,@"STO_CUDA_ENTRY STV_DEFAULT"
_ZN7cutlass13device_kernelIN5flash19enable_sm80_to_sm89INS1_16FlashAttnBwdSm80INS1_25CollectiveMainloopBwdSm80ILi2ELi2EN4cute5tupleIJNS5_1CILi64EEENS7_ILi128EEES9_EEENS_6half_tEfNS_4arch4Sm80ELb0ELb1ELb0ELb0ELb1ELb0ELb0ELb0ELi2ELi2ELi2ELi2ELb0EEENS1_24CollectiveEpilogueBwdGQAISA_fSD_Li256ELb0ELb1EEENS1_19SingleTileSchedulerILb0ELb0ELb0ELi128EEEEEEEEEvNT_6ParamsE:
[----:B------:R-:W-:Y:S01]  /*0000*/  LDC R1, c[0x0][0x28] ;  /* 0x00000a00ff017b82 */ /* 0x000fe20000000800 */
[----:B------:R-:W-:Y:S05]  /*0010*/  EXIT ;  /* 0x000000000000794d */ /* 0x000fea0003800000 */
.L_x_47:
        /* <DEDUP_REMOVED lines=14> */
.L_x_133:


//--------------------- .text._ZN7cutlass13device_kernelIN5flash19enable_sm80_to_sm89INS1_16FlashAttnBwdSm80INS1_25CollectiveMainloopBwdSm80ILi2ELi2EN4cute5tupleIJNS5_1CILi64EEENS7_ILi128EEES9_EEENS_6half_tEfNS_4arch4Sm80ELb0ELb1ELb0ELb1ELb0ELb0ELb0ELb0ELi2ELi2ELi2ELi2ELb0EEENS1_21CollectiveEpilogueBwdISA_SB_SD_Li256ELb1ELb0ELi4EEENS1_19SingleTileSchedulerILb1ELb0ELb0ELi128EEEEEEEEEvNT_6ParamsE --------------------------
	.section	.text._ZN7cutlass13device_kernelIN5flash19enable_sm80_to_sm89INS1_16FlashAttnBwdSm80INS1_25CollectiveMainloopBwdSm80ILi2ELi2EN4cute5tupleIJNS5_1CILi64EEENS7_ILi128EEES9_EEENS_6half_tEfNS_4arch4Sm80ELb0ELb1ELb0ELb1ELb0ELb0ELb0ELb0ELi2ELi2ELi2ELi2ELb0EEENS1_21CollectiveEpilogueBwdISA_SB_SD_Li256ELb1ELb0ELi4EEENS1_19SingleTileSchedulerILb1ELb0ELb0ELi128EEEEEEEEEvNT_6ParamsE,"ax",@progbits
	.align	128
.text._ZN7cutlass13device_kernelIN5flash19enable_sm80_to_sm89INS1_16FlashAttnBwdSm80INS1_25CollectiveMainloopBwdSm80ILi2ELi2EN4cute5tupleIJNS5_1CILi64EEENS7_ILi128EEES9_EEENS_6half_tEfNS_4arch4Sm80ELb0ELb1ELb0ELb1ELb0ELb0ELb0ELb0ELi2ELi2ELi2ELi2ELb0EEENS1_21CollectiveEpilogueBwdISA_SB_SD_Li256ELb1ELb0ELi4EEENS1_19SingleTileSchedulerILb1ELb0ELb0ELi128EEEEEEEEEvNT_6ParamsE:
        .type           _ZN7cutlass13device_kernelIN5flash19enable_sm80_to_sm89INS1_16FlashAttnBwdSm80INS1_25CollectiveMainloopBwdSm80ILi2ELi2EN4cute5tupleIJNS5_1CILi64EEENS7_ILi128EEES9_EEENS_6half_tEfNS_4arch4Sm80ELb0ELb1ELb0ELb1ELb0ELb0ELb0ELb0ELi2ELi2ELi2ELi2ELb0EEENS1_21CollectiveEpilogueBwdISA_SB_SD_Li256ELb1ELb0ELi4EEENS1_19SingleTileSchedulerILb1ELb0ELb0ELi128EEEEEEEEEvNT_6ParamsE,@function
        .size           _ZN7cutlass13device_kernelIN5flash19enable_sm80_to_sm89INS1_16FlashAttnBwdSm80INS1_25CollectiveMainloopBwdSm80ILi2ELi2EN4cute5tupleIJNS5_1CILi64EEENS7_ILi128EEES9_EEENS_6half_tEfNS_4arch4Sm80ELb0ELb1ELb0ELb1ELb0ELb0ELb0ELb0ELi2ELi2ELi2ELi2ELb0EEENS1_21CollectiveEpilogueBwdISA_SB_SD_Li256ELb1ELb0ELi4EEENS1_19SingleTileSchedulerILb1ELb0ELb0ELi128EEEEEEEEEvNT_6ParamsE,(.L_x_134 - _ZN7cutlass13device_kernelIN5flash19enable_sm80_to_sm89INS1_16FlashAttnBwdSm80INS1_25CollectiveMainloopBwdSm80ILi2ELi2EN4cute5tupleIJNS5_1CILi64EEENS7_ILi128EEES9_EEENS_6half_tEfNS_4arch4Sm80ELb0ELb1ELb0ELb1ELb0ELb0ELb0ELb0ELi2ELi2ELi2ELi2ELb0EEENS1_21CollectiveEpilogueBwdISA_SB_SD_Li256ELb1ELb0ELi4EEENS1_19SingleTileSchedulerILb1ELb0ELb0ELi128EEEEEEEEEvNT_6ParamsE)
        .other          _ZN7cutlass13device_kernelIN5flash19enable_sm80_to_sm89INS1_16FlashAttnBwdSm80INS1_25CollectiveMainloopBwdSm80ILi2ELi2EN4cute5tupleIJNS5_1CILi64EEENS7_ILi128EEES9_EEENS_6half_tEfNS_4arch4Sm80ELb0ELb1ELb0ELb1ELb0ELb0ELb0ELb0ELi2ELi2ELi2ELi2ELb0EEENS1_21CollectiveEpilogueBwdISA_SB_SD_Li256ELb1ELb0ELi4EEENS1_19SingleTileSchedulerILb1ELb0ELb0ELi128EEEEEEEEEvNT_6ParamsE,@"STO_CUDA_ENTRY STV_DEFAULT"
_ZN7cutlass13device_kernelIN5flash19enable_sm80_to_sm89INS1_16FlashAttnBwdSm80INS1_25CollectiveMainloopBwdSm80ILi2ELi2EN4cute5tupleIJNS5_1CILi64EEENS7_ILi128EEES9_EEENS_6half_tEfNS_4arch4Sm80ELb0ELb1ELb0ELb1ELb0ELb0ELb0ELb0ELi2ELi2ELi2ELi2ELb0EEENS1_21CollectiveEpilogueBwdISA_SB_SD_Li256ELb1ELb0ELi4EEENS1_19SingleTileSchedulerILb1ELb0ELb0ELi128EEEEEEEEEvNT_6ParamsE:
[----:B------:R-:W-:Y:S01]  /*0000*/  LDC R1, c[0x0][0x28] ;  /* 0x00000a00ff017b82 */ /* 0x000fe20000000800 */
[----:B------:R-:W-:Y:S05]  /*0010*/  EXIT ;  /* 0x000000000000794d */ /* 0x000fea0003800000 */
.L_x_48:
        /* <DEDUP_REMOVED lines=14> */
.L_x_134:


//--------------------- .text._ZN7cutlass13device_kernelIN5flash19enable_sm80_to_sm89INS1_16FlashAttnBwdSm80INS1_25CollectiveMainloopBwdSm80ILi2ELi2EN4cute5tupleIJNS5_1CILi64EEENS7_ILi128EEES9_EEENS_6half_tEfNS_4arch4Sm80ELb0ELb1ELb0ELb1ELb1ELb0ELb0ELb0ELi2ELi2ELi2ELi2ELb0EEENS1_21CollectiveEpilogueBwdISA_SB_SD_Li256ELb1ELb0ELi4EEENS1_19SingleTileSchedulerILb1ELb0ELb0ELi128EEEEEEEEEvNT_6ParamsE --------------------------
	.section	.text._ZN7cutlass13device_kernelIN5flash19enable_sm80_to_sm89INS1_16FlashAttnBwdSm80INS1_25CollectiveMainloopBwdSm80ILi2ELi2EN4cute5tupleIJNS5_1CILi64EEENS7_ILi128EEES9_EEENS_6half_tEfNS_4arch4Sm80ELb0ELb1ELb0ELb1ELb1ELb0ELb0ELb0ELi2ELi2ELi2ELi2ELb0EEENS1_21CollectiveEpilogueBwdISA_SB_SD_Li256ELb1ELb0ELi4EEENS1_19SingleTileSchedulerILb1ELb0ELb0ELi128EEEEEEEEEvNT_6ParamsE,"ax",@progbits
	.align	128
.text._ZN7cutlass13device_kernelIN5flash19enable_sm80_to_sm89INS1_16FlashAttnBwdSm80INS1_25CollectiveMainloopBwdSm80ILi2ELi2EN4cute5tupleIJNS5_1CILi64EEENS7_ILi128EEES9_EEENS_6half_tEfNS_4arch4Sm80ELb0ELb1ELb0ELb1ELb1ELb0ELb0ELb0ELi2ELi2ELi2ELi2ELb0EEENS1_21CollectiveEpilogueBwdISA_SB_SD_Li256ELb1ELb0ELi4EEENS1_19SingleTileSchedulerILb1ELb0ELb0ELi128EEEEEEEEEvNT_6ParamsE:
        .type           _ZN7cutlass13device_kernelIN5flash19enable_sm80_to_sm89INS1_16FlashAttnBwdSm80INS1_25CollectiveMainloopBwdSm80ILi2ELi2EN4cute5tupleIJNS5_1CILi64EEENS7_ILi128EEES9_EEENS_6half_tEfNS_4arch4Sm80ELb0ELb1ELb0ELb1ELb1ELb0ELb0ELb0ELi2ELi2ELi2ELi2ELb0EEENS1_21CollectiveEpilogueBwdISA_SB_SD_Li256ELb1ELb0ELi4EEENS1_19SingleTileSchedulerILb1ELb0ELb0ELi128EEEEEEEEEvNT_6ParamsE,@function
        .size           _ZN7cutlass13device_kernelIN5flash19enable_sm80_to_sm89INS1_16FlashAttnBwdSm80INS1_25CollectiveMainloopBwdSm80ILi2ELi2EN4cute5tupleIJNS5_1CILi64EEENS7_ILi128EEES9_EEENS_6half_tEfNS_4arch4Sm80ELb0ELb1ELb0ELb1ELb1ELb0ELb0ELb0ELi2ELi2ELi2ELi2ELb0EEENS1_21CollectiveEpilogueBwdISA_SB_SD_Li256ELb1ELb0ELi4EEENS1_19SingleTileSchedulerILb1ELb0ELb0ELi128EEEEEEEEEvNT_6ParamsE,(.L_x_135 - _ZN7cutlass13device_kernelIN5flash19enable_sm80_to_sm89INS1_16FlashAttnBwdSm80INS1_25CollectiveMainloopBwdSm80ILi2ELi2EN4cute5tupleIJNS5_1CILi64EEENS7_ILi128EEES9_EEENS_6half_tEfNS_4arch4Sm80ELb0ELb1ELb0ELb1ELb1ELb0ELb0ELb0ELi2ELi2ELi2ELi2ELb0EEENS1_21CollectiveEpilogueBwdISA_SB_SD_Li256ELb1ELb0ELi4EEENS1_19SingleTileSchedulerILb1ELb0ELb0ELi128EEEEEEEEEvNT_6ParamsE)
        .other          _ZN7cutlass13device_kernelIN5flash19enable_sm80_to_sm89INS1_16FlashAttnBwdSm80INS1_25CollectiveMainloopBwdSm80ILi2ELi2EN4cute5tupleIJNS5_1CILi64EEENS7_ILi128EEES9_EEENS_6half_tEfNS_4arch4Sm80ELb0ELb1ELb0ELb1ELb1ELb0ELb0ELb0ELi2ELi2ELi2ELi2ELb0EEENS1_21CollectiveEpilogueBwdISA_SB_SD_Li256ELb1ELb0ELi4EEENS1_19SingleTileSchedulerILb1ELb0ELb0ELi128EEEEEEEEEvNT_6ParamsE,@"STO_CUDA_ENTRY STV_DEFAULT"
_ZN7cutlass13device_kernelIN5flash19enable_sm80_to_sm89INS1_16FlashAttnBwdSm80INS1_25CollectiveMainloopBwdSm80ILi2ELi2EN4cute5tupleIJNS5_1CILi64EEENS7_ILi128EEES9_EEENS_6half_tEfNS_4arch4Sm80ELb0ELb1ELb0ELb1ELb1ELb0ELb0ELb0ELi2ELi2ELi2ELi2ELb0EEENS1_21CollectiveEpilogueBwdISA_SB_SD_Li256ELb1ELb0ELi4EEENS1_19SingleTileSchedulerILb1ELb0ELb0ELi128EEEEEEEEEvNT_6ParamsE:
[----:B------:R-:W-:Y:S01]  /*0000*/  LDC R1, c[0x0][0x28] ;  /* 0x00000a00ff017b82 */ /* 0x000fe20000000800 */
[----:B------:R-:W-:Y:S05]  /*0010*/  EXIT ;  /* 0x000000000000794d */ /* 0x000fea0003800000 */
.L_x_49:
        /* <DEDUP_REMOVED lines=14> */
.L_x_135:


//--------------------- .text._ZN7cutlass13device_kernelIN5flash19enable_sm80_to_sm89INS1_16FlashAttnBwdSm80INS1_25CollectiveMainloopBwdSm80ILi2ELi2EN4cute5tupleIJNS5_1CILi64EEENS7_ILi128EEES9_EEENS_6half_tEfNS_4arch4Sm80ELb0ELb1ELb0ELb1ELb0ELb0ELb0ELb0ELi2ELi2ELi2ELi2ELb0EEENS1_24CollectiveEpilogueBwdGQAISA_fSD_Li256ELb1ELb0EEENS1_19SingleTileSchedulerILb1ELb0ELb0ELi128EEEEEEEEEvNT_6ParamsE --------------------------
	.section	.text._ZN7cutlass13device_kernelIN5flash19enable_sm80_to_sm89INS1_16FlashAttnBwdSm80INS1_25CollectiveMainloopBwdSm80ILi2ELi2EN4cute5tupleIJNS5_1CILi64EEENS7_ILi128EEES9_EEENS_6half_tEfNS_4arch4Sm80ELb0ELb1ELb0ELb1ELb0ELb0ELb0ELb0ELi2ELi2ELi2ELi2ELb0EEENS1_24CollectiveEpilogueBwdGQAISA_fSD_Li256ELb1ELb0EEENS1_19SingleTileSchedulerILb1ELb0ELb0ELi128EEEEEEEEEvNT_6ParamsE,"ax",@progbits
	.align	128
.text._ZN7cutlass13device_kernelIN5flash19enable_sm80_to_sm89INS1_16FlashAttnBwdSm80INS1_25CollectiveMainloopBwdSm80ILi2ELi2EN4cute5tupleIJNS5_1CILi64EEENS7_ILi128EEES9_EEENS_6half_tEfNS_4arch4Sm80ELb0ELb1ELb0ELb1ELb0ELb0ELb0ELb0ELi2ELi2ELi2ELi2ELb0EEENS1_24CollectiveEpilogueBwdGQAISA_fSD_Li256ELb1ELb0EEENS1_19SingleTileSchedulerILb1ELb0ELb0ELi128EEEEEEEEEvNT_6ParamsE:
        .type           _ZN7cutlass13device_kernelIN5flash19enable_sm80_to_sm89INS1_16FlashAttnBwdSm80INS1_25CollectiveMainloopBwdSm80ILi2ELi2EN4cute5tupleIJNS5_1CILi64EEENS7_ILi128EEES9_EEENS_6half_tEfNS_4arch4Sm80ELb0ELb1ELb0ELb1ELb0ELb0ELb0ELb0ELi2ELi2ELi2ELi2ELb0EEENS1_24CollectiveEpilogueBwdGQAISA_fSD_Li256ELb1ELb0EEENS1_19SingleTileSchedulerILb1ELb0ELb0ELi128EEEEEEEEEvNT_6ParamsE,@function
        .size           _ZN7cutlass13device_kernelIN5flash19enable_sm80_to_sm89INS1_16FlashAttnBwdSm80INS1_25CollectiveMainloopBwdSm80ILi2ELi2EN4cute5tupleIJNS5_1CILi64EEENS7_ILi128EEES9_EEENS_6half_tEfNS_4arch4Sm80ELb0ELb1ELb0ELb1ELb0ELb0ELb0ELb0ELi2ELi2ELi2ELi2ELb0EEENS1_24CollectiveEpilogueBwdGQAISA_fSD_Li256ELb1ELb0EEENS1_19SingleTileSchedulerILb1ELb0ELb0ELi128EEEEEEEEEvNT_6ParamsE,(.L_x_136 - _ZN7cutlass13device_kernelIN5flash19enable_sm80_to_sm89INS1_16FlashAttnBwdSm80INS1_25CollectiveMainloopBwdSm80ILi2ELi2EN4cute5tupleIJNS5_1CILi64EEENS7_ILi128EEES9_EEENS_6half_tEfNS_4arch4Sm80ELb0ELb1ELb0ELb1ELb0ELb0ELb0ELb0ELi2ELi2ELi2ELi2ELb0EEENS1_24CollectiveEpilogueBwdGQAISA_fSD_Li256ELb1ELb0EEENS1_19SingleTileSchedulerILb1ELb0ELb0ELi128EEEEEEEEEvNT_6ParamsE)
        .other          _ZN7cutlass13device_kernelIN5flash19enable_sm80_to_sm89INS1_16FlashAttnBwdSm80INS1_25CollectiveMainloopBwdSm80ILi2ELi2EN4cute5tupleIJNS5_1CILi64EEENS7_ILi128EEES9_EEENS_6half_tEfNS_4arch4Sm80ELb0ELb1ELb0ELb1ELb0ELb0ELb0ELb0ELi2ELi2ELi2ELi2ELb0EEENS1_24CollectiveEpilogueBwdGQAISA_fSD_Li256ELb1ELb0EEENS1_19SingleTileSchedulerILb1ELb0ELb0ELi128EEEEEEEEEvNT_6ParamsE,@"STO_CUDA_ENTRY STV_DEFAULT"
_ZN7cutlass13device_kernelIN5flash19enable_sm80_to_sm89INS1_16FlashAttnBwdSm80INS1_25CollectiveMainloopBwdSm80ILi2ELi2EN4cute5tupleIJNS5_1CILi64EEENS7_ILi128EEES9_EEENS_6half_tEfNS_4arch4Sm80ELb0ELb1ELb0ELb1ELb0ELb0ELb0ELb0ELi2ELi2ELi2ELi2ELb0EEENS1_24CollectiveEpilogueBwdGQAISA_fSD_Li256ELb1ELb0EEENS1_19SingleTileSchedulerILb1ELb0ELb0ELi128EEEEEEEEEvNT_6ParamsE:
[----:B------:R-:W-:Y:S01]  /*0000*/  LDC R1, c[0x0][0x28] ;  /* 0x00000a00ff017b82 */ /* 0x000fe20000000800 */
[----:B------:R-:W-:Y:S05]  /*0010*/  EXIT ;  /* 0x000000000000794d */ /* 0x000fea0003800000 */
.L_x_50:
        /* <DEDUP_REMOVED lines=14> */
.L_x_136:


//--------------------- .text._ZN7cutlass13device_kernelIN5flash19enable_sm80_to_sm89INS1_16FlashAttnBwdSm80INS1_25CollectiveMainloopBwdSm80ILi2ELi2EN4cute5tupleIJNS5_1CILi64EEENS7_ILi128EEES9_EEENS_6half_tEfNS_4arch4Sm80ELb0ELb1ELb0ELb1ELb1ELb0ELb0ELb0ELi2ELi2ELi2ELi2ELb0EEENS1_24CollectiveEpilogueBwdGQAISA_fSD_Li256ELb1ELb1EEENS1_19SingleTileSchedulerILb1ELb0ELb0ELi128EEEEEEEEEvNT_6ParamsE --------------------------
	.section	.text._ZN7cutlass13device_kernelIN5flash19enable_sm80_to_sm89INS1_16FlashAttnBwdSm80INS1_25CollectiveMainloopBwdSm80ILi2ELi2EN4cute5tupleIJNS5_1CILi64EEENS7_ILi128EEES9_EEENS_6half_tEfNS_4arch4Sm80ELb0ELb1ELb0ELb1ELb1ELb0ELb0ELb0ELi2ELi2ELi2ELi2ELb0EEENS1_24CollectiveEpilogueBwdGQAISA_fSD_Li256ELb1ELb1EEENS1_19SingleTileSchedulerILb1ELb0ELb0ELi128EEEEEEEEEvNT_6ParamsE,"ax",@progbits
	.align	128
.text._ZN7cutlass13device_kernelIN5flash19enable_sm80_to_sm89INS1_16FlashAttnBwdSm80INS1_25CollectiveMainloopBwdSm80ILi2ELi2EN4cute5tupleIJNS5_1CILi64EEENS7_ILi128EEES9_EEENS_6half_tEfNS_4arch4Sm80ELb0ELb1ELb0ELb1ELb1ELb0ELb0ELb0ELi2ELi2ELi2ELi2ELb0EEENS1_24CollectiveEpilogueBwdGQAISA_fSD_Li256ELb1ELb1EEENS1_19SingleTileSchedulerILb1ELb0ELb0ELi128EEEEEEEEEvNT_6ParamsE:
        .type           _ZN7cutlass13device_kernelIN5flash19enable_sm80_to_sm89INS1_16FlashAttnBwdSm80INS1_25CollectiveMainloopBwdSm80ILi2ELi2EN4cute5tupleIJNS5_1CILi64EEENS7_ILi128EEES9_EEENS_6half_tEfNS_4arch4Sm80ELb0ELb1ELb0ELb1ELb1ELb0ELb0ELb0ELi2ELi2ELi2ELi2ELb0EEENS1_24CollectiveEpilogueBwdGQAISA_fSD_Li256ELb1ELb1EEENS1_19SingleTileSchedulerILb1ELb0ELb0ELi128EEEEEEEEEvNT_6ParamsE,@function
        .size           _ZN7cutlass13device_kernelIN5flash19enable_sm80_to_sm89INS1_16FlashAttnBwdSm80INS1_25CollectiveMainloopBwdSm80ILi2ELi2EN4cute5tupleIJNS5_1CILi64EEENS7_ILi128EEES9_EEENS_6half_tEfNS_4arch4Sm80ELb0ELb1ELb0ELb1ELb1ELb0ELb0ELb0ELi2ELi2ELi2ELi2ELb0EEENS1_24CollectiveEpilogueBwdGQAISA_fSD_Li256ELb1ELb1EEENS1_19SingleTileSchedulerILb1ELb0ELb0ELi128EEEEEEEEEvNT_6ParamsE,(.L_x_137 - _ZN7cutlass13device_kernelIN5flash19enable_sm80_to_sm89INS1_16FlashAttnBwdSm80INS1_25CollectiveMainloopBwdSm80ILi2ELi2EN4cute5tupleIJNS5_1CILi64EEENS7_ILi128EEES9_EEENS_6half_tEfNS_4arch4Sm80ELb0ELb1ELb0ELb1ELb1ELb0ELb0ELb0ELi2ELi2ELi2ELi2ELb0EEENS1_24CollectiveEpilogueBwdGQAISA_fSD_Li256ELb1ELb1EEENS1_19SingleTileSchedulerILb1ELb0ELb0ELi128EEEEEEEEEvNT_6ParamsE)
        .other          _ZN7cutlass13device_kernelIN5flash19enable_sm80_to_sm89INS1_16FlashAttnBwdSm80INS1_25CollectiveMainloopBwdSm80ILi2ELi2EN4cute5tupleIJNS5_1CILi64EEENS7_ILi128EEES9_EEENS_6half_tEfNS_4arch4Sm80ELb0ELb1ELb0ELb1ELb1ELb0ELb0ELb0ELi2ELi2ELi2ELi2ELb0EEENS1_24CollectiveEpilogueBwdGQAISA_fSD_Li256ELb1ELb1EEENS1_19SingleTileSchedulerILb1ELb0ELb0ELi128EEEEEEEEEvNT_6ParamsE,@"STO_CUDA_ENTRY STV_DEFAULT"
_ZN7cutlass13device_kernelIN5flash19enable_sm80_to_sm89INS1_16FlashAttnBwdSm80INS1_25CollectiveMainloopBwdSm80ILi2ELi2EN4cute5tupleIJNS5_1CILi64EEENS7_ILi128EEES9_EEENS_6half_tEfNS_4arch4Sm80ELb0ELb1ELb0ELb1ELb1ELb0ELb0ELb0ELi2ELi2ELi2ELi2ELb0EEENS1_24CollectiveEpilogueBwdGQAISA_fSD_Li256ELb1ELb1EEENS1_19SingleTileSchedulerILb1ELb0ELb0ELi128EEEEEEEEEvNT_6ParamsE:
[----:B------:R-:W-:Y:S01]  /*0000*/  LDC R1, c[0x0][0x28] ;  /* 0x00000a00ff017b82 */ /* 0x000fe20000000800 */
[----:B------:R-:W-:Y:S05]  /*0010*/  EXIT ;  /* 0x000000000000794d */ /* 0x000fea0003800000 */
.L_x_51:
        /* <DEDUP_REMOVED lines=14> */
.L_x_137:


//--------------------- .text._ZN7cutlass13device_kernelIN5flash19enable_sm80_to_sm89INS1_16FlashAttnBwdSm80INS1_25CollectiveMainloopBwdSm80ILi2ELi2EN4cute5tupleIJNS5_1CILi64EEENS7_ILi128EEES9_EEENS_6half_tEfNS_4arch4Sm80ELb1ELb0ELb0ELb0ELb0ELb0ELb0ELb0ELi2ELi2ELi2ELi2ELb0EEENS1_21CollectiveEpilogueBwdISA_SB_SD_Li256ELb0ELb0ELi4EEENS1_25SingleTileBwdLPTSchedulerILb0ELi128ELb0EEEEEEEEEvNT_6ParamsE --------------------------
	.section	.text._ZN7cutlass13device_kernelIN5flash19enable_sm80_to_sm89INS1_16FlashAttnBwdSm80INS1_25CollectiveMainloopBwdSm80ILi2ELi2EN4cute5tupleIJNS5_1CILi64EEENS7_ILi128EEES9_EEENS_6half_tEfNS_4arch4Sm80ELb1ELb0ELb0ELb0ELb0ELb0ELb0ELb0ELi2ELi2ELi2ELi2ELb0EEENS1_21CollectiveEpilogueBwdISA_SB_SD_Li256ELb0ELb0ELi4EEENS1_25SingleTileBwdLPTSchedulerILb0ELi128ELb0EEEEEEEEEvNT_6ParamsE,"ax",@progbits
	.align	128
.text._ZN7cutlass13device_kernelIN5flash19enable_sm80_to_sm89INS1_16FlashAttnBwdSm80INS1_25CollectiveMainloopBwdSm80ILi2ELi2EN4cute5tupleIJNS5_1CILi64EEENS7_ILi128EEES9_EEENS_6half_tEfNS_4arch4Sm80ELb1ELb0ELb0ELb0ELb0ELb0ELb0ELb0ELi2ELi2ELi2ELi2ELb0EEENS1_21CollectiveEpilogueBwdISA_SB_SD_Li256ELb0ELb0ELi4EEENS1_25SingleTileBwdLPTSchedulerILb0ELi128ELb0EEEEEEEEEvNT_6ParamsE:
        .type           _ZN7cutlass13device_kernelIN5flash19enable_sm80_to_sm89INS1_16FlashAttnBwdSm80INS1_25CollectiveMainloopBwdSm80ILi2ELi2EN4cute5tupleIJNS5_1CILi64EEENS7_ILi128EEES9_EEENS_6half_tEfNS_4arch4Sm80ELb1ELb0ELb0ELb0ELb0ELb0ELb0ELb0ELi2ELi2ELi2ELi2ELb0EEENS1_21CollectiveEpilogueBwdISA_SB_SD_Li256ELb0ELb0ELi4EEENS1_25SingleTileBwdLPTSchedulerILb0ELi128ELb0EEEEEEEEEvNT_6ParamsE,@function
        .size           _ZN7cutlass13device_kernelIN5flash19enable_sm80_to_sm89INS1_16FlashAttnBwdSm80INS1_25CollectiveMainloopBwdSm80ILi2ELi2EN4cute5tupleIJNS5_1CILi64EEENS7_ILi128EEES9_EEENS_6half_tEfNS_4arch4Sm80ELb1ELb0ELb0ELb0ELb0ELb0ELb0ELb0ELi2ELi2ELi2ELi2ELb0EEENS1_21CollectiveEpilogueBwdISA_SB_SD_Li256ELb0ELb0ELi4EEENS1_25SingleTileBwdLPTSchedulerILb0ELi128ELb0EEEEEEEEEvNT_6ParamsE,(.L_x_138 - _ZN7cutlass13device_kernelIN5flash19enable_sm80_to_sm89INS1_16FlashAttnBwdSm80INS1_25CollectiveMainloopBwdSm80ILi2ELi2EN4cute5tupleIJNS5_1CILi64EEENS7_ILi128EEES9_EEENS_6half_tEfNS_4arch4Sm80ELb1ELb0ELb0ELb0ELb0ELb0ELb0ELb0ELi2ELi2ELi2ELi2ELb0EEENS1_21CollectiveEpilogueBwdISA_SB_SD_Li256ELb0ELb0ELi4EEENS1_25SingleTileBwdLPTSchedulerILb0ELi128ELb0EEEEEEEEEvNT_6ParamsE)
        .other          _ZN7cutlass13device_kernelIN5flash19enable_sm80_to_sm89INS1_16FlashAttnBwdSm80INS1_25CollectiveMainloopBwdSm80ILi2ELi2EN4cute5tupleIJNS5_1CILi64EEENS7_ILi128EEES9_EEENS_6half_tEfNS_4arch4Sm80ELb1ELb0ELb0ELb0ELb0ELb0ELb0ELb0ELi2ELi2ELi2ELi2ELb0EEENS1_21CollectiveEpilogueBwdISA_SB_SD_Li256ELb0ELb0ELi4EEENS1_25SingleTileBwdLPTSchedulerILb0ELi128ELb0EEEEEEEEEvNT_6ParamsE,@"STO_CUDA_ENTRY STV_DEFAULT"
_ZN7cutlass13device_kernelIN5flash19enable_sm80_to_sm89INS1_16FlashAttnBwdSm80INS1_25CollectiveMainloopBwdSm80ILi2ELi2EN4cute5tupleIJNS5_1CILi64EEENS7_ILi128EEES9_EEENS_6half_tEfNS_4arch4Sm80ELb1ELb0ELb0ELb0ELb0ELb0ELb0ELb0ELi2ELi2ELi2ELi2ELb0EEENS1_21CollectiveEpilogueBwdISA_SB_SD_Li256ELb0ELb0ELi4EEENS1_25SingleTileBwdLPTSchedulerILb0ELi128ELb0EEEEEEEEEvNT_6ParamsE:
[----:B------:R-:W-:Y:S01]  /*0000*/  LDC R1, c[0x0][0x28] ;  /* 0x00000a00ff017b82 */ /* 0x000fe20000000800 */
[----:B------:R-:W-:Y:S05]  /*0010*/  EXIT ;  /* 0x000000000000794d */ /* 0x000fea0003800000 */
.L_x_52:
        /* <DEDUP_REMOVED lines=14> */
.L_x_138:


//--------------------- .text._ZN7cutlass13device_kernelIN5flash19enable_sm80_to_sm89INS1_16FlashAttnBwdSm80INS1_25CollectiveMainloopBwdSm80ILi2ELi2EN4cute5tupleIJNS5_1CILi64EEENS7_ILi128EEES9_EEENS_6half_tEfNS_4arch4Sm80ELb1ELb0ELb0ELb0ELb1ELb0ELb0ELb0ELi2ELi2ELi2ELi2ELb0EEENS1_21CollectiveEpilogueBwdISA_SB_SD_Li256ELb0ELb0ELi4EEENS1_25SingleTileBwdLPTSchedulerILb0ELi128ELb1EEEEEEEEEvNT_6ParamsE --------------------------
	.section	.text._ZN7cutlass13device_kernelIN5flash19enable_sm80_to_sm89INS1_16FlashAttnBwdSm80INS1_25CollectiveMainloopBwdSm80ILi2ELi2EN4cute5tupleIJNS5_1CILi64EEENS7_ILi128EEES9_EEENS_6half_tEfNS_4arch4Sm80ELb1ELb0ELb0ELb0ELb1ELb0ELb0ELb0ELi2ELi2ELi2ELi2ELb0EEENS1_21CollectiveEpilogueBwdISA_SB_SD_Li256ELb0ELb0ELi4EEENS1_25SingleTileBwdLPTSchedulerILb0ELi128ELb1EEEEEEEEEvNT_6ParamsE,"ax",@progbits
	.align	128
.text._ZN7cutlass13device_kernelIN5flash19enable_sm80_to_sm89INS1_16FlashAttnBwdSm80INS1_25CollectiveMainloopBwdSm80ILi2ELi2EN4cute5tupleIJNS5_1CILi64EEENS7_ILi128EEES9_EEENS_6half_tEfNS_4arch4Sm80ELb1ELb0ELb0ELb0ELb1ELb0ELb0ELb0ELi2ELi2ELi2ELi2ELb0EEENS1_21CollectiveEpilogueBwdISA_SB_SD_Li256ELb0ELb0ELi4EEENS1_25SingleTileBwdLPTSchedulerILb0ELi128ELb1EEEEEEEEEvNT_6ParamsE:
        .type           _ZN7cutlass13device_kernelIN5flash19enable_sm80_to_sm89INS1_16FlashAttnBwdSm80INS1_25CollectiveMainloopBwdSm80ILi2ELi2EN4cute5tupleIJNS5_1CILi64EEENS7_ILi128EEES9_EEENS_6half_tEfNS_4arch4Sm80ELb1ELb0ELb0ELb0ELb1ELb0ELb0ELb0ELi2ELi2ELi2ELi2ELb0EEENS1_21CollectiveEpilogueBwdISA_SB_SD_Li256ELb0ELb0ELi4EEENS1_25SingleTileBwdLPTSchedulerILb0ELi128ELb1EEEEEEEEEvNT_6ParamsE,@function
        .size           _ZN7cutlass13device_kernelIN5flash19enable_sm80_to_sm89INS1_16FlashAttnBwdSm80INS1_25CollectiveMainloopBwdSm80ILi2ELi2EN4cute5tupleIJNS5_1CILi64EEENS7_ILi128EEES9_EEENS_6half_tEfNS_4arch4Sm80ELb1ELb0ELb0ELb0ELb1ELb0ELb0ELb0ELi2ELi2ELi2ELi2ELb0EEENS1_21CollectiveEpilogueBwdISA_SB_SD_Li256ELb0ELb0ELi4EEENS1_25SingleTileBwdLPTSchedulerILb0ELi128ELb1EEEEEEEEEvNT_6ParamsE,(.L_x_139 - _ZN7cutlass13device_kernelIN5flash19enable_sm80_to_sm89INS1_16FlashAttnBwdSm80INS1_25CollectiveMainloopBwdSm80ILi2ELi2EN4cute5tupleIJNS5_1CILi64EEENS7_ILi128EEES9_EEENS_6half_tEfNS_4arch4Sm80ELb1ELb0ELb0ELb0ELb1ELb0ELb0ELb0ELi2ELi2ELi2ELi2ELb0EEENS1_21CollectiveEpilogueBwdISA_SB_SD_Li256ELb0ELb0ELi4EEENS1_25SingleTileBwdLPTSchedulerILb0ELi128ELb1EEEEEEEEEvNT_6ParamsE)
        .other          _ZN7cutlass13device_kernelIN5flash19enable_sm80_to_sm89INS1_16FlashAttnBwdSm80INS1_25CollectiveMainloopBwdSm80ILi2ELi2EN4cute5tupleIJNS5_1CILi64EEENS7_ILi128EEES9_EEENS_6half_tEfNS_4arch4Sm80ELb1ELb0ELb0ELb0ELb1ELb0ELb0ELb0ELi2ELi2ELi2ELi2ELb0EEENS1_21CollectiveEpilogueBwdISA_SB_SD_Li256ELb0ELb0ELi4EEENS1_25SingleTileBwdLPTSchedulerILb0ELi128ELb1EEEEEEEEEvNT_6ParamsE,@"STO_CUDA_ENTRY STV_DEFAULT"
_ZN7cutlass13device_kernelIN5flash19enable_sm80_to_sm89INS1_16FlashAttnBwdSm80INS1_25CollectiveMainloopBwdSm80ILi2ELi2EN4cute5tupleIJNS5_1CILi64EEENS7_ILi128EEES9_EEENS_6half_tEfNS_4arch4Sm80ELb1ELb0ELb0ELb0ELb1ELb0ELb0ELb0ELi2ELi2ELi2ELi2ELb0EEENS1_21CollectiveEpilogueBwdISA_SB_SD_Li256ELb0ELb0ELi4EEENS1_25SingleTileBwdLPTSchedulerILb0ELi128ELb1EEEEEEEEEvNT_6ParamsE:
[----:B------:R-:W-:Y:S01]  /*0000*/  LDC R1, c[0x0][0x28] ;  /* 0x00000a00ff017b82 */ /* 0x000fe20000000800 */
[----:B------:R-:W-:Y:S05]  /*0010*/  EXIT ;  /* 0x000000000000794d */ /* 0x000fea0003800000 */
.L_x_53:
        /* <DEDUP_REMOVED lines=14> */
.L_x_139:


//--------------------- .text._ZN7cutlass13device_kernelIN5flash19enable_sm80_to_sm89INS1_16FlashAttnBwdSm80INS1_25CollectiveMainloopBwdSm80ILi2ELi2EN4cute5tupleIJNS5_1CILi64EEENS7_ILi128EEES9_EEENS_6half_tEfNS_4arch4Sm80ELb1ELb0ELb0ELb0ELb0ELb0ELb0ELb0ELi2ELi2ELi2ELi2ELb0EEENS1_24CollectiveEpilogueBwdGQAISA_fSD_Li256ELb0ELb0EEENS1_25SingleTileBwdLPTSchedulerILb0ELi128ELb0EEEEEEEEEvNT_6ParamsE --------------------------
	.section	.text._ZN7cutlass13device_kernelIN5flash19enable_sm80_to_sm89INS1_16FlashAttnBwdSm80INS1_25CollectiveMainloopBwdSm80ILi2ELi2EN4cute5tupleIJNS5_1CILi64EEENS7_ILi128EEES9_EEENS_6half_tEfNS_4arch4Sm80ELb1ELb0ELb0ELb0ELb0ELb0ELb0ELb0ELi2ELi2ELi2ELi2ELb0EEENS1_24CollectiveEpilogueBwdGQAISA_fSD_Li256ELb0ELb0EEENS1_25SingleTileBwdLPTSchedulerILb0ELi128ELb0EEEEEEEEEvNT_6ParamsE,"ax",@progbits
	.align	128
.text._ZN7cutlass13device_kernelIN5flash19enable_sm80_to_sm89INS1_16FlashAttnBwdSm80INS1_25CollectiveMainloopBwdSm80ILi2ELi2EN4cute5tupleIJNS5_1CILi64EEENS7_ILi128EEES9_EEENS_6half_tEfNS_4arch4Sm80ELb1ELb0ELb0ELb0ELb0ELb0ELb0ELb0ELi2ELi2ELi2ELi2ELb0EEENS1_24CollectiveEpilogueBwdGQAISA_fSD_Li256ELb0ELb0EEENS1_25SingleTileBwdLPTSchedulerILb0ELi128ELb0EEEEEEEEEvNT_6ParamsE:
        .type           _ZN7cutlass13device_kernelIN5flash19enable_sm80_to_sm89INS1_16FlashAttnBwdSm80INS1_25CollectiveMainloopBwdSm80ILi2ELi2EN4cute5tupleIJNS5_1CILi64EEENS7_ILi128EEES9_EEENS_6half_tEfNS_4arch4Sm80ELb1ELb0ELb0ELb0ELb0ELb0ELb0ELb0ELi2ELi2ELi2ELi2ELb0EEENS1_24CollectiveEpilogueBwdGQAISA_fSD_Li256ELb0ELb0EEENS1_25SingleTileBwdLPTSchedulerILb0ELi128ELb0EEEEEEEEEvNT_6ParamsE,@function
        .size           _ZN7cutlass13device_kernelIN5flash19enable_sm80_to_sm89INS1_16FlashAttnBwdSm80INS1_25CollectiveMainloopBwdSm80ILi2ELi2EN4cute5tupleIJNS5_1CILi64EEENS7_ILi128EEES9_EEENS_6half_tEfNS_4arch4Sm80ELb1ELb0ELb0ELb0ELb0ELb0ELb0ELb0ELi2ELi2ELi2ELi2ELb0EEENS1_24CollectiveEpilogueBwdGQAISA_fSD_Li256ELb0ELb0EEENS1_25SingleTileBwdLPTSchedulerILb0ELi128ELb0EEEEEEEEEvNT_6ParamsE,(.L_x_140 - _ZN7cutlass13device_kernelIN5flash19enable_sm80_to_sm89INS1_16FlashAttnBwdSm80INS1_25CollectiveMainloopBwdSm80ILi2ELi2EN4cute5tupleIJNS5_1CILi64EEENS7_ILi128EEES9_EEENS_6half_tEfNS_4arch4Sm80ELb1ELb0ELb0ELb0ELb0ELb0ELb0ELb0ELi2ELi2ELi2ELi2ELb0EEENS1_24CollectiveEpilogueBwdGQAISA_fSD_Li256ELb0ELb0EEENS1_25SingleTileBwdLPTSchedulerILb0ELi128ELb0EEEEEEEEEvNT_6ParamsE)
        .other          _ZN7cutlass13device_kernelIN5flash19enable_sm80_to_sm89INS1_16FlashAttnBwdSm80INS1_25CollectiveMainloopBwdSm80ILi2ELi2EN4cute5tupleIJNS5_1CILi64EEENS7_ILi128EEES9_EEENS_6half_tEfNS_4arch4Sm80ELb1ELb0ELb0ELb0ELb0ELb0ELb0ELb0ELi2ELi2ELi2ELi2ELb0EEENS1_24CollectiveEpilogueBwdGQAISA_fSD_Li256ELb0ELb0EEENS1_25SingleTileBwdLPTSchedulerILb0ELi128ELb0EEEEEEEEEvNT_6ParamsE,@"STO_CUDA_ENTRY STV_DEFAULT"
_ZN7cutlass13device_kernelIN5flash19enable_sm80_to_sm89INS1_16FlashAttnBwdSm80INS1_25CollectiveMainloopBwdSm80ILi2ELi2EN4cute5tupleIJNS5_1CILi64EEENS7_ILi128EEES9_EEENS_6half_tEfNS_4arch4Sm80ELb1ELb0ELb0ELb0ELb0ELb0ELb0ELb0ELi2ELi2ELi2ELi2ELb0EEENS1_24CollectiveEpilogueBwdGQAISA_fSD_Li256ELb0ELb0EEENS1_25SingleTileBwdLPTSchedulerILb0ELi128ELb0EEEEEEEEEvNT_6ParamsE:
[----:B------:R-:W-:Y:S01]  /*0000*/  LDC R1, c[0x0][0x28] ;  /* 0x00000a00ff017b82 */ /* 0x000fe20000000800 */
[----:B------:R-:W-:Y:S05]  /*0010*/  EXIT ;  /* 0x000000000000794d */ /* 0x000fea0003800000 */
.L_x_54:
        /* <DEDUP_REMOVED lines=14> */
.L_x_140:


//--------------------- .text._ZN7cutlass13device_kernelIN5flash19enable_sm80_to_sm89INS1_16FlashAttnBwdSm80INS1_25CollectiveMainloopBwdSm80ILi2ELi2EN4cute5tupleIJNS5_1CILi64EEENS7_ILi128EEES9_EEENS_6half_tEfNS_4arch4Sm80ELb1ELb0ELb0ELb0ELb1ELb0ELb0ELb0ELi2ELi2ELi2ELi2ELb0EEENS1_24CollectiveEpilogueBwdGQAISA_fSD_Li256ELb0ELb1EEENS1_25SingleTileBwdLPTSchedulerILb0ELi128ELb1EEEEEEEEEvNT_6ParamsE --------------------------
	.section	.text._ZN7cutlass13device_kernelIN5flash19enable_sm80_to_sm89INS1_16FlashAttnBwdSm80INS1_25CollectiveMainloopBwdSm80ILi2ELi2EN4cute5tupleIJNS5_1CILi64EEENS7_ILi128EEES9_EEENS_6half_tEfNS_4arch4Sm80ELb1ELb0ELb0ELb0ELb1ELb0ELb0ELb0ELi2ELi2ELi2ELi2ELb0EEENS1_24CollectiveEpilogueBwdGQAISA_fSD_Li256ELb0ELb1EEENS1_25SingleTileBwdLPTSchedulerILb0ELi128ELb1EEEEEEEEEvNT_6ParamsE,"ax",@progbits
	.align	128
.text._ZN7cutlass13device_kernelIN5flash19enable_sm80_to_sm89INS1_16FlashAttnBwdSm80INS1_25CollectiveMainloopBwdSm80ILi2ELi2EN4cute5tupleIJNS5_1CILi64EEENS7_ILi128EEES9_EEENS_6half_tEfNS_4arch4Sm80ELb1ELb0ELb0ELb0ELb1ELb0ELb0ELb0ELi2ELi2ELi2ELi2ELb0EEENS1_24CollectiveEpilogueBwdGQAISA_fSD_Li256ELb0ELb1EEENS1_25SingleTileBwdLPTSchedulerILb0ELi128ELb1EEEEEEEEEvNT_6ParamsE:
        .type           _ZN7cutlass13device_kernelIN5flash19enable_sm80_to_sm89INS1_16FlashAttnBwdSm80INS1_25CollectiveMainloopBwdSm80ILi2ELi2EN4cute5tupleIJNS5_1CILi64EEENS7_ILi128EEES9_EEENS_6half_tEfNS_4arch4Sm80ELb1ELb0ELb0ELb0ELb1ELb0ELb0ELb0ELi2ELi2ELi2ELi2ELb0EEENS1_24CollectiveEpilogueBwdGQAISA_fSD_Li256ELb0ELb1EEENS1_25SingleTileBwdLPTSchedulerILb0ELi128ELb1EEEEEEEEEvNT_6ParamsE,@function
        .size           _ZN7cutlass13device_kernelIN5flash19enable_sm80_to_sm89INS1_16FlashAttnBwdSm80INS1_25CollectiveMainloopBwdSm80ILi2ELi2EN4cute5tupleIJNS5_1CILi64EEENS7_ILi128EEES9_EEENS_6half_tEfNS_4arch4Sm80ELb1ELb0ELb0ELb0ELb1ELb0ELb0ELb0ELi2ELi2ELi2ELi2ELb0EEENS1_24CollectiveEpilogueBwdGQAISA_fSD_Li256ELb0ELb1EEENS1_25SingleTileBwdLPTSchedulerILb0ELi128ELb1EEEEEEEEEvNT_6ParamsE,(.L_x_141 - _ZN7cutlass13device_kernelIN5flash19enable_sm80_to_sm89INS1_16FlashAttnBwdSm80INS1_25CollectiveMainloopBwdSm80ILi2ELi2EN4cute5tupleIJNS5_1CILi64EEENS7_ILi128EEES9_EEENS_6half_tEfNS_4arch4Sm80ELb1ELb0ELb0ELb0ELb1ELb0ELb0ELb0ELi2ELi2ELi2ELi2ELb0EEENS1_24CollectiveEpilogueBwdGQAISA_fSD_Li256ELb0ELb1EEENS1_25SingleTileBwdLPTSchedulerILb0ELi128ELb1EEEEEEEEEvNT_6ParamsE)
        .other          _ZN7cutlass13device_kernelIN5flash19enable_sm80_to_sm89INS1_16FlashAttnBwdSm80INS1_25CollectiveMainloopBwdSm80ILi2ELi2EN4cute5tupleIJNS5_1CILi64EEENS7_ILi128EEES9_EEENS_6half_tEfNS_4arch4Sm80ELb1ELb0ELb0ELb0ELb1ELb0ELb0ELb0ELi2ELi2ELi2ELi2ELb0EEENS1_24CollectiveEpilogueBwdGQAISA_fSD_Li256ELb0ELb1EEENS1_25SingleTileBwdLPTSchedulerILb0ELi128ELb1EEEEEEEEEvNT_6ParamsE,@"STO_CUDA_ENTRY STV_DEFAULT"
_ZN7cutlass13device_kernelIN5flash19enable_sm80_to_sm89INS1_16FlashAttnBwdSm80INS1_25CollectiveMainloopBwdSm80ILi2ELi2EN4cute5tupleIJNS5_1CILi64EEENS7_ILi128EEES9_EEENS_6half_tEfNS_4arch4Sm80ELb1ELb0ELb0ELb0ELb1ELb0ELb0ELb0ELi2ELi2ELi2ELi2ELb0EEENS1_24CollectiveEpilogueBwdGQAISA_fSD_Li256ELb0ELb1EEENS1_25SingleTileBwdLPTSchedulerILb0ELi128ELb1EEEEEEEEEvNT_6ParamsE:
[----:B------:R-:W-:Y:S01]  /*0000*/  LDC R1, c[0x0][0x28] ;  /* 0x00000a00ff017b82 */ /* 0x000fe20000000800 */
[----:B------:R-:W-:Y:S05]  /*0010*/  EXIT ;  /* 0x000000000000794d */ /* 0x000fea0003800000 */
.L_x_55:
        /* <DEDUP_REMOVED lines=14> */
.L_x_141:


//--------------------- .text._ZN7cutlass13device_kernelIN5flash22FlashAttnBwdPreprocessIN4cute5tupleIJNS3_1CILi64EEENS5_ILi128EEEEEENS_6half_tEfNS_4arch4Sm80ELb1ELb0EEEEEvNT_6ParamsE --------------------------
	.section	.text._ZN7cutlass13device_kernelIN5flash22FlashAttnBwdPreprocessIN4cute5tupleIJNS3_1CILi64EEENS5_ILi128EEEEEENS_6half_tEfNS_4arch4Sm80ELb1ELb0EEEEEvNT_6ParamsE,"ax",@progbits
	.align	128
.text._ZN7cutlass13device_kernelIN5flash22FlashAttnBwdPreprocessIN4cute5tupleIJNS3_1CILi64EEENS5_ILi128EEEEEENS_6half_tEfNS_4arch4Sm80ELb1ELb0EEEEEvNT_6ParamsE:
        .type           _ZN7cutlass13device_kernelIN5flash22FlashAttnBwdPreprocessIN4cute5tupleIJNS3_1CILi64EEENS5_ILi128EEEEEENS_6half_tEfNS_4arch4Sm80ELb1ELb0EEEEEvNT_6ParamsE,@function
        .size           _ZN7cutlass13device_kernelIN5flash22FlashAttnBwdPreprocessIN4cute5tupleIJNS3_1CILi64EEENS5_ILi128EEEEEENS_6half_tEfNS_4arch4Sm80ELb1ELb0EEEEEvNT_6ParamsE,(.L_x_142 - _ZN7cutlass13device_kernelIN5flash22FlashAttnBwdPreprocessIN4cute5tupleIJNS3_1CILi64EEENS5_ILi128EEEEEENS_6half_tEfNS_4arch4Sm80ELb1ELb0EEEEEvNT_6ParamsE)
        .other          _ZN7cutlass13device_kernelIN5flash22FlashAttnBwdPreprocessIN4cute5tupleIJNS3_1CILi64EEENS5_ILi128EEEEEENS_6half_tEfNS_4arch4Sm80ELb1ELb0EEEEEvNT_6ParamsE,@"STO_CUDA_ENTRY STV_DEFAULT"
_ZN7cutlass13device_kernelIN5flash22FlashAttnBwdPreprocessIN4cute5tupleIJNS3_1CILi64EEENS5_ILi128EEEEEENS_6half_tEfNS_4arch4Sm80ELb1ELb0EEEEEvNT_6ParamsE:
[----:B------:R-:W-:Y:S01]  /*0000*/  LDC R1, c[0x0][0x28] ;  /* 0x00000a00ff017b82 */ /* 0x000fe20000000800 */
[----:B------:R-:W0:Y:S07]  /*0010*/  S2R R0, SR_TID.X ;  /* 0x0000000000007919 */ /* 0x000e2e0000002100 */
[----:B------:R-:W1:Y:S01]  /*0020*/  S2UR UR8, SR_CTAID.Y ;  /* 0x00000000000879c3 */ /* 0x000e620000002600 */
[----:B------:R-:W-:Y:S01]  /*0030*/  ULDC UR4, c[0x0][0x218] ;  /* 0x0000860000047ab9 */ /* 0x000fe20000000800 */
[----:B------:R-:W-:Y:S01]  /*0040*/  ULDC UR5, c[0x0][0x21c] ;  /* 0x0000870000057ab9 */ /* 0x000fe20000000800 */
[----:B------:R-:W2:Y:S01]  /*0050*/  S2R R2, SR_CTAID.X ;  /* 0x0000000000027919 */ /* 0x000ea20000002500 */
[----:B------:R-:W-:-:S04]  /*0060*/  ULDC.64 UR6, c[0x0][0x208] ;  /* 0x0000820000067ab9 */ /* 0x000fc80000000a00 */
[----:B------:R-:W3:Y:S08]  /*0070*/  LDC.64 R10, c[0x0][0x230] ;  /* 0x00008c00ff0a7b82 */ /* 0x000ef00000000a00 */
[----:B------:R-:W4:Y:S08]  /*0080*/  S2UR UR9, SR_CTAID.Z ;  /* 0x00000000000979c3 */ /* 0x000f300000002700 */
[----:B------:R-:W4:Y:S01]  /*0090*/  LDC.64 R18, c[0x0][0x250] ;  /* 0x00009400ff127b82 */ /* 0x000f220000000a00 */
[----:B-1----:R-:W-:Y:S01]  /*00a0*/  USHF.R.S32.HI UR10, URZ, 0x1f, UR8 ;  /* 0x0000001f3f0a7899 */ /* 0x002fe20008011408 */
[----:B0-----:R-:W-:-:S06]  /*00b0*/  SHF.R.S32.HI R3, RZ, 0x1f, R0 ;  /* 0x0000001fff037819 */ /* 0x001fcc0000011400 */
[----:B------:R-:W0:Y:S01]  /*00c0*/  LDC.64 R40, c[0x0][0x238] ;  /* 0x00008e00ff287b82 */ /* 0x000e220000000a00 */
[----:B---3--:R-:W-:Y:S01]  /*00d0*/  IMAD R4, R10, UR10, RZ ;  /* 0x0000000a0a047c24 */ /* 0x008fe2000f8e02ff */
[----:B------:R-:W-:Y:S02]  /*00e0*/  LEA.HI R46, R3, R0, RZ, 0x4 ;  /* 0x00000000032e7211 */ /* 0x000fe400078f20ff */
[----:B--2---:R-:W-:Y:S01]  /*00f0*/  SHF.L.U32 R44, R2, 0x6, RZ ;  /* 0x00000006022c7819 */ /* 0x004fe200000006ff */
[----:B------:R-:W-:Y:S01]  /*0100*/  IMAD R11, R11, UR8, R4 ;  /* 0x000000080b0b7c24 */ /* 0x000fe2000f8e0204 */
[----:B------:R-:W-:Y:S02]  /*0110*/  LOP3.LUT R5, R46, 0xfffffff0, RZ, 0xc0, !PT ;  /* 0xfffffff02e057812 */ /* 0x000fe400078ec0ff */
[----:B------:R-:W1:Y:S01]  /*0120*/  LDC.64 R42, c[0x0][0x258] ;  /* 0x00009600ff2a7b82 */ /* 0x000e620000000a00 */
[----:B------:R-:W-:Y:S01]  /*0130*/  IADD3 R3, -R44, UR4, RZ ;  /* 0x000000042c037c10 */ /* 0x000fe2000fffe1ff */
[----:B----4-:R-:W-:Y:S01]  /*0140*/  USHF.R.S32.HI UR11, URZ, 0x1f, UR9 ;  /* 0x0000001f3f0b7899 */ /* 0x010fe20008011409 */
[----:B------:R-:W-:-:S02]  /*0150*/  SHF.R.S32.HI R46, RZ, 0x4, R46 ;  /* 0x00000004ff2e7819 */ /* 0x000fc4000001142e */
[----:B------:R-:W-:Y:S02]  /*0160*/  IADD3 R5, -R5, R0, RZ ;  /* 0x0000000005057210 */ /* 0x000fe40007ffe1ff */
[----:B------:R-:W-:Y:S01]  /*0170*/  ISETP.GE.AND P1, PT, R46, R3, PT ;  /* 0x000000032e00720c */ /* 0x000fe20003f26270 */
[----:B------:R-:W-:Y:S01]  /*0180*/  IMAD R16, R18, UR10, RZ ;  /* 0x0000000a12107c24 */ /* 0x000fe2000f8e02ff */
[----:B------:R-:W-:Y:S02]  /*0190*/  SHF.L.U32 R8, R5, 0x3, RZ ;  /* 0x0000000305087819 */ /* 0x000fe400000006ff */
[----:B------:R-:W-:Y:S02]  /*01a0*/  IADD3 R4, R46, 0x10, RZ ;  /* 0x000000102e047810 */ /* 0x000fe40007ffe0ff */
[C---:B------:R-:W-:Y:S02]  /*01b0*/  ISETP.LT.AND P3, PT, R8.reuse, UR5, !P1 ;  /* 0x0000000508007c0c */ /* 0x040fe4000cf61270 */
[----:B------:R-:W-:-:S02]  /*01c0*/  ISETP.GE.AND P0, PT, R8, UR5, PT ;  /* 0x0000000508007c0c */ /* 0x000fc4000bf06270 */
[----:B------:R-:W-:Y:S02]  /*01d0*/  SHF.R.S32.HI R9, RZ, 0x1f, R8 ;  /* 0x0000001fff097819 */ /* 0x000fe40000011408 */
[----:B------:R-:W-:Y:S02]  /*01e0*/  ISETP.LT.AND P2, PT, R4, R3, !P0 ;  /* 0x000000030400720c */ /* 0x000fe40004741270 */
[----:B------:R-:W-:Y:S01]  /*01f0*/  SHF.R.S32.HI R47, RZ, 0x1f, R46 ;  /* 0x0000001fff2f7819 */ /* 0x000fe2000001142e */
[----:B------:R-:W-:-:S04]  /*0200*/  IMAD.WIDE.U32 R6, R10, UR8, R8 ;  /* 0x000000080a067c25 */ /* 0x000fc8000f8e0008 */
[----:B------:R-:W2:Y:S01]  /*0210*/  @P3 LDC.64 R14, c[0x0][0x228] ;  /* 0x00008a00ff0e3b82 */ /* 0x000ea20000000a00 */
[----:B0-----:R-:W-:Y:S01]  /*0220*/  IMAD R10, R40, UR11, RZ ;  /* 0x0000000b280a7c24 */ /* 0x001fe2000f8e02ff */
[----:B------:R-:W-:Y:S01]  /*0230*/  IADD3 R7, R7, R11, RZ ;  /* 0x0000000b07077210 */ /* 0x000fe20007ffe0ff */
[----:B------:R-:W-:Y:S02]  /*0240*/  IMAD R11, R19, UR8, R16 ;  /* 0x00000008130b7c24 */ /* 0x000fe4000f8e0210 */
[----:B------:R-:W-:-:S03]  /*0250*/  IMAD.WIDE.U32 R8, R18, UR8, R8 ;  /* 0x0000000812087c25 */ /* 0x000fc6000f8e0008 */
[----:B------:R-:W0:Y:S01]  /*0260*/  @P3 LDC.64 R12, c[0x0][0x248] ;  /* 0x00009200ff0c3b82 */ /* 0x000e220000000a00 */
[----:B------:R-:W-:Y:S01]  /*0270*/  IMAD R17, R41, UR9, R10 ;  /* 0x0000000929117c24 */ /* 0x000fe2000f8e020a */
[----:B------:R-:W-:Y:S01]  /*0280*/  IADD3 R9, R9, R11, RZ ;  /* 0x0000000b09097210 */ /* 0x000fe20007ffe0ff */
[----:B------:R-:W-:-:S04]  /*0290*/  IMAD.WIDE.U32 R40, R40, UR9, R6 ;  /* 0x0000000928287c25 */ /* 0x000fc8000f8e0006 */
[----:B-1----:R-:W-:Y:S01]  /*02a0*/  IMAD R16, R42, UR11, RZ ;  /* 0x0000000b2a107c24 */ /* 0x002fe2000f8e02ff */
[----:B------:R-:W1:Y:S01]  /*02b0*/  @P2 LDC.64 R6, c[0x0][0x228] ;  /* 0x00008a00ff062b82 */ /* 0x000e620000000a00 */
[----:B------:R-:W-:Y:S01]  /*02c0*/  IMAD.WIDE R48, R2, 0x40, R46 ;  /* 0x0000004002307825 */ /* 0x000fe200078e022e */
[----:B------:R-:W-:Y:S02]  /*02d0*/  IADD3 R41, R41, R17, RZ ;  /* 0x0000001129297210 */ /* 0x000fe40007ffe0ff */
[----:B------:R-:W-:Y:S01]  /*02e0*/  @P2 MOV R22, R40 ;  /* 0x0000002800162202 */ /* 0x000fe20000000f00 */
[----:B------:R-:W-:Y:S01]  /*02f0*/  IMAD R19, R43, UR9, R16 ;  /* 0x000000092b137c24 */ /* 0x000fe2000f8e0210 */
[----:B------:R-:W-:Y:S01]  /*0300*/  @P2 IADD3 R17, P5, R48, 0x10, RZ ;  /* 0x0000001030112810 */ /* 0x000fe20007fbe0ff */
[----:B------:R-:W-:Y:S01]  /*0310*/  IMAD.WIDE.U32 R42, R42, UR9, R8 ;  /* 0x000000092a2a7c25 */ /* 0x000fe2000f8e0008 */
[----:B------:R-:W3:Y:S01]  /*0320*/  @P3 LDC.64 R10, c[0x0][0x240] ;  /* 0x00009000ff0a3b82 */ /* 0x000ee20000000a00 */
[----:B------:R-:W-:-:S02]  /*0330*/  @P2 IADD3 R29, P4, R48, 0x10, RZ ;  /* 0x00000010301d2810 */ /* 0x000fc40007f9e0ff */
[----:B--2---:R-:W-:Y:S01]  /*0340*/  @P3 IMAD R16, R49, R14, RZ ;  /* 0x0000000e31103224 */ /* 0x004fe200078e02ff */
[----:B------:R-:W-:Y:S02]  /*0350*/  IADD3 R43, R43, R19, RZ ;  /* 0x000000132b2b7210 */ /* 0x000fe40007ffe0ff */
[----:B------:R-:W-:Y:S01]  /*0360*/  @P2 IADD3.X R19, RZ, R49, RZ, P5, !PT ;  /* 0x00000031ff132210 */ /* 0x000fe20002ffe4ff */
[C---:B------:R-:W-:Y:S01]  /*0370*/  @P3 IMAD R23, R48.reuse, R15, R16 ;  /* 0x0000000f30173224 */ /* 0x040fe200078e0210 */
[----:B------:R-:W2:Y:S01]  /*0380*/  @P3 LDC.64 R20, c[0x0][0x210] ;  /* 0x00008400ff143b82 */ /* 0x000ea20000000a00 */
[----:B0-----:R-:W-:Y:S01]  /*0390*/  @P3 IMAD R16, R49, R12, RZ ;  /* 0x0000000c31103224 */ /* 0x001fe200078e02ff */
[----:B------:R-:W-:Y:S01]  /*03a0*/  @P2 MOV R24, R42 ;  /* 0x0000002a00182202 */ /* 0x000fe20000000f00 */
[----:B------:R-:W-:-:S04]  /*03b0*/  @P3 IMAD.WIDE.U32 R14, R48, R14, R40 ;  /* 0x0000000e300e3225 */ /* 0x000fc800078e0028 */
[C---:B------:R-:W-:Y:S01]  /*03c0*/  @P3 IMAD R25, R48.reuse, R13, R16 ;  /* 0x0000000d30193224 */ /* 0x040fe200078e0210 */
[----:B------:R-:W0:Y:S01]  /*03d0*/  @P2 LDC.64 R8, c[0x0][0x248] ;  /* 0x00009200ff082b82 */ /* 0x000e220000000a00 */
[----:B------:R-:W-:Y:S01]  /*03e0*/  @P3 IMAD.WIDE.U32 R12, R48, R12, R42 ;  /* 0x0000000c300c3225 */ /* 0x000fe200078e002a */
[----:B------:R-:W-:Y:S02]  /*03f0*/  @P3 IADD3 R15, R15, R23, RZ ;  /* 0x000000170f0f3210 */ /* 0x000fe40007ffe0ff */
[----:B------:R-:W-:Y:S01]  /*0400*/  @P2 MOV R23, R41 ;  /* 0x0000002900172202 */ /* 0x000fe20000000f00 */
[----:B-1----:R-:W-:Y:S01]  /*0410*/  @P2 IMAD R16, R19, R6, RZ ;  /* 0x0000000613102224 */ /* 0x002fe200078e02ff */
[----:B------:R-:W-:Y:S02]  /*0420*/  @P3 IADD3 R13, R13, R25, RZ ;  /* 0x000000190d0d3210 */ /* 0x000fe40007ffe0ff */
[C---:B---3--:R-:W-:Y:S01]  /*0430*/  @P3 LEA R10, P6, R12.reuse, R10, 0x1 ;  /* 0x0000000a0c0a3211 */ /* 0x048fe200078c08ff */
[C---:B------:R-:W-:Y:S01]  /*0440*/  @P2 IMAD R7, R17.reuse, R7, R16 ;  /* 0x0000000711072224 */ /* 0x040fe200078e0210 */
[----:B------:R-:W-:Y:S01]  /*0450*/  @P2 IADD3.X R19, RZ, R49, RZ, P4, !PT ;  /* 0x00000031ff132210 */ /* 0x000fe200027fe4ff */
[----:B------:R-:W1:Y:S01]  /*0460*/  @P2 LDC.64 R52, c[0x0][0x210] ;  /* 0x00008400ff342b82 */ /* 0x000e620000000a00 */
[----:B------:R-:W-:Y:S01]  /*0470*/  @P3 LEA.HI.X R11, R12, R11, R13, 0x1, P6 ;  /* 0x0000000b0c0b3211 */ /* 0x000fe200030f0c0d */
[----:B------:R-:W-:Y:S01]  /*0480*/  @P2 IMAD.WIDE.U32 R22, R17, R6, R22 ;  /* 0x0000000611162225 */ /* 0x000fe200078e0016 */
[----:B------:R-:W-:-:S02]  /*0490*/  CS2R R16, SRZ ;  /* 0x0000000000107805 */ /* 0x000fc4000001ff00 */
[C---:B--2---:R-:W-:Y:S02]  /*04a0*/  @P3 LEA R20, P5, R14.reuse, R20, 0x1 ;  /* 0x000000140e143211 */ /* 0x044fe400078a08ff */
[----:B------:R-:W-:Y:S01]  /*04b0*/  @P2 MOV R25, R43 ;  /* 0x0000002b00192202 */ /* 0x000fe20000000f00 */
[----:B------:R-:W2:Y:S01]  /*04c0*/  @P2 LDC.64 R56, c[0x0][0x240] ;  /* 0x00009000ff382b82 */ /* 0x000ea20000000a00 */
[----:B------:R-:W-:Y:S02]  /*04d0*/  @P3 LEA.HI.X R21, R14, R21, R15, 0x1, P5 ;  /* 0x000000150e153211 */ /* 0x000fe400028f0c0f */
[----:B------:R-:W-:Y:S01]  /*04e0*/  CS2R R14, SRZ ;  /* 0x00000000000e7805 */ /* 0x000fe2000001ff00 */
[-C--:B0-----:R-:W-:Y:S01]  /*04f0*/  @P2 IMAD R12, R19, R8.reuse, RZ ;  /* 0x00000008130c2224 */ /* 0x081fe200078e02ff */
[----:B------:R-:W-:Y:S02]  /*0500*/  CS2R R18, SRZ ;  /* 0x0000000000127805 */ /* 0x000fe4000001ff00 */
[----:B------:R-:W-:Y:S01]  /*0510*/  IADD3 R6, R46, 0x20, RZ ;  /* 0x000000202e067810 */ /* 0x000fe20007ffe0ff */
[----:B------:R-:W-:-:S04]  /*0520*/  @P2 IMAD.WIDE.U32 R24, R29, R8, R24 ;  /* 0x000000081d182225 */ /* 0x000fc800078e0018 */
[----:B------:R-:W-:Y:S01]  /*0530*/  @P2 IMAD R27, R29, R9, R12 ;  /* 0x000000091d1b2224 */ /* 0x000fe200078e020c */
[----:B------:R-:W-:Y:S01]  /*0540*/  CS2R R12, SRZ ;  /* 0x00000000000c7805 */ /* 0x000fe2000001ff00 */
[----:B------:R-:W3:Y:S05]  /*0550*/  @P3 LDG.E.128 R16, desc[UR6][R10.64] ;  /* 0x000000060a103981 */ /* 0x000eea000c1e1d00 */
[----:B------:R0:W4:Y:S01]  /*0560*/  @P3 LDG.E.128 R12, desc[UR6][R20.64] ;  /* 0x00000006140c3981 */ /* 0x000122000c1e1d00 */
[----:B------:R-:W-:Y:S02]  /*0570*/  ISETP.LT.AND P3, PT, R6, R3, !P0 ;  /* 0x000000030600720c */ /* 0x000fe40004761270 */
[----:B------:R-:W-:-:S02]  /*0580*/  IADD3 R8, R46, 0x30, RZ ;  /* 0x000000302e087810 */ /* 0x000fc40007ffe0ff */
[----:B------:R-:W-:Y:S02]  /*0590*/  @P2 IADD3 R9, R23, R7, RZ ;  /* 0x0000000717092210 */ /* 0x000fe40007ffe0ff */
[----:B-1----:R-:W-:Y:S02]  /*05a0*/  @P2 LEA R52, P4, R22, R52, 0x1 ;  /* 0x0000003416342211 */ /* 0x002fe400078808ff */
[----:B------:R-:W-:Y:S02]  /*05b0*/  @P2 IADD3 R7, R25, R27, RZ ;  /* 0x0000001b19072210 */ /* 0x000fe40007ffe0ff */
[----:B--2---:R-:W-:-:S03]  /*05c0*/  @P2 LEA R56, P5, R24, R56, 0x1 ;  /* 0x0000003818382211 */ /* 0x004fc600078a08ff */
[----:B------:R-:W1:Y:S01]  /*05d0*/  @P3 LDC.64 R34, c[0x0][0x228] ;  /* 0x00008a00ff223b82 */ /* 0x000e620000000a00 */
[----:B------:R-:W-:Y:S02]  /*05e0*/  ISETP.LT.AND P0, PT, R8, R3, !P0 ;  /* 0x000000030800720c */ /* 0x000fe40004701270 */
[----:B0-----:R-:W-:Y:S02]  /*05f0*/  CS2R R20, SRZ ;  /* 0x0000000000147805 */ /* 0x001fe4000001ff00 */
[----:B------:R-:W-:Y:S02]  /*0600*/  @P2 LEA.HI.X R53, R22, R53, R9, 0x1, P4 ;  /* 0x0000003516352211 */ /* 0x000fe400020f0c09 */
[----:B------:R-:W-:Y:S02]  /*0610*/  CS2R R22, SRZ ;  /* 0x0000000000167805 */ /* 0x000fe4000001ff00 */
[----:B------:R-:W-:Y:S02]  /*0620*/  @P2 LEA.HI.X R57, R24, R57, R7, 0x1, P5 ;  /* 0x0000003918392211 */ /* 0x000fe400028f0c07 */
[----:B------:R-:W-:-:S02]  /*0630*/  CS2R R24, SRZ ;  /* 0x0000000000187805 */ /* 0x000fc4000001ff00 */
[----:B------:R-:W-:Y:S01]  /*0640*/  CS2R R26, SRZ ;  /* 0x00000000001a7805 */ /* 0x000fe2000001ff00 */
[----:B------:R-:W0:Y:S01]  /*0650*/  @P3 LDC.64 R36, c[0x0][0x248] ;  /* 0x00009200ff243b82 */ /* 0x000e220000000a00 */
[----:B------:R2:W4:Y:S04]  /*0660*/  @P2 LDG.E.128 R20, desc[UR6][R52.64] ;  /* 0x0000000634142981 */ /* 0x000528000c1e1d00 */
[----:B------:R1:W4:Y:S01]  /*0670*/  @P2 LDG.E.128 R24, desc[UR6][R56.64] ;  /* 0x0000000638182981 */ /* 0x000322000c1e1d00 */
[C---:B------:R-:W-:Y:S02]  /*0680*/  @P3 IADD3 R55, P2, R48.reuse, 0x20, RZ ;  /* 0x0000002030373810 */ /* 0x040fe40007f5e0ff */
[----:B------:R-:W0:Y:S01]  /*0690*/  @P0 LDC.64 R38, c[0x0][0x228] ;  /* 0x00008a00ff260b82 */ /* 0x000e220000000a00 */
[----:B------:R-:W-:-:S02]  /*06a0*/  @P3 IADD3 R50, P5, R48, 0x20, RZ ;  /* 0x0000002030323810 */ /* 0x000fc40007fbe0ff */
[C---:B------:R-:W-:Y:S02]  /*06b0*/  @P0 IADD3 R51, P4, R48.reuse, 0x30, RZ ;  /* 0x0000003030330810 */ /* 0x040fe40007f9e0ff */
[----:B------:R-:W-:Y:S02]  /*06c0*/  @P0 IADD3 R7, P6, R48, 0x30, RZ ;  /* 0x0000003030070810 */ /* 0x000fe40007fde0ff */
[-C--:B------:R-:W-:Y:S01]  /*06d0*/  @P3 IADD3.X R59, RZ, R49.reuse, RZ, P2, !PT ;  /* 0x00000031ff3b3210 */ /* 0x080fe200017fe4ff */
[----:B------:R-:W0:Y:S01]  /*06e0*/  @P3 LDC.64 R10, c[0x0][0x210] ;  /* 0x00008400ff0a3b82 */ /* 0x000e220000000a00 */
[-C--:B------:R-:W-:Y:S02]  /*06f0*/  @P3 IADD3.X R61, RZ, R49.reuse, RZ, P5, !PT ;  /* 0x00000031ff3d3210 */ /* 0x080fe40002ffe4ff */
[-C--:B--2---:R-:W-:Y:S01]  /*0700*/  @P0 IADD3.X R53, RZ, R49.reuse, RZ, P4, !PT ;  /* 0x00000031ff350210 */ /* 0x084fe200027fe4ff */
[----:B-1----:R-:W-:Y:S01]  /*0710*/  @P3 IMAD R54, R59, R34, RZ ;  /* 0x000000223b363224 */ /* 0x002fe200078e02ff */
[----:B------:R-:W-:-:S02]  /*0720*/  @P0 IADD3.X R9, RZ, R49, RZ, P6, !PT ;  /* 0x00000031ff090210 */ /* 0x000fc400037fe4ff */
[----:B------:R-:W-:Y:S01]  /*0730*/  @P3 MOV R48, R40 ;  /* 0x0000002800303202 */ /* 0x000fe20000000f00 */
[----:B------:R-:W1:Y:S01]  /*0740*/  @P0 LDC.64 R28, c[0x0][0x210] ;  /* 0x00008400ff1c0b82 */ /* 0x000e620000000a00 */
[----:B------:R-:W-:Y:S01]  /*0750*/  @P3 MOV R49, R41 ;  /* 0x0000002900313202 */ /* 0x000fe20000000f00 */
[----:B------:R-:W-:Y:S02]  /*0760*/  @P3 IMAD R57, R55, R35, R54 ;  /* 0x0000002337393224 */ /* 0x000fe400078e0236 */
[----:B0-----:R-:W-:Y:S02]  /*0770*/  @P3 IMAD R52, R61, R36, RZ ;  /* 0x000000243d343224 */ /* 0x001fe400078e02ff */
[----:B------:R-:W-:Y:S02]  /*0780*/  @P3 IMAD.WIDE.U32 R34, R55, R34, R48 ;  /* 0x0000002237223225 */ /* 0x000fe400078e0030 */
[----:B------:R-:W0:Y:S01]  /*0790*/  @P0 LDC.64 R32, c[0x0][0x248] ;  /* 0x00009200ff200b82 */ /* 0x000e220000000a00 */
[----:B------:R-:W-:-:S02]  /*07a0*/  @P3 MOV R48, R42 ;  /* 0x0000002a00303202 */ /* 0x000fc40000000f00 */
[----:B------:R-:W-:Y:S01]  /*07b0*/  @P3 MOV R49, R43 ;  /* 0x0000002b00313202 */ /* 0x000fe20000000f00 */
[----:B------:R-:W-:-:S04]  /*07c0*/  @P3 IMAD R55, R50, R37, R52 ;  /* 0x0000002532373224 */ /* 0x000fc800078e0234 */
[----:B------:R-:W2:Y:S01]  /*07d0*/  @P3 LDC.64 R30, c[0x0][0x240] ;  /* 0x00009000ff1e3b82 */ /* 0x000ea20000000a00 */
[----:B------:R-:W-:-:S07]  /*07e0*/  @P3 IMAD.WIDE.U32 R48, R50, R36, R48 ;  /* 0x0000002432303225 */ /* 0x000fce00078e0030 */
[----:B------:R-:W2:Y:S01]  /*07f0*/  @P0 LDC.64 R36, c[0x0][0x240] ;  /* 0x00009000ff240b82 */ /* 0x000ea20000000a00 */
[-C--:B------:R-:W-:Y:S02]  /*0800*/  @P0 IMAD R52, R53, R38.reuse, RZ ;  /* 0x0000002635340224 */ /* 0x080fe400078e02ff */
[----:B------:R-:W-:-:S04]  /*0810*/  @P0 IMAD.WIDE.U32 R40, R51, R38, R40 ;  /* 0x0000002633280225 */ /* 0x000fc800078e0028 */
[----:B------:R-:W-:Y:S01]  /*0820*/  @P0 IMAD R39, R51, R39, R52 ;  /* 0x0000002733270224 */ /* 0x000fe200078e0234 */
[----:B------:R-:W-:Y:S02]  /*0830*/  @P3 LEA R52, P2, R34, R10, 0x1 ;  /* 0x0000000a22343211 */ /* 0x000fe400078408ff */
[----:B-1----:R-:W-:Y:S01]  /*0840*/  @P0 LEA R10, P4, R40, R28, 0x1 ;  /* 0x0000001c280a0211 */ /* 0x002fe200078808ff */
[-C--:B0-----:R-:W-:Y:S01]  /*0850*/  @P0 IMAD R28, R9, R32.reuse, RZ ;  /* 0x00000020091c0224 */ /* 0x081fe200078e02ff */
[----:B------:R-:W-:Y:S01]  /*0860*/  @P3 IADD3 R57, R35, R57, RZ ;  /* 0x0000003923393210 */ /* 0x000fe20007ffe0ff */
[----:B------:R-:W-:Y:S01]  /*0870*/  @P0 IMAD.WIDE.U32 R42, R7, R32, R42 ;  /* 0x00000020072a0225 */ /* 0x000fe200078e002a */
[----:B------:R-:W-:-:S03]  /*0880*/  @P3 IADD3 R55, R49, R55, RZ ;  /* 0x0000003731373210 */ /* 0x000fc60007ffe0ff */
[----:B------:R-:W-:Y:S01]  /*0890*/  @P0 IMAD R9, R7, R33, R28 ;  /* 0x0000002107090224 */ /* 0x000fe200078e021c */
[----:B------:R-:W-:Y:S02]  /*08a0*/  @P0 IADD3 R39, R41, R39, RZ ;  /* 0x0000002729270210 */ /* 0x000fe40007ffe0ff */
[----:B--2---:R-:W-:Y:S02]  /*08b0*/  @P3 LEA R50, P5, R48, R30, 0x1 ;  /* 0x0000001e30323211 */ /* 0x004fe400078a08ff */
[----:B------:R-:W-:Y:S02]  /*08c0*/  @P3 LEA.HI.X R53, R34, R11, R57, 0x1, P2 ;  /* 0x0000000b22353211 */ /* 0x000fe400010f0c39 */
[----:B------:R-:W-:Y:S02]  /*08d0*/  @P0 IADD3 R7, R43, R9, RZ ;  /* 0x000000092b070210 */ /* 0x000fe40007ffe0ff */
[----:B------:R-:W-:Y:S02]  /*08e0*/  @P0 LEA R54, P2, R42, R36, 0x1 ;  /* 0x000000242a360211 */ /* 0x000fe400078408ff */
[----:B------:R-:W-:-:S02]  /*08f0*/  @P0 LEA.HI.X R11, R40, R29, R39, 0x1, P4 ;  /* 0x0000001d280b0211 */ /* 0x000fc400020f0c27 */
[----:B------:R-:W-:Y:S02]  /*0900*/  CS2R R28, SRZ ;  /* 0x00000000001c7805 */ /* 0x000fe4000001ff00 */
[----:B------:R-:W-:Y:S02]  /*0910*/  @P3 LEA.HI.X R51, R48, R31, R55, 0x1, P5 ;  /* 0x0000001f30333211 */ /* 0x000fe400028f0c37 */
[----:B------:R-:W-:Y:S02]  /*0920*/  CS2R R30, SRZ ;  /* 0x00000000001e7805 */ /* 0x000fe4000001ff00 */
[----:B------:R-:W-:Y:S02]  /*0930*/  CS2R R32, SRZ ;  /* 0x0000000000207805 */ /* 0x000fe4000001ff00 */
[----:B------:R-:W-:Y:S02]  /*0940*/  CS2R R34, SRZ ;  /* 0x0000000000227805 */ /* 0x000fe4000001ff00 */
[----:B------:R-:W-:-:S02]  /*0950*/  @P0 LEA.HI.X R55, R42, R37, R7, 0x1, P2 ;  /* 0x000000252a370211 */ /* 0x000fc400010f0c07 */
[----:B------:R-:W-:Y:S02]  /*0960*/  CS2R R36, SRZ ;  /* 0x0000000000247805 */ /* 0x000fe4000001ff00 */
[----:B------:R-:W-:Y:S02]  /*0970*/  CS2R R38, SRZ ;  /* 0x0000000000267805 */ /* 0x000fe4000001ff00 */
[----:B------:R-:W-:Y:S02]  /*0980*/  CS2R R40, SRZ ;  /* 0x0000000000287805 */ /* 0x000fe4000001ff00 */
[----:B------:R-:W-:Y:S01]  /*0990*/  CS2R R42, SRZ ;  /* 0x00000000002a7805 */ /* 0x000fe2000001ff00 */
[----:B------:R-:W2:Y:S04]  /*09a0*/  @P3 LDG.E.128 R28, desc[UR6][R52.64] ;  /* 0x00000006341c3981 */ /* 0x000ea8000c1e1d00 */
[----:B------:R-:W2:Y:S04]  /*09b0*/  @P3 LDG.E.128 R32, desc[UR6][R50.64] ;  /* 0x0000000632203981 */ /* 0x000ea8000c1e1d00 */
[----:B------:R-:W2:Y:S04]  /*09c0*/  @P0 LDG.E.128 R36, desc[UR6][R10.64] ;  /* 0x000000060a240981 */ /* 0x000ea8000c1e1d00 */
[----:B------:R0:W2:Y:S01]  /*09d0*/  @P0 LDG.E.128 R40, desc[UR6][R54.64] ;  /* 0x0000000636280981 */ /* 0x0000a2000c1e1d00 */
[----:B------:R-:W-:-:S04]  /*09e0*/  ISETP.GT.AND P0, PT, R0, 0x3f, PT ;  /* 0x0000003f0000780c */ /* 0x000fc80003f04270 */
[----:B------:R-:W-:-:S13]  /*09f0*/  ISETP.GE.OR P2, PT, R0, R3, P0 ;  /* 0x000000030000720c */ /* 0x000fda0000746670 */
[----:B0-----:R-:W-:Y:S01]  /*0a00*/  @!P2 SHF.R.S32.HI R55, RZ, 0x1f, R0 ;  /* 0x0000001fff37a819 */ /* 0x001fe20000011400 */
[----:B---3--:R-:W-:Y:S02]  /*0a10*/  HADD2.F32 R48, -RZ, R16.H1_H1 ;  /* 0x30000010ff307230 */ /* 0x008fe40000004100 */
[--C-:B----4-:R-:W-:Y:S02]  /*0a20*/  HADD2.F32 R7, -RZ, R12.reuse.H1_H1 ;  /* 0x3000000cff077230 */ /* 0x110fe40000004100 */
[----:B------:R-:W-:Y:S02]  /*0a30*/  HADD2.F32 R12, -RZ, R12.H0_H0 ;  /* 0x2000000cff0c7230 */ /* 0x000fe40000004100 */
[----:B------:R-:W-:Y:S02]  /*0a40*/  HADD2.F32 R9, -RZ, R16.H0_H0 ;  /* 0x20000010ff097230 */ /* 0x000fe40000004100 */
[----:B------:R-:W-:Y:S02]  /*0a50*/  FMUL.FTZ R51, R7, R48 ;  /* 0x0000003007337220 */ /* 0x000fe40000410000 */
[----:B------:R-:W0:Y:S01]  /*0a60*/  @!P2 LDC.64 R48, c[0x0][0x290] ;  /* 0x0000a400ff30ab82 */ /* 0x000e220000000a00 */
[----:B------:R-:W-:-:S02]  /*0a70*/  HADD2.F32 R7, -RZ, R13.H0_H0 ;  /* 0x2000000dff077230 */ /* 0x000fc40000004100 */
[----:B------:R-:W-:Y:S01]  /*0a80*/  FFMA.FTZ R16, R12, R9, R51 ;  /* 0x000000090c107223 */ /* 0x000fe20000010033 */
[----:B------:R-:W-:Y:S02]  /*0a90*/  HADD2.F32 R10, -RZ, R17.H0_H0 ;  /* 0x20000011ff0a7230 */ /* 0x000fe40000004100 */
[----:B------:R-:W-:Y:S02]  /*0aa0*/  HADD2.F32 R13, -RZ, R13.H1_H1 ;  /* 0x3000000dff0d7230 */ /* 0x000fe40000004100 */
[----:B------:R-:W-:Y:S02]  /*0ab0*/  HADD2.F32 R12, -RZ, R17.H1_H1 ;  /* 0x30000011ff0c7230 */ /* 0x000fe40000004100 */
[----:B------:R-:W-:Y:S01]  /*0ac0*/  FFMA.FTZ R16, R7, R10, R16 ;  /* 0x0000000a07107223 */ /* 0x000fe20000010010 */
[----:B------:R-:W-:Y:S02]  /*0ad0*/  HADD2.F32 R10, -RZ, R14.H0_H0 ;  /* 0x2000000eff0a7230 */ /* 0x000fe40000004100 */
[----:B------:R-:W-:-:S02]  /*0ae0*/  HADD2.F32 R11, -RZ, R18.H0_H0 ;  /* 0x20000012ff0b7230 */ /* 0x000fc40000004100 */
[----:B------:R-:W-:Y:S01]  /*0af0*/  FFMA.FTZ R13, R13, R12, R16 ;  /* 0x0000000c0d0d7223 */ /* 0x000fe20000010010 */
[--C-:B------:R-:W-:Y:S02]  /*0b00*/  HADD2.F32 R9, -RZ, R15.reuse.H0_H0 ;  /* 0x2000000fff097230 */ /* 0x100fe40000004100 */
[----:B------:R-:W-:Y:S02]  /*0b10*/  HADD2.F32 R7, -RZ, R15.H1_H1 ;  /* 0x3000000fff077230 */ /* 0x000fe40000004100 */
[----:B------:R-:W-:Y:S01]  /*0b20*/  FFMA.FTZ R51, R10, R11, R13 ;  /* 0x0000000b0a337223 */ /* 0x000fe2000001000d */
[----:B------:R-:W-:Y:S01]  /*0b30*/  HADD2.F32 R10, -RZ, R20.H1_H1 ;  /* 0x30000014ff0a7230 */ /* 0x000fe20000004100 */
[----:B------:R-:W1:Y:S01]  /*0b40*/  @!P2 LDC.64 R12, c[0x0][0x298] ;  /* 0x0000a600ff0cab82 */ /* 0x000e620000000a00 */
[----:B------:R-:W-:Y:S02]  /*0b50*/  HADD2.F32 R15, -RZ, R24.H1_H1 ;  /* 0x30000018ff0f7230 */ /* 0x000fe40000004100 */
[----:B------:R-:W-:-:S02]  /*0b60*/  HADD2.F32 R20, -RZ, R20.H0_H0 ;  /* 0x20000014ff147230 */ /* 0x000fc40000004100 */
[----:B------:R-:W-:Y:S02]  /*0b70*/  HADD2.F32 R11, -RZ, R24.H0_H0 ;  /* 0x20000018ff0b7230 */ /* 0x000fe40000004100 */
[----:B------:R-:W-:Y:S01]  /*0b80*/  FMUL.FTZ R53, R10, R15 ;  /* 0x0000000f0a357220 */ /* 0x000fe20000410000 */
[----:B0-----:R-:W-:Y:S02]  /*0b90*/  @!P2 IMAD R10, R48, UR10, RZ ;  /* 0x0000000a300aac24 */ /* 0x001fe4000f8e02ff */
[----:B------:R-:W-:Y:S02]  /*0ba0*/  HADD2.F32 R16, -RZ, R14.H1_H1 ;  /* 0x3000000eff107230 */ /* 0x000fe40000004100 */
[----:B------:R-:W-:Y:S01]  /*0bb0*/  FFMA.FTZ R50, R20, R11, R53 ;  /* 0x0000000b14327223 */ /* 0x000fe20000010035 */
[----:B------:R-:W-:Y:S01]  /*0bc0*/  @!P2 IMAD R49, R49, UR8, R10 ;  /* 0x000000083131ac24 */ /* 0x000fe2000f8e020a */
[----:B------:R-:W-:Y:S01]  /*0bd0*/  @!P2 IADD3 R14, P3, R44, R0, RZ ;  /* 0x000000002c0ea210 */ /* 0x000fe20007f7e0ff */
[----:B------:R-:W0:Y:S01]  /*0be0*/  @!P2 LDC.64 R10, c[0x0][0x288] ;  /* 0x0000a200ff0aab82 */ /* 0x000e220000000a00 */
[----:B------:R-:W-:-:S02]  /*0bf0*/  HADD2.F32 R17, -RZ, R18.H1_H1 ;  /* 0x30000012ff117230 */ /* 0x000fc40000004100 */
[----:B------:R-:W-:Y:S01]  /*0c00*/  @!P2 LEA.HI.X.SX32 R15, R44, R55, 0x1, P3 ;  /* 0x000000372c0fa211 */ /* 0x000fe200018f0eff */
[----:B------:R-:W-:Y:S02]  /*0c10*/  HADD2.F32 R18, -RZ, R25.H0_H0 ;  /* 0x20000019ff127230 */ /* 0x000fe40000004100 */
[----:B------:R-:W-:Y:S01]  /*0c20*/  FFMA.FTZ R16, R16, R17, R51 ;  /* 0x0000001110107223 */ /* 0x000fe20000010033 */
[----:B------:R-:W-:Y:S02]  /*0c30*/  HADD2.F32 R17, -RZ, R21.H0_H0 ;  /* 0x20000015ff117230 */ /* 0x000fe40000004100 */
[----:B------:R-:W-:-:S04]  /*0c40*/  @!P2 IMAD.WIDE.U32 R14, R48, UR8, R14 ;  /* 0x00000008300eac25 */ /* 0x000fc8000f8e000e */
[----:B------:R-:W-:Y:S01]  /*0c50*/  HADD2.F32 R24, -RZ, R19.H0_H0 ;  /* 0x20000013ff187230 */ /* 0x000fe20000004100 */
[----:B------:R-:W-:Y:S01]  /*0c60*/  @!P2 IADD3 R15, R15, R49, RZ ;  /* 0x000000310f0fa210 */ /* 0x000fe20007ffe0ff */
[----:B------:R-:W-:Y:S02]  /*0c70*/  HADD2.F32 R21, -RZ, R21.H1_H1 ;  /* 0x30000015ff157230 */ /* 0x000fe40000004100 */
[----:B------:R-:W-:Y:S01]  /*0c80*/  FFMA.FTZ R50, R17, R18, R50 ;  /* 0x0000001211327223 */ /* 0x000fe20000010032 */
[----:B------:R-:W-:Y:S02]  /*0c90*/  HADD2.F32 R20, -RZ, R25.H1_H1 ;  /* 0x30000019ff147230 */ /* 0x000fe40000004100 */
[----:B-1----:R-:W-:Y:S02]  /*0ca0*/  @!P2 IMAD R48, R12, UR11, RZ ;  /* 0x0000000b0c30ac24 */ /* 0x002fe4000f8e02ff */
[----:B------:R-:W-:Y:S01]  /*0cb0*/  FFMA.FTZ R24, R9, R24, R16 ;  /* 0x0000001809187223 */ /* 0x000fe20000010010 */
[----:B------:R-:W-:-:S02]  /*0cc0*/  HADD2.F32 R9, -RZ, R22.H0_H0 ;  /* 0x20000016ff097230 */ /* 0x000fc40000004100 */
[----:B------:R-:W-:Y:S01]  /*0cd0*/  FFMA.FTZ R20, R21, R20, R50 ;  /* 0x0000001415147223 */ /* 0x000fe20000010032 */
[----:B------:R-:W-:Y:S02]  /*0ce0*/  HADD2.F32 R16, -RZ, R26.H0_H0 ;  /* 0x2000001aff107230 */ /* 0x000fe40000004100 */
[----:B------:R-:W-:Y:S02]  /*0cf0*/  @!P2 IMAD R17, R13, UR9, R48 ;  /* 0x000000090d11ac24 */ /* 0x000fe4000f8e0230 */
[----:B------:R-:W-:-:S04]  /*0d00*/  @!P2 IMAD.WIDE.U32 R12, R12, UR9, R14 ;  /* 0x000000090c0cac25 */ /* 0x000fc8000f8e000e */
[----:B------:R-:W-:Y:S01]  /*0d10*/  FFMA.FTZ R9, R9, R16, R20 ;  /* 0x0000001009097223 */ /* 0x000fe20000010014 */
[----:B------:R-:W-:Y:S02]  /*0d20*/  HADD2.F32 R22, -RZ, R22.H1_H1 ;  /* 0x30000016ff167230 */ /* 0x000fe40000004100 */
[----:B------:R-:W-:Y:S01]  /*0d30*/  HADD2.F32 R15, -RZ, R26.H1_H1 ;  /* 0x3000001aff0f7230 */ /* 0x000fe20000004100 */
[----:B------:R-:W-:Y:S01]  /*0d40*/  @!P2 IADD3 R13, R13, R17, RZ ;  /* 0x000000110d0da210 */ /* 0x000fe20007ffe0ff */
[----:B------:R-:W-:Y:S01]  /*0d50*/  HADD2.F32 R18, -RZ, R19.H1_H1 ;  /* 0x30000013ff127230 */ /* 0x000fe20000004100 */
[----:B0-----:R-:W-:Y:S02]  /*0d60*/  @!P2 LEA R14, P3, R12, R10, 0x2 ;  /* 0x0000000a0c0ea211 */ /* 0x001fe400078610ff */
[----:B------:R-:W-:Y:S01]  /*0d70*/  FFMA.FTZ R22, R22, R15, R9 ;  /* 0x0000000f16167223 */ /* 0x000fe20000010009 */
[----:B------:R-:W-:Y:S02]  /*0d80*/  MOV R17, 0x7f800000 ;  /* 0x7f80000000117802 */ /* 0x000fe40000000f00 */
[----:B------:R-:W-:Y:S01]  /*0d90*/  @!P2 LEA.HI.X R15, R12, R11, R13, 0x2, P3 ;  /* 0x0000000b0c0fa211 */ /* 0x000fe200018f140d */
[----:B------:R-:W-:Y:S01]  /*0da0*/  FFMA.FTZ R7, R7, R18, R24 ;  /* 0x0000001207077223 */ /* 0x000fe20000010018 */
[----:B------:R-:W-:-:S02]  /*0db0*/  HADD2.F32 R9, -RZ, R23.H0_H0 ;  /* 0x20000017ff097230 */ /* 0x000fc40000004100 */
[--C-:B------:R-:W-:Y:S01]  /*0dc0*/  HADD2.F32 R16, -RZ, R27.reuse.H0_H0 ;  /* 0x2000001bff107230 */ /* 0x100fe20000004100 */
[----:B------:R0:W5:Y:S01]  /*0dd0*/  @!P2 LDG.E R17, desc[UR6][R14.64] ;  /* 0x000000060e11a981 */ /* 0x000162000c1e1900 */
[----:B------:R-:W-:-:S03]  /*0de0*/  HADD2.F32 R10, -RZ, R27.H1_H1 ;  /* 0x3000001bff0a7230 */ /* 0x000fc60000004100 */
[----:B------:R-:W-:Y:S01]  /*0df0*/  FFMA.FTZ R12, R9, R16, R22 ;  /* 0x00000010090c7223 */ /* 0x000fe20000010016 */
[--C-:B--2---:R-:W-:Y:S02]  /*0e00*/  HADD2.F32 R18, -RZ, R28.reuse.H0_H0 ;  /* 0x2000001cff127230 */ /* 0x104fe40000004100 */
[----:B------:R-:W-:Y:S02]  /*0e10*/  HADD2.F32 R28, -RZ, R28.H1_H1 ;  /* 0x3000001cff1c7230 */ /* 0x000fe40000004100 */
[--C-:B------:R-:W-:Y:S02]  /*0e20*/  HADD2.F32 R25, -RZ, R32.reuse.H1_H1 ;  /* 0x30000020ff197230 */ /* 0x100fe40000004100 */
[----:B------:R-:W-:Y:S02]  /*0e30*/  HADD2.F32 R21, -RZ, R32.H0_H0 ;  /* 0x20000020ff157230 */ /* 0x000fe40000004100 */
[----:B0-----:R-:W-:Y:S02]  /*0e40*/  HADD2.F32 R15, -RZ, R36.H1_H1 ;  /* 0x30000024ff0f7230 */ /* 0x001fe40000004100 */
[----:B------:R-:W-:Y:S01]  /*0e50*/  FMUL.FTZ R27, R28, R25 ;  /* 0x000000191c1b7220 */ /* 0x000fe20000410000 */
[----:B------:R-:W-:-:S02]  /*0e60*/  HADD2.F32 R20, -RZ, R40.H1_H1 ;  /* 0x30000028ff147230 */ /* 0x000fc40000004100 */
[--C-:B------:R-:W-:Y:S02]  /*0e70*/  HADD2.F32 R22, -RZ, R33.reuse.H0_H0 ;  /* 0x20000021ff167230 */ /* 0x100fe40000004100 */
[----:B------:R-:W-:Y:S02]  /*0e80*/  HADD2.F32 R24, -RZ, R33.H1_H1 ;  /* 0x30000021ff187230 */ /* 0x000fe40000004100 */
[----:B------:R-:W-:Y:S01]  /*0e90*/  FMUL.FTZ R33, R15, R20 ;  /* 0x000000140f217220 */ /* 0x000fe20000410000 */
[----:B------:R-:W-:Y:S02]  /*0ea0*/  HADD2.F32 R36, -RZ, R36.H0_H0 ;  /* 0x20000024ff247230 */ /* 0x000fe40000004100 */
[----:B------:R-:W-:Y:S02]  /*0eb0*/  HADD2.F32 R25, -RZ, R40.H0_H0 ;  /* 0x20000028ff197230 */ /* 0x000fe40000004100 */
[----:B------:R-:W-:Y:S01]  /*0ec0*/  FFMA.FTZ R20, R18, R21, R27 ;  /* 0x0000001512147223 */ /* 0x000fe2000001001b */
[----:B------:R-:W-:-:S02]  /*0ed0*/  HADD2.F32 R19, -RZ, R29.H0_H0 ;  /* 0x2000001dff137230 */ /* 0x000fc40000004100 */
[----:B------:R-:W-:Y:S02]  /*0ee0*/  HADD2.F32 R15, -RZ, R37.H0_H0 ;  /* 0x20000025ff0f7230 */ /* 0x000fe40000004100 */
[----:B------:R-:W-:Y:S01]  /*0ef0*/  FFMA.FTZ R36, R36, R25, R33 ;  /* 0x0000001924247223 */ /* 0x000fe20000010021 */
[----:B------:R-:W-:Y:S02]  /*0f00*/  HADD2.F32 R18, -RZ, R41.H0_H0 ;  /* 0x20000029ff127230 */ /* 0x000fe40000004100 */
[----:B------:R-:W-:Y:S01]  /*0f10*/  FFMA.FTZ R22, R19, R22, R20 ;  /* 0x0000001613167223 */ /* 0x000fe20000010014 */
[----:B------:R-:W-:Y:S02]  /*0f20*/  HADD2.F32 R29, -RZ, R29.H1_H1 ;  /* 0x3000001dff1d7230 */ /* 0x000fe40000004100 */
[----:B------:R-:W-:Y:S02]  /*0f30*/  HADD2.F32 R37, -RZ, R37.H1_H1 ;  /* 0x30000025ff257230 */ /* 0x000fe40000004100 */
[----:B------:R-:W-:Y:S01]  /*0f40*/  FFMA.FTZ R36, R15, R18, R36 ;  /* 0x000000120f247223 */ /* 0x000fe20000010024 */
[----:B------:R-:W-:-:S02]  /*0f50*/  HADD2.F32 R20, -RZ, R41.H1_H1 ;  /* 0x30000029ff147230 */ /* 0x000fc40000004100 */
[----:B------:R-:W-:Y:S01]  /*0f60*/  FFMA.FTZ R22, R29, R24, R22 ;  /* 0x000000181d167223 */ /* 0x000fe20000010016 */
[----:B------:R-:W-:Y:S02]  /*0f70*/  HADD2.F32 R11, -RZ, R30.H0_H0 ;  /* 0x2000001eff0b7230 */ /* 0x000fe40000004100 */
[----:B------:R-:W-:Y:S02]  /*0f80*/  HADD2.F32 R26, -RZ, R34.H0_H0 ;  /* 0x20000022ff1a7230 */ /* 0x000fe40000004100 */
[----:B------:R-:W-:Y:S01]  /*0f90*/  FFMA.FTZ R20, R37, R20, R36 ;  /* 0x0000001425147223 */ /* 0x000fe20000010024 */
[----:B------:R-:W-:Y:S02]  /*0fa0*/  HADD2.F32 R15, -RZ, R38.H0_H0 ;  /* 0x20000026ff0f7230 */ /* 0x000fe40000004100 */
[----:B------:R-:W-:Y:S02]  /*0fb0*/  HADD2.F32 R18, -RZ, R42.H0_H0 ;  /* 0x2000002aff127230 */ /* 0x000fe40000004100 */
[----:B------:R-:W-:Y:S01]  /*0fc0*/  FFMA.FTZ R11, R11, R26, R22 ;  /* 0x0000001a0b0b7223 */ /* 0x000fe20000010016 */
[----:B------:R-:W-:-:S02]  /*0fd0*/  HADD2.F32 R30, -RZ, R30.H1_H1 ;  /* 0x3000001eff1e7230 */ /* 0x000fc40000004100 */
[----:B------:R-:W-:Y:S02]  /*0fe0*/  HADD2.F32 R13, -RZ, R34.H1_H1 ;  /* 0x30000022ff0d7230 */ /* 0x000fe40000004100 */
[----:B------:R-:W-:Y:S01]  /*0ff0*/  FFMA.FTZ R15, R15, R18, R20 ;  /* 0x000000120f0f7223 */ /* 0x000fe20000010014 */
[----:B------:R-:W-:Y:S02]  /*1000*/  HADD2.F32 R38, -RZ, R38.H1_H1 ;  /* 0x30000026ff267230 */ /* 0x000fe40000004100 */
[----:B------:R-:W-:Y:S02]  /*1010*/  HADD2.F32 R19, -RZ, R42.H1_H1 ;  /* 0x3000002aff137230 */ /* 0x000fe40000004100 */
[----:B------:R-:W-:Y:S01]  /*1020*/  FFMA.FTZ R30, R30, R13, R11 ;  /* 0x0000000d1e1e7223 */ /* 0x000fe2000001000b */
[----:B------:R-:W-:Y:S02]  /*1030*/  HADD2.F32 R9, -RZ, R31.H0_H0 ;  /* 0x2000001fff097230 */ /* 0x000fe40000004100 */
[----:B------:R-:W-:-:S02]  /*1040*/  HADD2.F32 R16, -RZ, R35.H0_H0 ;  /* 0x20000023ff107230 */ /* 0x000fc40000004100 */
[----:B------:R-:W-:Y:S01]  /*1050*/  FFMA.FTZ R38, R38, R19, R15 ;  /* 0x0000001326267223 */ /* 0x000fe2000001000f */
[----:B------:R-:W-:Y:S02]  /*1060*/  HADD2.F32 R11, -RZ, R39.H0_H0 ;  /* 0x20000027ff0b7230 */ /* 0x000fe40000004100 */
[----:B------:R-:W-:Y:S02]  /*1070*/  HADD2.F32 R18, -RZ, R43.H0_H0 ;  /* 0x2000002bff127230 */ /* 0x000fe40000004100 */
[----:B------:R-:W-:Y:S01]  /*1080*/  FFMA.FTZ R30, R9, R16, R30 ;  /* 0x00000010091e7223 */ /* 0x000fe2000001001e */
[----:B------:R-:W-:Y:S02]  /*1090*/  HADD2.F32 R23, -RZ, R23.H1_H1 ;  /* 0x30000017ff177230 */ /* 0x000fe40000004100 */
[----:B------:R-:W-:Y:S02]  /*10a0*/  HADD2.F32 R31, -RZ, R31.H1_H1 ;  /* 0x3000001fff1f7230 */ /* 0x000fe40000004100 */
[----:B------:R-:W-:Y:S01]  /*10b0*/  FFMA.FTZ R18, R11, R18, R38 ;  /* 0x000000120b127223 */ /* 0x000fe20000010026 */
[----:B------:R-:W-:-:S02]  /*10c0*/  HADD2.F32 R14, -RZ, R35.H1_H1 ;  /* 0x30000023ff0e7230 */ /* 0x000fc40000004100 */
[----:B------:R-:W-:Y:S02]  /*10d0*/  HADD2.F32 R39, -RZ, R39.H1_H1 ;  /* 0x30000027ff277230 */ /* 0x000fe40000004100 */
[----:B------:R-:W-:Y:S02]  /*10e0*/  HADD2.F32 R16, -RZ, R43.H1_H1 ;  /* 0x3000002bff107230 */ /* 0x000fe40000004100 */
[----:B------:R-:W-:Y:S01]  /*10f0*/  FFMA.FTZ R12, R23, R10, R12 ;  /* 0x0000000a170c7223 */ /* 0x000fe2000001000c */
[----:B------:R-:W-:Y:S02]  /*1100*/  FFMA.FTZ R30, R31, R14, R30 ;  /* 0x0000000e1f1e7223 */ /* 0x000fe4000001001e */
[----:B------:R-:W-:Y:S02]  /*1110*/  FFMA.FTZ R18, R39, R16, R18 ;  /* 0x0000001027127223 */ /* 0x000fe40000010012 */
[----:B------:R-:W0:Y:S04]  /*1120*/  SHFL.BFLY PT, R9, R12, 0x8, 0x1f ;  /* 0x0d001f000c097f89 */ /* 0x000e2800000e0000 */
[----:B------:R-:W1:Y:S04]  /*1130*/  SHFL.BFLY PT, R10, R7, 0x8, 0x1f ;  /* 0x0d001f00070a7f89 */ /* 0x000e6800000e0000 */
[----:B------:R-:W2:Y:S04]  /*1140*/  SHFL.BFLY PT, R13, R30, 0x8, 0x1f ;  /* 0x0d001f001e0d7f89 */ /* 0x000ea800000e0000 */
[----:B------:R-:W3:Y:S01]  /*1150*/  SHFL.BFLY PT, R19, R18, 0x8, 0x1f ;  /* 0x0d001f0012137f89 */ /* 0x000ee200000e0000 */
[----:B0-----:R-:W-:Y:S01]  /*1160*/  FADD.FTZ R11, R12, R9 ;  /* 0x000000090c0b7221 */ /* 0x001fe20000010000 */
[----:B-1----:R-:W-:Y:S01]  /*1170*/  FADD.FTZ R10, R7, R10 ;  /* 0x0000000a070a7221 */ /* 0x002fe20000010000 */
[----:B--2---:R-:W-:Y:S01]  /*1180*/  FADD.FTZ R15, R30, R13 ;  /* 0x0000000d1e0f7221 */ /* 0x004fe20000010000 */
[----:B---3--:R-:W-:-:S02]  /*1190*/  FADD.FTZ R20, R18, R19 ;  /* 0x0000001312147221 */ /* 0x008fc40000010000 */
        /* <DEDUP_REMOVED lines=16> */
[----:B------:R-:W0:Y:S01]  /*12a0*/  SHFL.BFLY PT, R16, R15, 0x1, 0x1f ;  /* 0x0c201f000f107f89 */ /* 0x000e2200000e0000 */
[----:B------:R-:W1:Y:S03]  /*12b0*/  LDC.64 R12, c[0x0][0x2d0] ;  /* 0x0000b400ff0c7b82 */ /* 0x000e660000000a00 */
[----:B------:R-:W2:Y:S04]  /*12c0*/  SHFL.BFLY PT, R14, R7, 0x1, 0x1f ;  /* 0x0c201f00070e7f89 */ /* 0x000ea800000e0000 */
[----:B------:R-:W3:Y:S01]  /*12d0*/  SHFL.BFLY PT, R20, R19, 0x1, 0x1f ;  /* 0x0c201f0013147f89 */ /* 0x000ee200000e0000 */
[----:B------:R-:W4:Y:S03]  /*12e0*/  LDC.64 R10, c[0x0][0x2d8] ;  /* 0x0000b600ff0a7b82 */ /* 0x000f260000000a00 */
[----:B------:R-:W3:Y:S01]  /*12f0*/  SHFL.BFLY PT, R9, R22, 0x1, 0x1f ;  /* 0x0c201f0016097f89 */ /* 0x000ee200000e0000 */
[----:B------:R-:W-:Y:S01]  /*1300*/  ISETP.NE.AND P2, PT, R5, RZ, PT ;  /* 0x000000ff0500720c */ /* 0x000fe20003f45270 */
[----:B------:R-:W-:Y:S01]  /*1310*/  BSSY B0, `(.L_x_56) ;  /* 0x0000022000007945 */ /* 0x000fe20003800000 */
[----:B------:R-:W-:Y:S01]  /*1320*/  SHF.L.U32 R21, R0, 0x2, RZ ;  /* 0x0000000200157819 */ /* 0x000fe200000006ff */
[----:B0-----:R-:W-:Y:S01]  /*1330*/  FADD.FTZ R27, R15, R16 ;  /* 0x000000100f1b7221 */ /* 0x001fe20000010000 */
[----:B------:R-:W-:Y:S01]  /*1340*/  SHF.L.U32 R16, R2, 0xd, RZ ;  /* 0x0000000d02107819 */ /* 0x000fe200000006ff */
[----:B--2---:R-:W-:Y:S01]  /*1350*/  FADD.FTZ R26, R7, R14 ;  /* 0x0000000e071a7221 */ /* 0x004fe20000010000 */
[----:B---3--:R-:W-:Y:S01]  /*1360*/  FADD.FTZ R20, R19, R20 ;  /* 0x0000001413147221 */ /* 0x008fe20000010000 */
[----:B------:R-:W-:-:S06]  /*1370*/  FADD.FTZ R9, R22, R9 ;  /* 0x0000000916097221 */ /* 0x000fcc0000010000 */
[----:B------:R-:W-:Y:S05]  /*1380*/  @P2 BRA `(.L_x_57) ;  /* 0x0000000000682947 */ /* 0x000fea0003800000 */
[----:B------:R-:W0:Y:S01]  /*1390*/  LDC.64 R22, c[0x0][0x278] ;  /* 0x00009e00ff167b82 */ /* 0x000e220000000a00 */
[----:B------:R-:W-:Y:S01]  /*13a0*/  SHF.R.S32.HI R45, RZ, 0x1f, R44 ;  /* 0x0000001fff2d7819 */ /* 0x000fe2000001142c */
[----:B------:R-:W-:Y:S01]  /*13b0*/  ULDC.64 UR12, c[0x0][0x260] ;  /* 0x00009800000c7ab9 */ /* 0x000fe20000000a00 */
[-C--:B------:R-:W-:Y:S02]  /*13c0*/  ISETP.GE.AND P4, PT, R4, R3.reuse, PT ;  /* 0x000000030400720c */ /* 0x080fe40003f86270 */
[----:B------:R-:W-:-:S03]  /*13d0*/  ISETP.GE.AND P3, PT, R6, R3, PT ;  /* 0x000000030600720c */ /* 0x000fc60003f66270 */
[----:B------:R-:W2:Y:S01]  /*13e0*/  LDC.64 R24, c[0x0][0x280] ;  /* 0x0000a000ff187b82 */ /* 0x000ea20000000a00 */
[C---:B0-----:R-:W-:Y:S02]  /*13f0*/  IMAD R18, R22.reuse, UR10, RZ ;  /* 0x0000000a16127c24 */ /* 0x041fe4000f8e02ff */
[----:B------:R-:W-:-:S04]  /*1400*/  IMAD.WIDE.U32 R14, R22, UR8, R44 ;  /* 0x00000008160e7c25 */ /* 0x000fc8000f8e002c */
[----:B------:R-:W-:Y:S02]  /*1410*/  IMAD R5, R23, UR8, R18 ;  /* 0x0000000817057c24 */ /* 0x000fe4000f8e0212 */
[----:B--2---:R-:W-:-:S03]  /*1420*/  IMAD R18, R24, UR11, RZ ;  /* 0x0000000b18127c24 */ /* 0x004fc6000f8e02ff */
[----:B------:R-:W-:Y:S01]  /*1430*/  IADD3 R15, R15, R5, RZ ;  /* 0x000000050f0f7210 */ /* 0x000fe20007ffe0ff */
[----:B------:R-:W-:Y:S02]  /*1440*/  IMAD R7, R25, UR9, R18 ;  /* 0x0000000919077c24 */ /* 0x000fe4000f8e0212 */
[----:B------:R-:W-:-:S03]  /*1450*/  IMAD.WIDE.U32 R14, R24, UR9, R14 ;  /* 0x00000009180e7c25 */ /* 0x000fc6000f8e000e */
[----:B------:R-:W-:-:S04]  /*1460*/  IADD3 R5, P2, R46, R14, RZ ;  /* 0x0000000e2e057210 */ /* 0x000fc80007f5e0ff */
[----:B------:R-:W-:Y:S02]  /*1470*/  IADD3.X R46, R47, R15, R7, P2, !PT ;  /* 0x0000000f2f2e7210 */ /* 0x000fe400017fe407 */
[C---:B------:R-:W-:Y:S02]  /*1480*/  LEA R14, P5, R5.reuse, UR12, 0x2 ;  /* 0x0000000c050e7c11 */ /* 0x040fe4000f8a10ff */
[----:B------:R-:W-:Y:S02]  /*1490*/  ISETP.GE.AND P2, PT, R8, R3, PT ;  /* 0x000000030800720c */ /* 0x000fe40003f46270 */
[----:B------:R-:W-:Y:S02]  /*14a0*/  LEA.HI.X R15, R5, UR13, R46, 0x2, P5 ;  /* 0x0000000d050f7c11 */ /* 0x000fe4000a8f142e */
[----:B------:R-:W-:Y:S02]  /*14b0*/  FSEL R3, R26, RZ, !P1 ;  /* 0x000000ff1a037208 */ /* 0x000fe40004800000 */
[----:B------:R-:W-:-:S02]  /*14c0*/  FSEL R5, R27, RZ, !P4 ;  /* 0x000000ff1b057208 */ /* 0x000fc40006000000 */
[----:B------:R-:W-:Y:S01]  /*14d0*/  FSEL R7, R20, RZ, !P3 ;  /* 0x000000ff14077208 */ /* 0x000fe20005800000 */
[----:B------:R0:W-:Y:S01]  /*14e0*/  STG.E desc[UR6][R14.64], R3 ;  /* 0x000000030e007986 */ /* 0x0001e2000c101906 */
[----:B------:R-:W-:-:S03]  /*14f0*/  FSEL R9, R9, RZ, !P2 ;  /* 0x000000ff09097208 */ /* 0x000fc60005000000 */
[----:B------:R0:W-:Y:S04]  /*1500*/  STG.E desc[UR6][R14.64+0x40], R5 ;  /* 0x000040050e007986 */ /* 0x0001e8000c101906 */
[----:B------:R0:W-:Y:S04]  /*1510*/  STG.E desc[UR6][R14.64+0x80], R7 ;  /* 0x000080070e007986 */ /* 0x0001e8000c101906 */
[----:B------:R0:W-:Y:S02]  /*1520*/  STG.E desc[UR6][R14.64+0xc0], R9 ;  /* 0x0000c0090e007986 */ /* 0x0001e4000c101906 */
.L_x_57:
[----:B------:R-:W-:Y:S05]  /*1530*/  BSYNC B0 ;  /* 0x0000000000007941 */ /* 0x000fea0003800000 */
.L_x_56:
[----:B------:R-:W-:Y:S01]  /*1540*/  UIADD3 UR4, UR4, 0x3f, URZ ;  /* 0x0000003f04047890 */ /* 0x000fe2000fffe03f */
[----:B0-----:R-:W-:Y:S01]  /*1550*/  SHF.R.S32.HI R3, RZ, 0x1f, R21 ;  /* 0x0000001fff037819 */ /* 0x001fe20000011415 */
[----:B-1----:R-:W-:Y:S01]  /*1560*/  IMAD R6, R12, UR10, RZ ;  /* 0x0000000a0c067c24 */ /* 0x002fe2000f8e02ff */
[C---:B------:R-:W-:Y:S01]  /*1570*/  IADD3 R4, P1, R16.reuse, R21, RZ ;  /* 0x0000001510047210 */ /* 0x040fe20007f3e0ff */
[----:B------:R-:W-:Y:S01]  /*1580*/  USHF.R.S32.HI UR5, URZ, 0x1f, UR4 ;  /* 0x0000001f3f057899 */ /* 0x000fe20008011404 */
[----:B------:R-:W-:Y:S02]  /*1590*/  BSSY B0, `(.L_x_58) ;  /* 0x0000022000007945 */ /* 0x000fe40003800000 */
[----:B------:R-:W-:Y:S01]  /*15a0*/  LEA.HI.X.SX32 R5, R16, R3, 0x1, P1 ;  /* 0x0000000310057211 */ /* 0x000fe200008f0eff */
[----:B------:R-:W-:Y:S01]  /*15b0*/  ULEA.HI UR5, UR5, UR4, URZ, 0x6 ;  /* 0x0000000405057291 */ /* 0x000fe2000f8f303f */
[----:B------:R-:W-:Y:S02]  /*15c0*/  IMAD R3, R13, UR8, R6 ;  /* 0x000000080d037c24 */ /* 0x000fe4000f8e0206 */
[----:B------:R-:W-:Y:S01]  /*15d0*/  IMAD.WIDE.U32 R12, R12, UR8, R4 ;  /* 0x000000080c0c7c25 */ /* 0x000fe2000f8e0004 */
[----:B------:R-:W-:-:S03]  /*15e0*/  ULOP3.LUT UR5, UR5, 0xffffffc0, URZ, 0xc0, !UPT ;  /* 0xffffffc005057892 */ /* 0x000fc6000f8ec03f */
[----:B----4-:R-:W-:Y:S01]  /*15f0*/  IMAD R4, R10, UR11, RZ ;  /* 0x0000000b0a047c24 */ /* 0x010fe2000f8e02ff */
[----:B------:R-:W-:Y:S02]  /*1600*/  IADD3 R13, R13, R3, RZ ;  /* 0x000000030d0d7210 */ /* 0x000fe40007ffe0ff */
[----:B------:R-:W-:Y:S01]  /*1610*/  IADD3 R3, -R44, UR5, RZ ;  /* 0x000000052c037c10 */ /* 0x000fe2000fffe1ff */
[----:B------:R-:W-:Y:S02]  /*1620*/  IMAD R9, R11, UR9, R4 ;  /* 0x000000090b097c24 */ /* 0x000fe4000f8e0204 */
[----:B------:R-:W-:Y:S01]  /*1630*/  IMAD.WIDE.U32 R10, R10, UR9, R12 ;  /* 0x000000090a0a7c25 */ /* 0x000fe2000f8e000c */
[----:B------:R-:W-:-:S04]  /*1640*/  ISETP.GE.OR P0, PT, R0, R3, P0 ;  /* 0x000000030000720c */ /* 0x000fc80000706670 */
[----:B------:R-:W-:-:S09]  /*1650*/  IADD3 R9, R11, R9, RZ ;  /* 0x000000090b097210 */ /* 0x000fd20007ffe0ff */
[----:B------:R-:W-:Y:S05]  /*1660*/  @P0 BRA `(.L_x_59) ;  /* 0x0000000000500947 */ /* 0x000fea0003800000 */
[----:B------:R-:W0:Y:S01]  /*1670*/  LDC.64 R12, c[0x0][0x2a8] ;  /* 0x0000aa00ff0c7b82 */ /* 0x000e220000000a00 */
[----:B------:R-:W-:Y:S01]  /*1680*/  SHF.R.S32.HI R3, RZ, 0x1f, R0 ;  /* 0x0000001fff037819 */ /* 0x000fe20000011400 */
[----:B------:R-:W-:Y:S01]  /*1690*/  ULDC.64 UR4, c[0x0][0x2a0] ;  /* 0x0000a80000047ab9 */ /* 0x000fe20000000a00 */
[----:B------:R-:W-:-:S04]  /*16a0*/  IADD3 R4, P0, R44, R0, RZ ;  /* 0x000000002c047210 */ /* 0x000fc80007f1e0ff */
[----:B------:R-:W-:Y:S01]  /*16b0*/  LEA.HI.X.SX32 R5, R44, R3, 0x1, P0 ;  /* 0x000000032c057211 */ /* 0x000fe200000f0eff */
[----:B------:R-:W1:Y:S01]  /*16c0*/  LDC.64 R14, c[0x0][0x2b0] ;  /* 0x0000ac00ff0e7b82 */ /* 0x000e620000000a00 */
[----:B-----5:R-:W-:Y:S01]  /*16d0*/  FSETP.NEU.FTZ.AND P0, PT, R17, -INF , PT ;  /* 0xff8000001100780b */ /* 0x020fe20003f1d000 */
[C---:B0-----:R-:W-:Y:S02]  /*16e0*/  IMAD R6, R12.reuse, UR10, RZ ;  /* 0x0000000a0c067c24 */ /* 0x041fe4000f8e02ff */
[----:B------:R-:W-:-:S04]  /*16f0*/  IMAD.WIDE.U32 R4, R12, UR8, R4 ;  /* 0x000000080c047c25 */ /* 0x000fc8000f8e0004 */
[----:B------:R-:W-:Y:S02]  /*1700*/  IMAD R3, R13, UR8, R6 ;  /* 0x000000080d037c24 */ /* 0x000fe4000f8e0206 */
[----:B-1----:R-:W-:-:S03]  /*1710*/  IMAD R6, R14, UR11, RZ ;  /* 0x0000000b0e067c24 */ /* 0x002fc6000f8e02ff */
[----:B------:R-:W-:Y:S01]  /*1720*/  IADD3 R5, R5, R3, RZ ;  /* 0x0000000305057210 */ /* 0x000fe20007ffe0ff */
[----:B------:R-:W-:Y:S02]  /*1730*/  IMAD R7, R15, UR9, R6 ;  /* 0x000000090f077c24 */ /* 0x000fe4000f8e0206 */
[----:B------:R-:W-:Y:S01]  /*1740*/  FMUL.FTZ R3, R17, 1.4426950216293334961 ;  /* 0x3fb8aa3b11037820 */ /* 0x000fe20000410000 */
[----:B------:R-:W-:-:S04]  /*1750*/  IMAD.WIDE.U32 R4, R14, UR9, R4 ;  /* 0x000000090e047c25 */ /* 0x000fc8000f8e0004 */
[----:B------:R-:W-:Y:S02]  /*1760*/  FSEL R3, R3, RZ, P0 ;  /* 0x000000ff03037208 */ /* 0x000fe40000000000 */
[----:B------:R-:W-:Y:S02]  /*1770*/  IADD3 R5, R5, R7, RZ ;  /* 0x0000000705057210 */ /* 0x000fe40007ffe0ff */
[----:B------:R-:W-:-:S04]  /*1780*/  LEA R6, P1, R4, UR4, 0x2 ;  /* 0x0000000404067c11 */ /* 0x000fc8000f8210ff */
[----:B------:R-:W-:-:S05]  /*1790*/  LEA.HI.X R7, R4, UR5, R5, 0x2, P1 ;  /* 0x0000000504077c11 */ /* 0x000fca00088f1405 */
[----:B------:R0:W-:Y:S04]  /*17a0*/  STG.E desc[UR6][R6.64], R3 ;  /* 0x0000000306007986 */ /* 0x0001e8000c101906 */
.L_x_59:
[----:B------:R-:W-:Y:S05]  /*17b0*/  BSYNC B0 ;  /* 0x0000000000007941 */ /* 0x000fea0003800000 */
.L_x_58:
[----:B------:R-:W-:Y:S01]  /*17c0*/  ULDC.64 UR12, c[0x0][0x2e8] ;  /* 0x0000ba00000c7ab9 */ /* 0x000fe20000000a00 */
[----:B------:R-:W-:Y:S01]  /*17d0*/  ULDC.64 UR4, c[0x0][0x2b8] ;  /* 0x0000ae0000047ab9 */ /* 0x000fe20000000a00 */
[----:B------:R-:W-:Y:S02]  /*17e0*/  ISETP.NE.U32.AND P0, PT, RZ, UR12, PT ;  /* 0x0000000cff007c0c */ /* 0x000fe4000bf05070 */
[C---:B------:R-:W-:Y:S02]  /*17f0*/  LEA R4, P1, R10.reuse, UR4, 0x2 ;  /* 0x000000040a047c11 */ /* 0x040fe4000f8210ff */
[----:B------:R-:W-:Y:S02]  /*1800*/  ISETP.NE.AND.EX P0, PT, RZ, UR13, PT, P0 ;  /* 0x0000000dff007c0c */ /* 0x000fe4000bf05300 */
[----:B------:R-:W-:Y:S02]  /*1810*/  LEA.HI.X R5, R10, UR5, R9, 0x2, P1 ;  /* 0x000000050a057c11 */ /* 0x000fe400088f1409 */
[----:B------:R-:W-:-:S03]  /*1820*/  ISETP.NE.OR P0, PT, R0, RZ, !P0 ;  /* 0x000000ff0000720c */ /* 0x000fc60004705670 */
[----:B------:R1:W-:Y:S04]  /*1830*/  STG.E.128 desc[UR6][R4.64], RZ ;  /* 0x000000ff04007986 */ /* 0x0003e8000c101d06 */
[----:B------:R1:W-:Y:S04]  /*1840*/  STG.E.128 desc[UR6][R4.64+0x1000], RZ ;  /* 0x001000ff04007986 */ /* 0x0003e8000c101d06 */
[----:B------:R1:W-:Y:S04]  /*1850*/  STG.E.128 desc[UR6][R4.64+0x2000], RZ ;  /* 0x002000ff04007986 */ /* 0x0003e8000c101d06 */
[----:B------:R1:W-:Y:S04]  /*1860*/  STG.E.128 desc[UR6][R4.64+0x3000], RZ ;  /* 0x003000ff04007986 */ /* 0x0003e8000c101d06 */
[----:B------:R1:W-:Y:S04]  /*1870*/  STG.E.128 desc[UR6][R4.64+0x4000], RZ ;  /* 0x004000ff04007986 */ /* 0x0003e8000c101d06 */
[----:B------:R1:W-:Y:S04]  /*1880*/  STG.E.128 desc[UR6][R4.64+0x5000], RZ ;  /* 0x005000ff04007986 */ /* 0x0003e8000c101d06 */
[----:B------:R1:W-:Y:S04]  /*1890*/  STG.E.128 desc[UR6][R4.64+0x6000], RZ ;  /* 0x006000ff04007986 */ /* 0x0003e8000c101d06 */
[----:B------:R1:W-:Y:S01]  /*18a0*/  STG.E.128 desc[UR6][R4.64+0x7000], RZ ;  /* 0x007000ff04007986 */ /* 0x0003e2000c101d06 */
[----:B------:R-:W-:Y:S05]  /*18b0*/  @P0 EXIT ;  /* 0x000000000000094d */ /* 0x000fea0003800000 */
[----:B0-----:R-:W0:Y:S08]  /*18c0*/  LDC R3, c[0x0][0x2e0] ;  /* 0x0000b800ff037b82 */ /* 0x001e300000000800 */
[----:B------:R-:W2:Y:S08]  /*18d0*/  LDC R7, c[0x0][0x220] ;  /* 0x00008800ff077b82 */ /* 0x000eb00000000800 */
[----:B-1----:R-:W1:Y:S01]  /*18e0*/  LDC.64 R4, c[0x0][0x2e8] ;  /* 0x0000ba00ff047b82 */ /* 0x002e620000000a00 */
[----:B0-----:R-:W-:-:S04]  /*18f0*/  IMAD R2, R2, R3, UR9 ;  /* 0x0000000902027e24 */ /* 0x001fc8000f8e0203 */
[----:B--2---:R-:W-:-:S04]  /*1900*/  IMAD R3, R2, R7, UR8 ;  /* 0x0000000802037e24 */ /* 0x004fc8000f8e0207 */
[----:B-1----:R-:W-:-:S05]  /*1910*/  IMAD.WIDE R2, R3, 0x4, R4 ;  /* 0x0000000403027825 */ /* 0x002fca00078e0204 */
[----:B------:R-:W-:Y:S01]  /*1920*/  STG.E desc[UR6][R2.64], RZ ;  /* 0x000000ff02007986 */ /* 0x000fe2000c101906 */
[----:B------:R-:W-:Y:S05]  /*1930*/  EXIT ;  /* 0x000000000000794d */ /* 0x000fea0003800000 */
.L_x_60:
        /* <DEDUP_REMOVED lines=12> */
.L_x_142:


//--------------------- .text._ZN7cutlass13device_kernelIN5flash19enable_sm80_to_sm89INS1_16FlashAttnBwdSm80INS1_25CollectiveMainloopBwdSm80ILi2ELi2EN4cute5tupleIJNS5_1CILi64EEENS7_ILi128EEES9_EEENS_6half_tEfNS_4arch4Sm80ELb1ELb0ELb0ELb1ELb0ELb0ELb0ELb0ELi2ELi2ELi2ELi2ELb0EEENS1_21CollectiveEpilogueBwdISA_SB_SD_Li256ELb1ELb0ELi4EEENS1_25SingleTileBwdLPTSchedulerILb1ELi128ELb0EEEEEEEEEvNT_6ParamsE --------------------------
	.section	.text._ZN7cutlass13device_kernelIN5flash19enable_sm80_to_sm89INS1_16FlashAttnBwdSm80INS1_25CollectiveMainloopBwdSm80ILi2ELi2EN4cute5tupleIJNS5_1CILi64EEENS7_ILi128EEES9_EEENS_6half_tEfNS_4arch4Sm80ELb1ELb0ELb0ELb1ELb0ELb0ELb0ELb0ELi2ELi2ELi2ELi2ELb0EEENS1_21CollectiveEpilogueBwdISA_SB_SD_Li256ELb1ELb0ELi4EEENS1_25SingleTileBwdLPTSchedulerILb1ELi128ELb0EEEEEEEEEvNT_6ParamsE,"ax",@progbits
	.align	128
.text._ZN7cutlass13device_kernelIN5flash19enable_sm80_to_sm89INS1_16FlashAttnBwdSm80INS1_25CollectiveMainloopBwdSm80ILi2ELi2EN4cute5tupleIJNS5_1CILi64EEENS7_ILi128EEES9_EEENS_6half_tEfNS_4arch4Sm80ELb1ELb0ELb0ELb1ELb0ELb0ELb0ELb0ELi2ELi2ELi2ELi2ELb0EEENS1_21CollectiveEpilogueBwdISA_SB_SD_Li256ELb1ELb0ELi4EEENS1_25SingleTileBwdLPTSchedulerILb1ELi128ELb0EEEEEEEEEvNT_6ParamsE:
        .type           _ZN7cutlass13device_kernelIN5flash19enable_sm80_to_sm89INS1_16FlashAttnBwdSm80INS1_25CollectiveMainloopBwdSm80ILi2ELi2EN4cute5tupleIJNS5_1CILi64EEENS7_ILi128EEES9_EEENS_6half_tEfNS_4arch4Sm80ELb1ELb0ELb0ELb1ELb0ELb0ELb0ELb0ELi2ELi2ELi2ELi2ELb0EEENS1_21CollectiveEpilogueBwdISA_SB_SD_Li256ELb1ELb0ELi4EEENS1_25SingleTileBwdLPTSchedulerILb1ELi128ELb0EEEEEEEEEvNT_6ParamsE,@function
        .size           _ZN7cutlass13device_kernelIN5flash19enable_sm80_to_sm89INS1_16FlashAttnBwdSm80INS1_25CollectiveMainloopBwdSm80ILi2ELi2EN4cute5tupleIJNS5_1CILi64EEENS7_ILi128EEES9_EEENS_6half_tEfNS_4arch4Sm80ELb1ELb0ELb0ELb1ELb0ELb0ELb0ELb0ELi2ELi2ELi2ELi2ELb0EEENS1_21CollectiveEpilogueBwdISA_SB_SD_Li256ELb1ELb0ELi4EEENS1_25SingleTileBwdLPTSchedulerILb1ELi128ELb0EEEEEEEEEvNT_6ParamsE,(.L_x_143 - _ZN7cutlass13device_kernelIN5flash19enable_sm80_to_sm89INS1_16FlashAttnBwdSm80INS1_25CollectiveMainloopBwdSm80ILi2ELi2EN4cute5tupleIJNS5_1CILi64EEENS7_ILi128EEES9_EEENS_6half_tEfNS_4arch4Sm80ELb1ELb0ELb0ELb1ELb0ELb0ELb0ELb0ELi2ELi2ELi2ELi2ELb0EEENS1_21CollectiveEpilogueBwdISA_SB_SD_Li256ELb1ELb0ELi4EEENS1_25SingleTileBwdLPTSchedulerILb1ELi128ELb0EEEEEEEEEvNT_6ParamsE)
        .other          _ZN7cutlass13device_kernelIN5flash19enable_sm80_to_sm89INS1_16FlashAttnBwdSm80INS1_25CollectiveMainloopBwdSm80ILi2ELi2EN4cute5tupleIJNS5_1CILi64EEENS7_ILi128EEES9_EEENS_6half_tEfNS_4arch4Sm80ELb1ELb0ELb0ELb1ELb0ELb0ELb0ELb0ELi2ELi2ELi2ELi2ELb0EEENS1_21CollectiveEpilogueBwdISA_SB_SD_Li256ELb1ELb0ELi4EEENS1_25SingleTileBwdLPTSchedulerILb1ELi128ELb0EEEEEEEEEvNT_6ParamsE,@"STO_CUDA_ENTRY STV_DEFAULT"
_ZN7cutlass13device_kernelIN5flash19enable_sm80_to_sm89INS1_16FlashAttnBwdSm80INS1_25CollectiveMainloopBwdSm80ILi2ELi2EN4cute5tupleIJNS5_1CILi64EEENS7_ILi128EEES9_EEENS_6half_tEfNS_4arch4Sm80ELb1ELb0ELb0ELb1ELb0ELb0ELb0ELb0ELi2ELi2ELi2ELi2ELb0EEENS1_21CollectiveEpilogueBwdISA_SB_SD_Li256ELb1ELb0ELi4EEENS1_25SingleTileBwdLPTSchedulerILb1ELi128ELb0EEEEEEEEEvNT_6ParamsE:
[----:B------:R-:W-:Y:S01]  /*0000*/  LDC R1, c[0x0][0x28] ;  /* 0x00000a00ff017b82 */ /* 0x000fe20000000800 */
[----:B------:R-:W-:Y:S05]  /*0010*/  EXIT ;  /* 0x000000000000794d */ /* 0x000fea0003800000 */
.L_x_61:
        /* <DEDUP_REMOVED lines=14> */
.L_x_143:


//--------------------- .text._ZN7cutlass13device_kernelIN5flash19enable_sm80_to_sm89INS1_16FlashAttnBwdSm80INS1_25CollectiveMainloopBwdSm80ILi2ELi2EN4cute5tupleIJNS5_1CILi64EEENS7_ILi128EEES9_EEENS_6half_tEfNS_4arch4Sm80ELb1ELb0ELb0ELb1ELb1ELb0ELb0ELb0ELi2ELi2ELi2ELi2ELb0EEENS1_21CollectiveEpilogueBwdISA_SB_SD_Li256ELb1ELb0ELi4EEENS1_25SingleTileBwdLPTSchedulerILb1ELi128ELb1EEEEEEEEEvNT_6ParamsE --------------------------
	.section	.text._ZN7cutlass13device_kernelIN5flash19enable_sm80_to_sm89INS1_16FlashAttnBwdSm80INS1_25CollectiveMainloopBwdSm80ILi2ELi2EN4cute5tupleIJNS5_1CILi64EEENS7_ILi128EEES9_EEENS_6half_tEfNS_4arch4Sm80ELb1ELb0ELb0ELb1ELb1ELb0ELb0ELb0ELi2ELi2ELi2ELi2ELb0EEENS1_21CollectiveEpilogueBwdISA_SB_SD_Li256ELb1ELb0ELi4EEENS1_25SingleTileBwdLPTSchedulerILb1ELi128ELb1EEEEEEEEEvNT_6ParamsE,"ax",@progbits
	.align	128
.text._ZN7cutlass13device_kernelIN5flash19enable_sm80_to_sm89INS1_16FlashAttnBwdSm80INS1_25CollectiveMainloopBwdSm80ILi2ELi2EN4cute5tupleIJNS5_1CILi64EEENS7_ILi128EEES9_EEENS_6half_tEfNS_4arch4Sm80ELb1ELb0ELb0ELb1ELb1ELb0ELb0ELb0ELi2ELi2ELi2ELi2ELb0EEENS1_21CollectiveEpilogueBwdISA_SB_SD_Li256ELb1ELb0ELi4EEENS1_25SingleTileBwdLPTSchedulerILb1ELi128ELb1EEEEEEEEEvNT_6ParamsE:
        .type           _ZN7cutlass13device_kernelIN5flash19enable_sm80_to_sm89INS1_16FlashAttnBwdSm80INS1_25CollectiveMainloopBwdSm80ILi2ELi2EN4cute5tupleIJNS5_1CILi64EEENS7_ILi128EEES9_EEENS_6half_tEfNS_4arch4Sm80ELb1ELb0ELb0ELb1ELb1ELb0ELb0ELb0ELi2ELi2ELi2ELi2ELb0EEENS1_21CollectiveEpilogueBwdISA_SB_SD_Li256ELb1ELb0ELi4EEENS1_25SingleTileBwdLPTSchedulerILb1ELi128ELb1EEEEEEEEEvNT_6ParamsE,@function
        .size           _ZN7cutlass13device_kernelIN5flash19enable_sm80_to_sm89INS1_16FlashAttnBwdSm80INS1_25CollectiveMainloopBwdSm80ILi2ELi2EN4cute5tupleIJNS5_1CILi64EEENS7_ILi128EEES9_EEENS_6half_tEfNS_4arch4Sm80ELb1ELb0ELb0ELb1ELb1ELb0ELb0ELb0ELi2ELi2ELi2ELi2ELb0EEENS1_21CollectiveEpilogueBwdISA_SB_SD_Li256ELb1ELb0ELi4EEENS1_25SingleTileBwdLPTSchedulerILb1ELi128ELb1EEEEEEEEEvNT_6ParamsE,(.L_x_144 - _ZN7cutlass13device_kernelIN5flash19enable_sm80_to_sm89INS1_16FlashAttnBwdSm80INS1_25CollectiveMainloopBwdSm80ILi2ELi2EN4cute5tupleIJNS5_1CILi64EEENS7_ILi128EEES9_EEENS_6half_tEfNS_4arch4Sm80ELb1ELb0ELb0ELb1ELb1ELb0ELb0ELb0ELi2ELi2ELi2ELi2ELb0EEENS1_21CollectiveEpilogueBwdISA_SB_SD_Li256ELb1ELb0ELi4EEENS1_25SingleTileBwdLPTSchedulerILb1ELi128ELb1EEEEEEEEEvNT_6ParamsE)
        .other          _ZN7cutlass13device_kernelIN5flash19enable_sm80_to_sm89INS1_16FlashAttnBwdSm80INS1_25CollectiveMainloopBwdSm80ILi2ELi2EN4cute5tupleIJNS5_1CILi64EEENS7_ILi128EEES9_EEENS_6half_tEfNS_4arch4Sm80ELb1ELb0ELb0ELb1ELb1ELb0ELb0ELb0ELi2ELi2ELi2ELi2ELb0EEENS1_21CollectiveEpilogueBwdISA_SB_SD_Li256ELb1ELb0ELi4EEENS1_25SingleTileBwdLPTSchedulerILb1ELi128ELb1EEEEEEEEEvNT_6ParamsE,@"STO_CUDA_ENTRY STV_DEFAULT"
_ZN7cutlass13device_kernelIN5flash19enable_sm80_to_sm89INS1_16FlashAttnBwdSm80INS1_25CollectiveMainloopBwdSm80ILi2ELi2EN4cute5tupleIJNS5_1CILi64EEENS7_ILi128EEES9_EEENS_6half_tEfNS_4arch4Sm80ELb1ELb0ELb0ELb1ELb1ELb0ELb0ELb0ELi2ELi2ELi2ELi2ELb0EEENS1_21CollectiveEpilogueBwdISA_SB_SD_Li256ELb1ELb0ELi4EEENS1_25SingleTileBwdLPTSchedulerILb1ELi128ELb1EEEEEEEEEvNT_6ParamsE:
[----:B------:R-:W-:Y:S01]  /*0000*/  LDC R1, c[0x0][0x28] ;  /* 0x00000a00ff017b82 */ /* 0x000fe20000000800 */
[----:B------:R-:W-:Y:S05]  /*0010*/  EXIT ;  /* 0x000000000000794d */ /* 0x000fea0003800000 */
.L_x_62:
        /* <DEDUP_REMOVED lines=14> */
.L_x_144:


//--------------------- .text._ZN7cutlass13device_kernelIN5flash19enable_sm80_to_sm89INS1_16FlashAttnBwdSm80INS1_25CollectiveMainloopBwdSm80ILi2ELi2EN4cute5tupleIJNS5_1CILi64EEENS7_ILi128EEES9_EEENS_6half_tEfNS_4arch4Sm80ELb1ELb0ELb0ELb1ELb0ELb0ELb0ELb0ELi2ELi2ELi2ELi2ELb0EEENS1_24CollectiveEpilogueBwdGQAISA_fSD_Li256ELb1ELb0EEENS1_25SingleTileBwdLPTSchedulerILb1ELi128ELb0EEEEEEEEEvNT_6ParamsE --------------------------
	.section	.text._ZN7cutlass13device_kernelIN5flash19enable_sm80_to_sm89INS1_16FlashAttnBwdSm80INS1_25CollectiveMainloopBwdSm80ILi2ELi2EN4cute5tupleIJNS5_1CILi64EEENS7_ILi128EEES9_EEENS_6half_tEfNS_4arch4Sm80ELb1ELb0ELb0ELb1ELb0ELb0ELb0ELb0ELi2ELi2ELi2ELi2ELb0EEENS1_24CollectiveEpilogueBwdGQAISA_fSD_Li256ELb1ELb0EEENS1_25SingleTileBwdLPTSchedulerILb1ELi128ELb0EEEEEEEEEvNT_6ParamsE,"ax",@progbits
	.align	128
.text._ZN7cutlass13device_kernelIN5flash19enable_sm80_to_sm89INS1_16FlashAttnBwdSm80INS1_25CollectiveMainloopBwdSm80ILi2ELi2EN4cute5tupleIJNS5_1CILi64EEENS7_ILi128EEES9_EEENS_6half_tEfNS_4arch4Sm80ELb1ELb0ELb0ELb1ELb0ELb0ELb0ELb0ELi2ELi2ELi2ELi2ELb0EEENS1_24CollectiveEpilogueBwdGQAISA_fSD_Li256ELb1ELb0EEENS1_25SingleTileBwdLPTSchedulerILb1ELi128ELb0EEEEEEEEEvNT_6ParamsE:
        .type           _ZN7cutlass13device_kernelIN5flash19enable_sm80_to_sm89INS1_16FlashAttnBwdSm80INS1_25CollectiveMainloopBwdSm80ILi2ELi2EN4cute5tupleIJNS5_1CILi64EEENS7_ILi128EEES9_EEENS_6half_tEfNS_4arch4Sm80ELb1ELb0ELb0ELb1ELb0ELb0ELb0ELb0ELi2ELi2ELi2ELi2ELb0EEENS1_24CollectiveEpilogueBwdGQAISA_fSD_Li256ELb1ELb0EEENS1_25SingleTileBwdLPTSchedulerILb1ELi128ELb0EEEEEEEEEvNT_6ParamsE,@function
        .size           _ZN7cutlass13device_kernelIN5flash19enable_sm80_to_sm89INS1_16FlashAttnBwdSm80INS1_25CollectiveMainloopBwdSm80ILi2ELi2EN4cute5tupleIJNS5_1CILi64EEENS7_ILi128EEES9_EEENS_6half_tEfNS_4arch4Sm80ELb1ELb0ELb0ELb1ELb0ELb0ELb0ELb0ELi2ELi2ELi2ELi2ELb0EEENS1_24CollectiveEpilogueBwdGQAISA_fSD_Li256ELb1ELb0EEENS1_25SingleTileBwdLPTSchedulerILb1ELi128ELb0EEEEEEEEEvNT_6ParamsE,(.L_x_145 - _ZN7cutlass13device_kernelIN5flash19enable_sm80_to_sm89INS1_16FlashAttnBwdSm80INS1_25CollectiveMainloopBwdSm80ILi2ELi2EN4cute5tupleIJNS5_1CILi64EEENS7_ILi128EEES9_EEENS_6half_tEfNS_4arch4Sm80ELb1ELb0ELb0ELb1ELb0ELb0ELb0ELb0ELi2ELi2ELi2ELi2ELb0EEENS1_24CollectiveEpilogueBwdGQAISA_fSD_Li256ELb1ELb0EEENS1_25SingleTileBwdLPTSchedulerILb1ELi128ELb0EEEEEEEEEvNT_6ParamsE)
        .other          _ZN7cutlass13device_kernelIN5flash19enable_sm80_to_sm89INS1_16FlashAttnBwdSm80INS1_25CollectiveMainloopBwdSm80ILi2ELi2EN4cute5tupleIJNS5_1CILi64EEENS7_ILi128EEES9_EEENS_6half_tEfNS_4arch4Sm80ELb1ELb0ELb0ELb1ELb0ELb0ELb0ELb0ELi2ELi2ELi2ELi2ELb0EEENS1_24CollectiveEpilogueBwdGQAISA_fSD_Li256ELb1ELb0EEENS1_25SingleTileBwdLPTSchedulerILb1ELi128ELb0EEEEEEEEEvNT_6ParamsE,@"STO_CUDA_ENTRY STV_DEFAULT"
_ZN7cutlass13device_kernelIN5flash19enable_sm80_to_sm89INS1_16FlashAttnBwdSm80INS1_25CollectiveMainloopBwdSm80ILi2ELi2EN4cute5tupleIJNS5_1CILi64EEENS7_ILi128EEES9_EEENS_6half_tEfNS_4arch4Sm80ELb1ELb0ELb0ELb1ELb0ELb0ELb0ELb0ELi2ELi2ELi2ELi2ELb0EEENS1_24CollectiveEpilogueBwdGQAISA_fSD_Li256ELb1ELb0EEENS1_25SingleTileBwdLPTSchedulerILb1ELi128ELb0EEEEEEEEEvNT_6ParamsE:
[----:B------:R-:W-:Y:S01]  /*0000*/  LDC R1, c[0x0][0x28] ;  /* 0x00000a00ff017b82 */ /* 0x000fe20000000800 */
[----:B------:R-:W-:Y:S05]  /*0010*/  EXIT ;  /* 0x000000000000794d */ /* 0x000fea0003800000 */
.L_x_63:
        /* <DEDUP_REMOVED lines=14> */
.L_x_145:


//--------------------- .text._ZN7cutlass13device_kernelIN5flash32FlashAttnBwdPostprocessConvertdQIN4cute5tupleIJNS3_1CILi128EEES6_EEENS_6half_tEfNS_4arch4Sm80ELi256ENS3_8TiledMMAINS3_8MMA_AtomIJNS3_28SM80_16x8x16_F32F16F16F32_TNEEEENS3_6LayoutINS4_IJNS5_ILi2EEENS5_ILi4EEENS5_ILi1EEEEEENS4_IJSI_SG_NS5_ILi0EEEEEEEENS4_IJNS5_ILi32EEENS5_ILi64EEENS5_ILi16EEEEEEEELb0EEEEEvNT_6ParamsE --------------------------
	.section	.text._ZN7cutlass13device_kernelIN5flash32FlashAttnBwdPostprocessConvertdQIN4cute5tupleIJNS3_1CILi128EEES6_EEENS_6half_tEfNS_4arch4Sm80ELi256ENS3_8TiledMMAINS3_8MMA_AtomIJNS3_28SM80_16x8x16_F32F16F16F32_TNEEEENS3_6LayoutINS4_IJNS5_ILi2EEENS5_ILi4EEENS5_ILi1EEEEEENS4_IJSI_SG_NS5_ILi0EEEEEEEENS4_IJNS5_ILi32EEENS5_ILi64EEENS5_ILi16EEEEEEEELb0EEEEEvNT_6ParamsE,"ax",@progbits
	.align	128
.text._ZN7cutlass13device_kernelIN5flash32FlashAttnBwdPostprocessConvertdQIN4cute5tupleIJNS3_1CILi128EEES6_EEENS_6half_tEfNS_4arch4Sm80ELi256ENS3_8TiledMMAINS3_8MMA_AtomIJNS3_28SM80_16x8x16_F32F16F16F32_TNEEEENS3_6LayoutINS4_IJNS5_ILi2EEENS5_ILi4EEENS5_ILi1EEEEEENS4_IJSI_SG_NS5_ILi0EEEEEEEENS4_IJNS5_ILi32EEENS5_ILi64EEENS5_ILi16EEEEEEEELb0EEEEEvNT_6ParamsE:
        .type           _ZN7cutlass13device_kernelIN5flash32FlashAttnBwdPostprocessConvertdQIN4cute5tupleIJNS3_1CILi128EEES6_EEENS_6half_tEfNS_4arch4Sm80ELi256ENS3_8TiledMMAINS3_8MMA_AtomIJNS3_28SM80_16x8x16_F32F16F16F32_TNEEEENS3_6LayoutINS4_IJNS5_ILi2EEENS5_ILi4EEENS5_ILi1EEEEEENS4_IJSI_SG_NS5_ILi0EEEEEEEENS4_IJNS5_ILi32EEENS5_ILi64EEENS5_ILi16EEEEEEEELb0EEEEEvNT_6ParamsE,@function
        .size           _ZN7cutlass13device_kernelIN5flash32FlashAttnBwdPostprocessConvertdQIN4cute5tupleIJNS3_1CILi128EEES6_EEENS_6half_tEfNS_4arch4Sm80ELi256ENS3_8TiledMMAINS3_8MMA_AtomIJNS3_28SM80_16x8x16_F32F16F16F32_TNEEEENS3_6LayoutINS4_IJNS5_ILi2EEENS5_ILi4EEENS5_ILi1EEEEEENS4_IJSI_SG_NS5_ILi0EEEEEEEENS4_IJNS5_ILi32EEENS5_ILi64EEENS5_ILi16EEEEEEEELb0EEEEEvNT_6ParamsE,(.L_x_146 - _ZN7cutlass13device_kernelIN5flash32FlashAttnBwdPostprocessConvertdQIN4cute5tupleIJNS3_1CILi128EEES6_EEENS_6half_tEfNS_4arch4Sm80ELi256ENS3_8TiledMMAINS3_8MMA_AtomIJNS3_28SM80_16x8x16_F32F16F16F32_TNEEEENS3_6LayoutINS4_IJNS5_ILi2EEENS5_ILi4EEENS5_ILi1EEEEEENS4_IJSI_SG_NS5_ILi0EEEEEEEENS4_IJNS5_ILi32EEENS5_ILi64EEENS5_ILi16EEEEEEEELb0EEEEEvNT_6ParamsE)
        .other          _ZN7cutlass13device_kernelIN5flash32FlashAttnBwdPostprocessConvertdQIN4cute5tupleIJNS3_1CILi128EEES6_EEENS_6half_tEfNS_4arch4Sm80ELi256ENS3_8TiledMMAINS3_8MMA_AtomIJNS3_28SM80_16x8x16_F32F16F16F32_TNEEEENS3_6LayoutINS4_IJNS5_ILi2EEENS5_ILi4EEENS5_ILi1EEEEEENS4_IJSI_SG_NS5_ILi0EEEEEEEENS4_IJNS5_ILi32EEENS5_ILi64EEENS5_ILi16EEEEEEEELb0EEEEEvNT_6ParamsE,@"STO_CUDA_ENTRY STV_DEFAULT"
_ZN7cutlass13device_kernelIN5flash32FlashAttnBwdPostprocessConvertdQIN4cute5tupleIJNS3_1CILi128EEES6_EEENS_6half_tEfNS_4arch4Sm80ELi256ENS3_8TiledMMAINS3_8MMA_AtomIJNS3_28SM80_16x8x16_F32F16F16F32_TNEEEENS3_6LayoutINS4_IJNS5_ILi2EEENS5_ILi4EEENS5_ILi1EEEEEENS4_IJSI_SG_NS5_ILi0EEEEEEEENS4_IJNS5_ILi32EEENS5_ILi64EEENS5_ILi16EEEEEEEELb0EEEEEvNT_6ParamsE:
        /* <DEDUP_REMOVED lines=10> */
[----:B------:R-:W-:Y:S01]  /*00a0*/  ULDC UR8, c[0x0][0x240] ;  /* 0x0000900000087ab9 */ /* 0x000fe20000000800 */
[----:B-1----:R-:W-:-:S11]  /*00b0*/  IMAD.WIDE R4, R11, 0x4, R4 ;  /* 0x000000040b047825 */ /* 0x002fd600078e0204 */
[----:B------:R-:W0:Y:S01]  /*00c0*/  @P1 LDC.64 R6, c[0x0][0x278] ;  /* 0x00009e00ff061b82 */ /* 0x000e220000000a00 */
[----:B------:R-:W-:Y:S01]  /*00d0*/  IMAD.U32 R3, RZ, RZ, UR8 ;  /* 0x00000008ff037e24 */ /* 0x000fe2000f8e00ff */
[----:B------:R1:W5:Y:S01]  /*00e0*/  @P0 LDG.E R71, desc[UR6][R4.64] ;  /* 0x0000000604470981 */ /* 0x000362000c1e1900 */
[----:B------:R-:W2:Y:S01]  /*00f0*/  S2R R2, SR_CTAID.X ;  /* 0x0000000000027919 */ /* 0x000ea20000002500 */
[----:B0-----:R-:W-:-:S05]  /*0100*/  @P1 IMAD.WIDE R6, R11, 0x4, R6 ;  /* 0x000000040b061825 */ /* 0x001fca00078e0206 */
[----:B------:R1:W5:Y:S01]  /*0110*/  @P1 LDG.E R3, desc[UR6][R6.64] ;  /* 0x0000000606031981 */ /* 0x000362000c1e1900 */
[----:B--2---:R-:W-:Y:S01]  /*0120*/  IMAD.SHL.U32 R0, R2, 0x80, RZ ;  /* 0x0000008002007824 */ /* 0x004fe200078e00ff */
[----:B------:R-:W-:Y:S06]  /*0130*/  @P1 BRA `(.L_x_64) ;  /* 0x0000000000101947 */ /* 0x000fec0003800000 */
[----:B------:R-:W-:Y:S05]  /*0140*/  @!P0 BRA `(.L_x_64) ;  /* 0x00000000000c8947 */ /* 0x000fea0003800000 */
[----:B-1----:R-:W2:Y:S04]  /*0150*/  LDG.E R6, desc[UR6][R4.64] ;  /* 0x0000000604067981 */ /* 0x002ea8000c1e1900 */
[----:B-----5:R-:W2:Y:S02]  /*0160*/  LDG.E R3, desc[UR6][R4.64+0x4] ;  /* 0x0000040604037981 */ /* 0x020ea4000c1e1900 */
[----:B--2---:R-:W-:-:S07]  /*0170*/  IMAD.IADD R3, R3, 0x1, -R6 ;  /* 0x0000000103037824 */ /* 0x004fce00078e0a06 */
.L_x_64:
[----:B------:R-:W-:Y:S02]  /*0180*/  ISETP.NE.U32.AND P1, PT, RZ, UR4, PT ;  /* 0x00000004ff007c0c */ /* 0x000fe4000bf25070 */
[----:B-----5:R-:W-:Y:S02]  /*0190*/  ISETP.LE.AND P2, PT, R3, R0, PT ;  /* 0x000000000300720c */ /* 0x020fe40003f43270 */
[----:B------:R-:W-:-:S13]  /*01a0*/  ISETP.NE.AND.EX P1, PT, RZ, UR5, PT, P1 ;  /* 0x00000005ff007c0c */ /* 0x000fda000bf25310 */
[----:B------:R-:W-:Y:S05]  /*01b0*/  @P1 EXIT P2 ;  /* 0x000000000000194d */ /* 0x000fea0001000000 */
[----:B------:R-:W0:Y:S01]  /*01c0*/  S2R R72, SR_TID.X ;  /* 0x0000000000487919 */ /* 0x000e220000002100 */
[----:B-1----:R-:W-:Y:S01]  /*01d0*/  @P0 LEA R4, R11, R71, 0x7 ;  /* 0x000000470b040211 */ /* 0x002fe200078e38ff */
[----:B------:R-:W1:Y:S01]  /*01e0*/  S2UR UR8, SR_CTAID.Y ;  /* 0x00000000000879c3 */ /* 0x000e620000002600 */
[----:B------:R-:W-:Y:S01]  /*01f0*/  IMAD.SHL.U32 R9, R2, 0x4000, RZ ;  /* 0x0000400002097824 */ /* 0x000fe200078e00ff */
[----:B------:R-:W-:Y:S01]  /*0200*/  SHF.R.S32.HI R69, RZ, 0x1f, R11 ;  /* 0x0000001fff457819 */ /* 0x000fe2000001140b */
[----:B------:R-:W-:Y:S01]  /*0210*/  ULDC.64 UR4, c[0x0][0x230] ;  /* 0x00008c0000047ab9 */ /* 0x000fe20000000a00 */
[----:B------:R-:W-:Y:S02]  /*0220*/  @P0 SHF.R.S32.HI R5, RZ, 0x1f, R4 ;  /* 0x0000001fff050819 */ /* 0x000fe40000011404 */
[----:B------:R-:W-:Y:S02]  /*0230*/  SEL R69, R69, RZ, !P1 ;  /* 0x000000ff45457207 */ /* 0x000fe40004800000 */
[----:B------:R-:W2:Y:S01]  /*0240*/  LDC.64 R12, c[0x0][0x228] ;  /* 0x00008a00ff0c7b82 */ /* 0x000ea20000000a00 */
[----:B------:R-:W-:-:S02]  /*0250*/  @P0 LEA.HI R5, R5, R4, RZ, 0x7 ;  /* 0x0000000405050211 */ /* 0x000fc400078f38ff */
[----:B------:R-:W-:-:S03]  /*0260*/  SEL R68, R11, RZ, !P1 ;  /* 0x000000ff0b447207 */ /* 0x000fc60004800000 */
[----:B------:R-:W-:-:S05]  /*0270*/  @P0 IMAD.SHL.U32 R5, R5, 0x80, RZ ;  /* 0x0000008005050824 */ /* 0x000fca00078e00ff */
[----:B------:R-:W-:Y:S02]  /*0280*/  @P0 LOP3.LUT R7, R5, 0xffffc000, RZ, 0xc0, !PT ;  /* 0xffffc00005070812 */ /* 0x000fe400078ec0ff */
[----:B------:R-:W-:Y:S02]  /*0290*/  CS2R R4, SRZ ;  /* 0x0000000000047805 */ /* 0x000fe4000001ff00 */
[----:B------:R-:W-:Y:S01]  /*02a0*/  @P0 MOV R4, R7 ;  /* 0x0000000700040202 */ /* 0x000fe20000000f00 */
[----:B-1----:R-:W-:Y:S01]  /*02b0*/  USHF.R.S32.HI UR9, URZ, 0x1f, UR8 ;  /* 0x0000001f3f097899 */ /* 0x002fe20008011408 */
[----:B------:R-:W-:Y:S02]  /*02c0*/  @P0 SHF.R.S32.HI R5, RZ, 0x1f, R7 ;  /* 0x0000001fff050819 */ /* 0x000fe40000011407 */
[----:B------:R-:W-:Y:S01]  /*02d0*/  SHF.R.S32.HI R7, RZ, 0x1f, R9 ;  /* 0x0000001fff077819 */ /* 0x000fe20000011409 */
[----:B0-----:R-:W-:Y:S02]  /*02e0*/  IMAD.SHL.U32 R70, R72, 0x4, RZ ;  /* 0x0000000448467824 */ /* 0x001fe400078e00ff */
[----:B--2---:R-:W-:-:S03]  /*02f0*/  IMAD R8, R12, UR9, RZ ;  /* 0x000000090c087c24 */ /* 0x004fc6000f8e02ff */
[----:B------:R-:W-:Y:S01]  /*0300*/  IADD3 R4, P2, P3, R4, R70, R9 ;  /* 0x0000004604047210 */ /* 0x000fe20007b5e009 */
[----:B------:R-:W-:Y:S01]  /*0310*/  IMAD R9, R69, UR4, RZ ;  /* 0x0000000445097c24 */ /* 0x000fe2000f8e02ff */
[----:B------:R-:W-:-:S03]  /*0320*/  SHF.R.S32.HI R6, RZ, 0x1f, R70 ;  /* 0x0000001fff067819 */ /* 0x000fc60000011446 */
[----:B------:R-:W-:Y:S01]  /*0330*/  IMAD R9, R68, UR5, R9 ;  /* 0x0000000544097c24 */ /* 0x000fe2000f8e0209 */
[----:B------:R-:W-:Y:S01]  /*0340*/  IADD3.X R5, R5, R6, R7, P2, P3 ;  /* 0x0000000605057210 */ /* 0x000fe200017e6407 */
[----:B------:R-:W-:Y:S02]  /*0350*/  IMAD R7, R13, UR8, R8 ;  /* 0x000000080d077c24 */ /* 0x000fe4000f8e0208 */
[----:B------:R-:W-:-:S04]  /*0360*/  IMAD.WIDE.U32 R4, R12, UR8, R4 ;  /* 0x000000080c047c25 */ /* 0x000fc8000f8e0004 */
[----:B------:R-:W-:Y:S02]  /*0370*/  IMAD.IADD R5, R5, 0x1, R7 ;  /* 0x0000000105057824 */ /* 0x000fe400078e0207 */
        /* <DEDUP_REMOVED lines=21> */
[----:B------:R-:W-:Y:S01]  /*04d0*/  SHF.R.S32.HI R75, RZ, 0x1f, R72 ;  /* 0x0000001fff4b7819 */ /* 0x000fe20000011448 */
[----:B------:R-:W1:Y:S01]  /*04e0*/  S2UR UR5, SR_CgaCtaId ;  /* 0x00000000000579c3 */ /* 0x000e620000008800 */
[----:B------:R-:W-:Y:S01]  /*04f0*/  UMOV UR4, 0x400 ;  /* 0x0000040000047882 */ /* 0x000fe20000000000 */
[----:B------:R-:W-:Y:S01]  /*0500*/  BSSY B0, `(.L_x_65) ;  /* 0x000013f000007945 */ /* 0x000fe20003800000 */
[----:B------:R-:W-:-:S02]  /*0510*/  LEA.HI R73, R75, R72, RZ, 0x2 ;  /* 0x000000484b497211 */ /* 0x000fc400078f10ff */
[-C--:B------:R-:W-:Y:S02]  /*0520*/  LEA.HI R74, R75, R72.reuse, RZ, 0x7 ;  /* 0x000000484b4a7211 */ /* 0x080fe400078f38ff */
[----:B------:R-:W-:Y:S02]  /*0530*/  LOP3.LUT R79, R73, 0x7ffffffc, RZ, 0xc0, !PT ;  /* 0x7ffffffc494f7812 */ /* 0x000fe400078ec0ff */
[--C-:B------:R-:W-:Y:S01]  /*0540*/  SHF.R.S32.HI R78, RZ, 0x2, R73.reuse ;  /* 0x00000002ff4e7819 */ /* 0x100fe20000011449 */
[----:B------:R-:W-:Y:S01]  /*0550*/  IMAD.SHL.U32 R80, R74, 0x10, RZ ;  /* 0x000000104a507824 */ /* 0x000fe200078e00ff */
[----:B------:R-:W-:Y:S02]  /*0560*/  SHF.R.S32.HI R73, RZ, 0x1f, R73 ;  /* 0x0000001fff497819 */ /* 0x000fe40000011449 */
[----:B------:R-:W-:Y:S02]  /*0570*/  IADD3 R79, -R79, R72, RZ ;  /* 0x000000484f4f7210 */ /* 0x000fe40007ffe1ff */
[----:B0-----:R-:W-:-:S02]  /*0580*/  LEA.HI R76, R73, R78, RZ, 0x3 ;  /* 0x0000004e494c7211 */ /* 0x001fc400078f18ff */
[----:B------:R-:W-:Y:S02]  /*0590*/  LOP3.LUT R82, R80, 0xfffff800, RZ, 0xc0, !PT ;  /* 0xfffff80050527812 */ /* 0x000fe400078ec0ff */
[----:B------:R-:W-:Y:S02]  /*05a0*/  LOP3.LUT R77, R76, 0xfffffff8, RZ, 0xc0, !PT ;  /* 0xfffffff84c4d7812 */ /* 0x000fe400078ec0ff */
[-C--:B------:R-:W-:Y:S01]  /*05b0*/  LEA.HI R76, R75, R72.reuse, RZ, 0x6 ;  /* 0x000000484b4c7211 */ /* 0x080fe200078f30ff */
[----:B------:R-:W-:Y:S01]  /*05c0*/  IMAD R73, R79, 0x2, R82 ;  /* 0x000000024f497824 */ /* 0x000fe200078e0252 */
[CC--:B------:R-:W-:Y:S01]  /*05d0*/  LEA.HI R80, R75.reuse, R72.reuse, RZ, 0x5 ;  /* 0x000000484b507211 */ /* 0x0c0fe200078f28ff */
[----:B------:R-:W-:Y:S01]  /*05e0*/  IMAD.IADD R78, R78, 0x1, -R77 ;  /* 0x000000014e4e7824 */ /* 0x000fe200078e0a4d */
[----:B-1----:R-:W-:Y:S01]  /*05f0*/  ULEA UR4, UR5, UR4, 0x18 ;  /* 0x0000000405047291 */ /* 0x002fe2000f8ec03f */
[----:B------:R-:W-:Y:S02]  /*0600*/  SHF.R.S32.HI R79, RZ, 0x6, R76 ;  /* 0x00000006ff4f7819 */ /* 0x000fe4000001144c */
[----:B------:R-:W-:Y:S01]  /*0610*/  LEA.HI R83, R75, R72, RZ, 0x4 ;  /* 0x000000484b537211 */ /* 0x000fe200078f20ff */
[----:B------:R-:W-:Y:S01]  /*0620*/  ULDC UR5, c[0x0][0x268] ;  /* 0x00009a0000057ab9 */ /* 0x000fe20000000800 */
[----:B------:R-:W-:-:S02]  /*0630*/  SHF.R.S32.HI R77, RZ, 0x1f, R78 ;  /* 0x0000001fff4d7819 */ /* 0x000fc4000001144e */
[----:B------:R-:W-:Y:S02]  /*0640*/  LEA.HI R75, R76, R79, RZ, 0x1 ;  /* 0x0000004f4c4b7211 */ /* 0x000fe400078f08ff */
[----:B------:R-:W-:Y:S02]  /*0650*/  LEA.HI R76, R77, R78, RZ, 0x2 ;  /* 0x0000004e4d4c7211 */ /* 0x000fe400078f10ff */
[----:B------:R-:W-:Y:S02]  /*0660*/  SHF.R.S32.HI R81, RZ, 0x5, R80 ;  /* 0x00000005ff517819 */ /* 0x000fe40000011450 */
[----:B------:R-:W-:Y:S02]  /*0670*/  LEA R77, R72, UR4, 0x4 ;  /* 0x00000004484d7c11 */ /* 0x000fe4000f8e20ff */
[----:B------:R-:W-:Y:S02]  /*0680*/  LEA.HI R80, R80, R81, RZ, 0x1 ;  /* 0x0000005150507211 */ /* 0x000fe400078f08ff */
[----:B------:R-:W-:-:S02]  /*0690*/  LOP3.LUT R85, R83, 0xfffffff0, RZ, 0xc0, !PT ;  /* 0xfffffff053557812 */ /* 0x000fc400078ec0ff */
[----:B------:R-:W-:Y:S02]  /*06a0*/  LOP3.LUT R80, R80, 0xfffffe, RZ, 0xc0, !PT ;  /* 0x00fffffe50507812 */ /* 0x000fe400078ec0ff */
[----:B------:R-:W-:-:S03]  /*06b0*/  IADD3 R72, -R85, R72, RZ ;  /* 0x0000004855487210 */ /* 0x000fc60007ffe1ff */
[----:B------:R-:W-:Y:S01]  /*06c0*/  IMAD.IADD R82, R81, 0x1, -R80 ;  /* 0x0000000151527824 */ /* 0x000fe200078e0a50 */
[----:B------:R-:W-:Y:S02]  /*06d0*/  LOP3.LUT R80, R75, 0xfffffffe, RZ, 0xc0, !PT ;  /* 0xfffffffe4b507812 */ /* 0x000fe400078ec0ff */
[----:B------:R-:W-:Y:S01]  /*06e0*/  LOP3.LUT R81, R76, 0x7fffffc, RZ, 0xc0, !PT ;  /* 0x07fffffc4c517812 */ /* 0x000fe200078ec0ff */
[----:B------:R-:W-:Y:S01]  /*06f0*/  IMAD R75, R82, 0x100, R73 ;  /* 0x00000100524b7824 */ /* 0x000fe200078e0249 */
[----:B------:R-:W-:Y:S01]  /*0700*/  SHF.R.S32.HI R73, RZ, 0x4, R83 ;  /* 0x00000004ff497819 */ /* 0x000fe20000011453 */
[----:B------:R-:W-:Y:S02]  /*0710*/  IMAD.IADD R80, R79, 0x1, -R80 ;  /* 0x000000014f507824 */ /* 0x000fe400078e0a50 */
[----:B------:R-:W-:Y:S02]  /*0720*/  IMAD.SHL.U32 R76, R76, 0x10, RZ ;  /* 0x000000104c4c7824 */ /* 0x000fe400078e00ff */
[----:B------:R-:W-:-:S03]  /*0730*/  IMAD.IADD R78, R78, 0x1, -R81 ;  /* 0x000000014e4e7824 */ /* 0x000fc600078e0a51 */
[----:B------:R-:W-:Y:S01]  /*0740*/  LOP3.LUT R76, R76, 0x40, RZ, 0xc0, !PT ;  /* 0x000000404c4c7812 */ /* 0x000fe200078ec0ff */
[----:B------:R-:W-:Y:S01]  /*0750*/  IMAD R75, R78, 0x10, R75 ;  /* 0x000000104e4b7824 */ /* 0x000fe200078e024b */
[----:B--2---:R0:W-:Y:S04]  /*0760*/  STS.128 [R77], R4 ;  /* 0x000000044d007388 */ /* 0x0041e80000000c00 */
[----:B---3--:R1:W-:Y:S04]  /*0770*/  STS.128 [R77+0x1000], R8 ;  /* 0x001000084d007388 */ /* 0x0083e80000000c00 */
[----:B----4-:R2:W-:Y:S04]  /*0780*/  STS.128 [R77+0x2000], R12 ;  /* 0x0020000c4d007388 */ /* 0x0105e80000000c00 */
[----:B-----5:R-:W-:Y:S04]  /*0790*/  STS.128 [R77+0x3000], R16 ;  /* 0x003000104d007388 */ /* 0x020fe80000000c00 */
[----:B------:R-:W-:Y:S01]  /*07a0*/  STS.128 [R77+0x4000], R20 ;  /* 0x004000144d007388 */ /* 0x000fe20000000c00 */
[----:B0-----:R-:W-:-:S03]  /*07b0*/  SHF.R.S32.HI R4, RZ, 0x1f, R83 ;  /* 0x0000001fff047819 */ /* 0x001fc60000011453 */
[----:B------:R-:W-:Y:S01]  /*07c0*/  STS.128 [R77+0x5000], R24 ;  /* 0x005000184d007388 */ /* 0x000fe20000000c00 */
[----:B------:R-:W-:Y:S01]  /*07d0*/  LEA.HI R5, R4, R73, RZ, 0x2 ;  /* 0x0000004904057211 */ /* 0x000fe200078f10ff */
[----:B-1----:R-:W-:Y:S01]  /*07e0*/  IMAD.SHL.U32 R8, R72, 0x8, RZ ;  /* 0x0000000848087824 */ /* 0x002fe200078e00ff */
[C---:B------:R-:W-:Y:S01]  /*07f0*/  SHF.L.U32 R4, R80.reuse, 0x6, RZ ;  /* 0x0000000650047819 */ /* 0x040fe200000006ff */
[----:B------:R-:W-:Y:S01]  /*0800*/  STS.128 [R77+0x6000], R28 ;  /* 0x0060001c4d007388 */ /* 0x000fe20000000c00 */
[----:B------:R-:W-:Y:S01]  /*0810*/  LOP3.LUT R10, R5, 0xffffffc, RZ, 0xc0, !PT ;  /* 0x0ffffffc050a7812 */ /* 0x000fe200078ec0ff */
[----:B------:R-:W-:Y:S01]  /*0820*/  IMAD.SHL.U32 R5, R80, 0x8, RZ ;  /* 0x0000000850057824 */ /* 0x000fe200078e00ff */
[----:B------:R-:W-:Y:S01]  /*0830*/  LOP3.LUT R11, R4, 0x40, RZ, 0xc0, !PT ;  /* 0x00000040040b7812 */ /* 0x000fe200078ec0ff */
[----:B------:R0:W-:Y:S01]  /*0840*/  STS.128 [R77+0x7000], R32 ;  /* 0x007000204d007388 */ /* 0x0001e20000000c00 */
[----:B--2---:R-:W-:Y:S02]  /*0850*/  LOP3.LUT R13, R74, 0xffffff80, RZ, 0xc0, !PT ;  /* 0xffffff804a0d7812 */ /* 0x004fe400078ec0ff */
[----:B------:R-:W-:Y:S01]  /*0860*/  IADD3 R12, R73, -R10, RZ ;  /* 0x8000000a490c7210 */ /* 0x000fe20007ffe0ff */
[----:B------:R-:W-:Y:S01]  /*0870*/  STS.128 [R77+0x8000], R36 ;  /* 0x008000244d007388 */ /* 0x000fe20000000c00 */
[----:B------:R-:W-:-:S02]  /*0880*/  LOP3.LUT R5, R76, 0x8, R5, 0xf8, !PT ;  /* 0x000000084c057812 */ /* 0x000fc400078ef805 */
[----:B------:R-:W-:Y:S01]  /*0890*/  SHF.R.U32.HI R76, RZ, 0x3, R76 ;  /* 0x00000003ff4c7819 */ /* 0x000fe2000001164c */
[----:B------:R-:W-:Y:S01]  /*08a0*/  STS.128 [R77+0x9000], R40 ;  /* 0x009000284d007388 */ /* 0x000fe20000000c00 */
[----:B------:R-:W-:Y:S02]  /*08b0*/  LEA.HI R72, R72, R72, RZ, 0x1 ;  /* 0x0000004848487211 */ /* 0x000fe400078f08ff */
[----:B------:R-:W-:Y:S01]  /*08c0*/  LOP3.LUT R10, R11, 0x8, R8, 0xf8, !PT ;  /* 0x000000080b0a7812 */ /* 0x000fe200078ef808 */
[----:B------:R-:W-:Y:S01]  /*08d0*/  STS.128 [R77+0xa000], R44 ;  /* 0x00a0002c4d007388 */ /* 0x000fe20000000c00 */
[----:B------:R-:W-:Y:S01]  /*08e0*/  LOP3.LUT R76, R5, R76, RZ, 0x3c, !PT ;  /* 0x0000004c054c7212 */ /* 0x000fe200078e3cff */
[----:B------:R-:W-:Y:S01]  /*08f0*/  IMAD.SHL.U32 R72, R72, 0x400, RZ ;  /* 0x0000040048487824 */ /* 0x000fe200078e00ff */
[----:B------:R-:W-:Y:S01]  /*0900*/  SHF.R.U32.HI R11, RZ, 0x3, R11 ;  /* 0x00000003ff0b7819 */ /* 0x000fe2000001160b */
[----:B------:R-:W-:Y:S01]  /*0910*/  STS.128 [R77+0xb000], R48 ;  /* 0x00b000304d007388 */ /* 0x000fe20000000c00 */
[----:B0-----:R-:W-:-:S02]  /*0920*/  IMAD R35, R12, 0x10, R13 ;  /* 0x000000100c237824 */ /* 0x001fc400078e020d */
[----:B------:R-:W-:Y:S01]  /*0930*/  LOP3.LUT R34, R10, R11, RZ, 0x3c, !PT ;  /* 0x0000000b0a227212 */ /* 0x000fe200078e3cff */
[----:B------:R-:W-:Y:S01]  /*0940*/  STS.128 [R77+0xc000], R52 ;  /* 0x00c000344d007388 */ /* 0x000fe20000000c00 */
[----:B------:R-:W-:Y:S02]  /*0950*/  LOP3.LUT R12, R72, 0x7ffff800, RZ, 0xc0, !PT ;  /* 0x7ffff800480c7812 */ /* 0x000fe400078ec0ff */
[----:B------:R-:W-:Y:S01]  /*0960*/  CS2R R10, SRZ ;  /* 0x00000000000a7805 */ /* 0x000fe2000001ff00 */
[----:B------:R-:W-:Y:S01]  /*0970*/  STS.128 [R77+0xd000], R56 ;  /* 0x00d000384d007388 */ /* 0x000fe20000000c00 */
[----:B------:R-:W-:Y:S02]  /*0980*/  IADD3 R12, R34, R35, R12 ;  /* 0x00000023220c7210 */ /* 0x000fe40007ffe00c */
[----:B------:R-:W-:Y:S01]  /*0990*/  @P0 MOV R10, R71 ;  /* 0x00000047000a0202 */ /* 0x000fe20000000f00 */
[----:B------:R-:W-:Y:S01]  /*09a0*/  STS.128 [R77+0xe000], R60 ;  /* 0x00e0003c4d007388 */ /* 0x000fe20000000c00 */
[----:B------:R-:W-:-:S02]  /*09b0*/  @P0 SHF.R.S32.HI R11, RZ, 0x1f, R71 ;  /* 0x0000001fff0b0819 */ /* 0x000fc40000011447 */
[C---:B------:R-:W-:Y:S01]  /*09c0*/  IADD3 R10, P1, R73.reuse, R10, RZ ;  /* 0x0000000a490a7210 */ /* 0x040fe20007f3e0ff */
[----:B------:R-:W-:Y:S03]  /*09d0*/  STS.128 [R77+0xf000], R64 ;  /* 0x00f000404d007388 */ /* 0x000fe60000000c00 */
[----:B------:R-:W-:Y:S01]  /*09e0*/  LEA.HI.X.SX32 R11, R73, R11, 0x1, P1 ;  /* 0x0000000b490b7211 */ /* 0x000fe200008f0eff */
[----:B------:R-:W-:Y:S06]  /*09f0*/  BAR.SYNC.DEFER_BLOCKING 0x0 ;  /* 0x0000000000007b1d */ /* 0x000fec0000010000 */
        /* <DEDUP_REMOVED lines=12> */
[----:B------:R-:W-:-:S02]  /*0ac0*/  IMAD.IADD R4, R76, 0x1, R75 ;  /* 0x000000014c047824 */ /* 0x000fc400078e024b */
[----:B------:R-:W0:Y:S01]  /*0ad0*/  LDS R21, [R70+UR4+0x2c00] ;  /* 0x002c000446157984 */ /* 0x000e220008000800 */
[----:B-1----:R-:W-:-:S03]  /*0ae0*/  FMUL.FTZ R6, R6, UR5 ;  /* 0x0000000506067c20 */ /* 0x002fc60008410000 */
[----:B------:R-:W1:Y:S01]  /*0af0*/  LDS R26, [R70+UR4+0x4000] ;  /* 0x00400004461a7984 */ /* 0x000e620008000800 */
[----:B--2---:R-:W-:Y:S01]  /*0b00*/  FMUL.FTZ R7, R7, UR5 ;  /* 0x0000000507077c20 */ /* 0x004fe20008410000 */
[----:B------:R-:W-:Y:S02]  /*0b10*/  F2FP.F16.F32.PACK_AB R5, R6, R5 ;  /* 0x000000050605723e */ /* 0x000fe400000000ff */
[----:B------:R-:W2:Y:S01]  /*0b20*/  LDS R27, [R70+UR4+0x4400] ;  /* 0x00440004461b7984 */ /* 0x000ea20008000800 */
[----:B---3--:R-:W-:-:S03]  /*0b30*/  FMUL.FTZ R14, R9, UR5 ;  /* 0x00000005090e7c20 */ /* 0x008fc60008410000 */
[----:B------:R-:W3:Y:S02]  /*0b40*/  LDS R28, [R70+UR4+0x4800] ;  /* 0x00480004461c7984 */ /* 0x000ee40008000800 */
[----:B------:R-:W-:Y:S01]  /*0b50*/  F2FP.F16.F32.PACK_AB R6, R14, R7 ;  /* 0x000000070e06723e */ /* 0x000fe200000000ff */
[----:B----4-:R-:W-:Y:S01]  /*0b60*/  FMUL.FTZ R7, R13, UR5 ;  /* 0x000000050d077c20 */ /* 0x010fe20008410000 */
[----:B------:R-:W4:Y:S01]  /*0b70*/  LDS R29, [R70+UR4+0x4c00] ;  /* 0x004c0004461d7984 */ /* 0x000f220008000800 */
[----:B-----5:R-:W-:-:S03]  /*0b80*/  FMUL.FTZ R13, R18, UR5 ;  /* 0x00000005120d7c20 */ /* 0x020fc60008410000 */
        /* <DEDUP_REMOVED lines=44> */
[----:B------:R-:W-:Y:S01]  /*0e50*/  F2FP.F16.F32.PACK_AB R22, R37, R36 ;  /* 0x000000242516723e */ /* 0x000fe200000000ff */
[----:B--2---:R-:W-:Y:S01]  /*0e60*/  FMUL.FTZ R23, R38, UR5 ;  /* 0x0000000526177c20 */ /* 0x004fe20008410000 */
[----:B------:R-:W1:Y:S01]  /*0e70*/  LDS R36, [R70+UR4+0xb800] ;  /* 0x00b8000446247984 */ /* 0x000e620008000800 */
[----:B---3--:R-:W-:-:S03]  /*0e80*/  FMUL.FTZ R24, R39, UR5 ;  /* 0x0000000527187c20 */ /* 0x008fc60008410000 */
[----:B------:R-:W2:Y:S01]  /*0e90*/  LDS R51, [R70+UR4+0xbc00] ;  /* 0x00bc000446337984 */ /* 0x000ea20008000800 */
[----:B----4-:R-:W-:Y:S01]  /*0ea0*/  FMUL.FTZ R19, R30, UR5 ;  /* 0x000000051e137c20 */ /* 0x010fe20008410000 */
[----:B------:R-:W-:Y:S02]  /*0eb0*/  F2FP.F16.F32.PACK_AB R23, R24, R23 ;  /* 0x000000171817723e */ /* 0x000fe400000000ff */
[----:B------:R-:W3:Y:S01]  /*0ec0*/  LDS R56, [R70+UR4+0xd400] ;  /* 0x00d4000446387984 */ /* 0x000ee20008000800 */
[----:B-----5:R-:W-:Y:S01]  /*0ed0*/  FMUL.FTZ R25, R25, UR5 ;  /* 0x0000000519197c20 */ /* 0x020fe20008410000 */
[----:B------:R-:W-:Y:S02]  /*0ee0*/  F2FP.F16.F32.PACK_AB R19, R20, R19 ;  /* 0x000000131413723e */ /* 0x000fe400000000ff */
[----:B------:R-:W4:Y:S01]  /*0ef0*/  LDS R41, [R70+UR4+0x7c00] ;  /* 0x007c000446297984 */ /* 0x000f220008000800 */
[----:B------:R-:W-:Y:S01]  /*0f00*/  FMUL.FTZ R32, R32, UR5 ;  /* 0x0000000520207c20 */ /* 0x000fe20008410000 */
[----:B------:R-:W-:-:S02]  /*0f10*/  F2FP.F16.F32.PACK_AB R16, R25, R16 ;  /* 0x000000101910723e */ /* 0x000fc400000000ff */
        /* <DEDUP_REMOVED lines=8> */
[----:B------:R-:W-:-:S03]  /*0fa0*/  FMUL.FTZ R35, R29, UR5 ;  /* 0x000000051d237c20 */ /* 0x000fc60008410000 */
[----:B------:R-:W5:Y:S01]  /*0fb0*/  LDS R45, [R70+UR4+0x9800] ;  /* 0x00980004462d7984 */ /* 0x000f620008000800 */
[----:B0-----:R-:W-:Y:S01]  /*0fc0*/  FMUL.FTZ R34, R31, UR5 ;  /* 0x000000051f227c20 */ /* 0x001fe20008410000 */
[----:B------:R-:W-:Y:S02]  /*0fd0*/  F2FP.F16.F32.PACK_AB R30, R35, R30 ;  /* 0x0000001e231e723e */ /* 0x000fe400000000ff */
[----:B------:R-:W0:Y:S01]  /*0fe0*/  LDS R46, [R70+UR4+0x9c00] ;  /* 0x009c0004462e7984 */ /* 0x000e220008000800 */
[----:B-1----:R-:W-:-:S03]  /*0ff0*/  FMUL.FTZ R36, R36, UR5 ;  /* 0x0000000524247c20 */ /* 0x002fc60008410000 */
[----:B------:R-:W1:Y:S01]  /*1000*/  LDS R47, [R70+UR4+0xa000] ;  /* 0x00a00004462f7984 */ /* 0x000e620008000800 */
[----:B--2---:R-:W-:-:S03]  /*1010*/  FMUL.FTZ R51, R51, UR5 ;  /* 0x0000000533337c20 */ /* 0x004fc60008410000 */
[----:B------:R-:W2:Y:S04]  /*1020*/  LDS R48, [R70+UR4+0xa400] ;  /* 0x00a4000446307984 */ /* 0x000ea80008000800 */
        /* <DEDUP_REMOVED lines=20> */
[----:B0-----:R-:W-:Y:S01]  /*1170*/  FMUL.FTZ R46, R46, UR5 ;  /* 0x000000052e2e7c20 */ /* 0x001fe20008410000 */
[----:B------:R-:W-:-:S02]  /*1180*/  LEA R40, R4, UR4, 0x1 ;  /* 0x0000000404287c11 */ /* 0x000fc4000f8e08ff */
[----:B------:R-:W0:Y:S01]  /*1190*/  LDS R57, [R70+UR4+0xd800] ;  /* 0x00d8000446397984 */ /* 0x000e220008000800 */
[----:B-1----:R-:W-:Y:S01]  /*11a0*/  FMUL.FTZ R47, R47, UR5 ;  /* 0x000000052f2f7c20 */ /* 0x002fe20008410000 */
[----:B------:R-:W-:Y:S02]  /*11b0*/  F2FP.F16.F32.PACK_AB R45, R46, R45 ;  /* 0x0000002d2e2d723e */ /* 0x000fe400000000ff */
[----:B------:R-:W1:Y:S01]  /*11c0*/  LDS R58, [R70+UR4+0xdc00] ;  /* 0x00dc0004463a7984 */ /* 0x000e620008000800 */
[----:B--2---:R-:W-:-:S03]  /*11d0*/  FMUL.FTZ R48, R48, UR5 ;  /* 0x0000000530307c20 */ /* 0x004fc60008410000 */
[----:B------:R-:W2:Y:S01]  /*11e0*/  LDS R33, [R70+UR4+0xe000] ;  /* 0x00e0000446217984 */ /* 0x000ea20008000800 */
[----:B------:R-:W-:Y:S01]  /*11f0*/  FMUL.FTZ R49, R49, UR5 ;  /* 0x0000000531317c20 */ /* 0x000fe20008410000 */
        /* <DEDUP_REMOVED lines=18> */
[----:B0-----:R-:W-:Y:S02]  /*1320*/  FMUL.FTZ R57, R57, UR5 ;  /* 0x0000000539397c20 */ /* 0x001fe40008410000 */
[----:B------:R-:W-:Y:S02]  /*1330*/  STS [R40+0x10000], R5 ;  /* 0x0100000528007388 */ /* 0x000fe40000000800 */
[----:B------:R-:W-:Y:S01]  /*1340*/  F2FP.F16.F32.PACK_AB R54, R55, R54 ;  /* 0x000000363736723e */ /* 0x000fe200000000ff */
[----:B-1----:R-:W-:Y:S01]  /*1350*/  FMUL.FTZ R58, R58, UR5 ;  /* 0x000000053a3a7c20 */ /* 0x002fe20008410000 */
[----:B------:R-:W-:Y:S01]  /*1360*/  STS [R40+0x10100], R6 ;  /* 0x0101000628007388 */ /* 0x000fe20000000800 */
[----:B--2---:R-:W-:-:S03]  /*1370*/  FMUL.FTZ R33, R33, UR5 ;  /* 0x0000000521217c20 */ /* 0x004fc60008410000 */
[----:B------:R-:W-:Y:S01]  /*1380*/  F2FP.F16.F32.PACK_AB R57, R58, R57 ;  /* 0x000000393a39723e */ /* 0x000fe200000000ff */
[----:B------:R-:W-:Y:S01]  /*1390*/  STS [R40+0x12000], R17 ;  /* 0x0120001128007388 */ /* 0x000fe20000000800 */
[----:B------:R-:W-:-:S03]  /*13a0*/  FMUL.FTZ R32, R32, UR5 ;  /* 0x0000000520207c20 */ /* 0x000fc60008410000 */
[----:B------:R-:W-:Y:S01]  /*13b0*/  STS [R40+0x12100], R18 ;  /* 0x0121001228007388 */ /* 0x000fe20000000800 */
[----:B---3--:R-:W-:Y:S01]  /*13c0*/  FMUL.FTZ R27, R27, UR5 ;  /* 0x000000051b1b7c20 */ /* 0x008fe20008410000 */
[----:B------:R-:W-:Y:S02]  /*13d0*/  F2FP.F16.F32.PACK_AB R32, R32, R33 ;  /* 0x000000212020723e */ /* 0x000fe400000000ff */
[----:B------:R-:W-:Y:S01]  /*13e0*/  STS [R40+0x10400], R7 ;  /* 0x0104000728007388 */ /* 0x000fe20000000800 */
[----:B----4-:R-:W-:-:S03]  /*13f0*/  FMUL.FTZ R26, R26, UR5 ;  /* 0x000000051a1a7c20 */ /* 0x010fc60008410000 */
[----:B------:R0:W-:Y:S01]  /*1400*/  STS [R40+0x10500], R9 ;  /* 0x0105000928007388 */ /* 0x0001e20000000800 */
[----:B-----5:R-:W-:Y:S01]  /*1410*/  FMUL.FTZ R25, R25, UR5 ;  /* 0x0000000519197c20 */ /* 0x020fe20008410000 */
[----:B------:R-:W-:Y:S02]  /*1420*/  F2FP.F16.F32.PACK_AB R26, R26, R27 ;  /* 0x0000001b1a1a723e */ /* 0x000fe400000000ff */
[----:B------:R1:W-:Y:S01]  /*1430*/  STS [R40+0x12400], R19 ;  /* 0x0124001328007388 */ /* 0x0003e20000000800 */
[----:B------:R-:W-:-:S03]  /*1440*/  FMUL.FTZ R36, R31, UR5 ;  /* 0x000000051f247c20 */ /* 0x000fc60008410000 */
[----:B------:R2:W-:Y:S01]  /*1450*/  STS [R40+0x12500], R20 ;  /* 0x0125001428007388 */ /* 0x0005e20000000800 */
[----:B------:R-:W-:Y:S01]  /*1460*/  FMUL.FTZ R29, R29, UR5 ;  /* 0x000000051d1d7c20 */ /* 0x000fe20008410000 */
[----:B------:R-:W-:Y:S02]  /*1470*/  F2FP.F16.F32.PACK_AB R25, R36, R25 ;  /* 0x000000192419723e */ /* 0x000fe400000000ff */
[----:B------:R3:W-:Y:S01]  /*1480*/  STS [R40+0x10800], R13 ;  /* 0x0108000d28007388 */ /* 0x0007e20000000800 */
[----:B0-----:R-:W-:Y:S01]  /*1490*/  SHF.R.S32.HI R9, RZ, 0x1f, R8 ;  /* 0x0000001fff097819 */ /* 0x001fe20000011408 */
[----:B------:R-:W-:Y:S01]  /*14a0*/  FMUL.FTZ R28, R28, UR5 ;  /* 0x000000051c1c7c20 */ /* 0x000fe20008410000 */
[----:B-1----:R-:W0:Y:S01]  /*14b0*/  LDC.64 R18, c[0x0][0x258] ;  /* 0x00009600ff127b82 */ /* 0x002e220000000a00 */
[----:B------:R0:W-:Y:S01]  /*14c0*/  STS [R40+0x10900], R14 ;  /* 0x0109000e28007388 */ /* 0x0001e20000000800 */
[----:B------:R-:W-:Y:S01]  /*14d0*/  ULDC UR5, c[0x0][0x244] ;  /* 0x0000910000057ab9 */ /* 0x000fe20000000800 */
[----:B--2---:R-:W-:Y:S01]  /*14e0*/  VIADDMNMX R20, R3, -R0, 0x80, PT ;  /* 0x0000008003147446 */ /* 0x004fe20003800900 */
[----:B------:R-:W-:Y:S01]  /*14f0*/  VIADD R0, R73, 0x10 ;  /* 0x0000001049007836 */ /* 0x000fe20000000000 */
[----:B------:R-:W-:Y:S01]  /*1500*/  F2FP.F16.F32.PACK_AB R28, R29, R28 ;  /* 0x0000001c1d1c723e */ /* 0x000fe200000000ff */
[----:B------:R-:W-:Y:S01]  /*1510*/  STS [R40+0x12800], R21 ;  /* 0x0128001528007388 */ /* 0x000fe20000000800 */
[----:B---3--:R-:W-:Y:S01]  /*1520*/  LEA R13, R12, UR4, 0x1 ;  /* 0x000000040c0d7c11 */ /* 0x008fe2000f8e08ff */
[----:B------:R-:W-:Y:S01]  /*1530*/  VIADD R3, R73, 0x30 ;  /* 0x0000003049037836 */ /* 0x000fe20000000000 */
[----:B------:R-:W-:Y:S01]  /*1540*/  ISETP.GE.AND P0, PT, R8, UR5, PT ;  /* 0x0000000508007c0c */ /* 0x000fe2000bf06270 */
[----:B------:R-:W-:Y:S01]  /*1550*/  STS [R40+0x12900], R22 ;  /* 0x0129001628007388 */ /* 0x000fe20000000800 */
[----:B------:R-:W-:-:S02]  /*1560*/  UIADD3 UR4, UR4, 0x10000, URZ ;  /* 0x0001000004047890 */ /* 0x000fc4000fffe03f */
[CC--:B------:R-:W-:Y:S01]  /*1570*/  ISETP.GE.OR P1, PT, R73.reuse, R20.reuse, P0 ;  /* 0x000000144900720c */ /* 0x0c0fe20000726670 */
[----:B------:R-:W-:Y:S01]  /*1580*/  STS [R40+0x10c00], R15 ;  /* 0x010c000f28007388 */ /* 0x000fe20000000800 */
[-C--:B------:R-:W-:Y:S02]  /*1590*/  ISETP.GE.OR P6, PT, R0, R20.reuse, P0 ;  /* 0x000000140000720c */ /* 0x080fe400007c6670 */
[----:B------:R-:W-:Y:S01]  /*15a0*/  IADD3 R0, R73, 0x20, RZ ;  /* 0x0000002049007810 */ /* 0x000fe20007ffe0ff */
[----:B------:R1:W-:Y:S01]  /*15b0*/  STS [R40+0x10d00], R16 ;  /* 0x010d001028007388 */ /* 0x0003e20000000800 */
[-C--:B------:R-:W-:Y:S02]  /*15c0*/  ISETP.GE.OR P4, PT, R3, R20.reuse, P0 ;  /* 0x000000140300720c */ /* 0x080fe40000786670 */
[----:B------:R-:W-:Y:S01]  /*15d0*/  ISETP.GE.OR P5, PT, R0, R20, P0 ;  /* 0x000000140000720c */ /* 0x000fe200007a6670 */
[----:B------:R2:W-:Y:S01]  /*15e0*/  STS [R40+0x12c00], R23 ;  /* 0x012c001728007388 */ /* 0x0005e20000000800 */
[C---:B------:R-:W-:Y:S01]  /*15f0*/  VIADD R0, R73.reuse, 0x40 ;  /* 0x0000004049007836 */ /* 0x040fe20000000000 */
[----:B------:R-:W-:Y:S01]  /*1600*/  IADD3 R3, R73, 0x50, RZ ;  /* 0x0000005049037810 */ /* 0x000fe20007ffe0ff */
[C---:B0-----:R-:W-:Y:S01]  /*1610*/  IMAD R14, R18.reuse, UR9, RZ ;  /* 0x00000009120e7c24 */ /* 0x041fe2000f8e02ff */
[----:B------:R2:W-:Y:S01]  /*1620*/  STS [R40+0x12d00], R24 ;  /* 0x012d001828007388 */ /* 0x0005e20000000800 */
[----:B------:R-:W-:Y:S01]  /*1630*/  IMAD.WIDE.U32 R8, R18, UR8, R8 ;  /* 0x0000000812087c25 */ /* 0x000fe2000f8e0008 */
[----:B-1----:R-:W-:-:S02]  /*1640*/  LEA R16, R12, UR4, 0x1 ;  /* 0x000000040c107c11 */ /* 0x002fc4000f8e08ff */
[----:B------:R2:W-:Y:S01]  /*1650*/  STS [R40+0x14000], R30 ;  /* 0x0140001e28007388 */ /* 0x0005e20000000800 */
[----:B------:R-:W-:Y:S01]  /*1660*/  IMAD R15, R19, UR8, R14 ;  /* 0x00000008130f7c24 */ /* 0x000fe2000f8e020e */
[----:B------:R-:W-:Y:S01]  /*1670*/  ULDC.64 UR8, c[0x0][0x260] ;  /* 0x0000980000087ab9 */ /* 0x000fe20000000a00 */
[-C--:B------:R-:W-:Y:S01]  /*1680*/  ISETP.GE.OR P3, PT, R0, R20.reuse, P0 ;  /* 0x000000140000720c */ /* 0x080fe20000766670 */
[----:B------:R2:W-:Y:S01]  /*1690*/  STS [R40+0x14100], R34 ;  /* 0x0141002228007388 */ /* 0x0005e20000000800 */
[----:B------:R-:W-:Y:S01]  /*16a0*/  IMAD R69, R69, UR8, RZ ;  /* 0x0000000845457c24 */ /* 0x000fe2000f8e02ff */
[----:B------:R-:W-:Y:S01]  /*16b0*/  ISETP.GE.OR P2, PT, R3, R20, P0 ;  /* 0x000000140300720c */ /* 0x000fe20000746670 */
[----:B------:R-:W-:Y:S01]  /*16c0*/  IMAD.IADD R9, R9, 0x1, R15 ;  /* 0x0000000109097824 */ /* 0x000fe200078e020f */
[----:B------:R2:W-:Y:S01]  /*16d0*/  STS [R40+0x16000], R52 ;  /* 0x0160003428007388 */ /* 0x0005e20000000800 */
[C---:B------:R-:W-:Y:S02]  /*16e0*/  IMAD R15, R68.reuse, UR9, R69 ;  /* 0x00000009440f7c24 */ /* 0x040fe4000f8e0245 */
[----:B------:R-:W-:Y:S01]  /*16f0*/  IMAD.WIDE.U32 R68, R68, UR8, R8 ;  /* 0x0000000844447c25 */ /* 0x000fe2000f8e0008 */
[----:B------:R2:W-:Y:S03]  /*1700*/  STS [R40+0x16100], R54 ;  /* 0x0161003628007388 */ /* 0x0005e60000000800 */
[C---:B------:R-:W-:Y:S01]  /*1710*/  VIADD R0, R73.reuse, 0x60 ;  /* 0x0000006049007836 */ /* 0x040fe20000000000 */
[----:B------:R2:W-:Y:S01]  /*1720*/  STS [R40+0x14400], R43 ;  /* 0x0144002b28007388 */ /* 0x0005e20000000800 */
[----:B------:R-:W-:Y:S01]  /*1730*/  IMAD.WIDE R2, R2, 0x80, R10 ;  /* 0x0000008002027825 */ /* 0x000fe200078e020a */
[----:B------:R-:W-:-:S02]  /*1740*/  IADD3 R73, R73, 0x70, RZ ;  /* 0x0000007049497810 */ /* 0x000fc40007ffe0ff */
[----:B------:R2:W-:Y:S01]  /*1750*/  STS [R40+0x14500], R45 ;  /* 0x0145002d28007388 */ /* 0x0005e20000000800 */
[----:B------:R-:W-:-:S03]  /*1760*/  IMAD.IADD R9, R69, 0x1, R15 ;  /* 0x0000000145097824 */ /* 0x000fc600078e020f */
[----:B------:R2:W-:Y:S04]  /*1770*/  STS [R40+0x16400], R35 ;  /* 0x0164002328007388 */ /* 0x0005e80000000800 */
        /* <DEDUP_REMOVED lines=8> */
[----:B------:R2:W-:Y:S01]  /*1800*/  STS [R40+0x16d00], R28 ;  /* 0x016d001c28007388 */ /* 0x0005e20000000800 */
[----:B------:R-:W-:Y:S06]  /*1810*/  BAR.SYNC.DEFER_BLOCKING 0x0 ;  /* 0x0000000000007b1d */ /* 0x000fec0000010000 */
[----:B------:R2:W0:Y:S01]  /*1820*/  LDS.128 R4, [R13+0x10e00] ;  /* 0x010e00000d047984 */ /* 0x0004220000000c00 */
[----:B------:R-:W-:Y:S05]  /*1830*/  @P1 BRA `(.L_x_66) ;  /* 0x00000000002c1947 */ /* 0x000fea0003800000 */
[----:B------:R-:W1:Y:S01]  /*1840*/  LDS.128 R16, [R16] ;  /* 0x0000000010107984 */ /* 0x000e620000000c00 */
[----:B------:R-:W-:Y:S01]  /*1850*/  ULDC.64 UR4, c[0x0][0x250] ;  /* 0x0000940000047ab9 */ /* 0x000fe20000000a00 */
[----:B------:R-:W-:Y:S02]  /*1860*/  IMAD.MOV.U32 R8, RZ, RZ, R68 ;  /* 0x000000ffff087224 */ /* 0x000fe400078e0044 */
[----:B------:R-:W-:Y:S02]  /*1870*/  IMAD R15, R3, UR4, RZ ;  /* 0x00000004030f7c24 */ /* 0x000fe4000f8e02ff */
[----:B------:R-:W-:-:S04]  /*1880*/  IMAD.WIDE.U32 R10, R2, UR4, R8 ;  /* 0x00000004020a7c25 */ /* 0x000fc8000f8e0008 */
[----:B------:R-:W-:Y:S01]  /*1890*/  IMAD R15, R2, UR5, R15 ;  /* 0x00000005020f7c24 */ /* 0x000fe2000f8e020f */
[----:B------:R-:W-:Y:S02]  /*18a0*/  ULDC.64 UR4, c[0x0][0x238] ;  /* 0x00008e0000047ab9 */ /* 0x000fe40000000a00 */
[----:B------:R-:W-:Y:S02]  /*18b0*/  LEA R14, P1, R10, UR4, 0x1 ;  /* 0x000000040a0e7c11 */ /* 0x000fe4000f8208ff */
[----:B------:R-:W-:-:S04]  /*18c0*/  IADD3 R11, R11, R15, RZ ;  /* 0x0000000f0b0b7210 */ /* 0x000fc80007ffe0ff */
[----:B------:R-:W-:-:S05]  /*18d0*/  LEA.HI.X R15, R10, UR5, R11, 0x1, P1 ;  /* 0x000000050a0f7c11 */ /* 0x000fca00088f0c0b */
[----:B-1----:R1:W-:Y:S02]  /*18e0*/  STG.E.128 desc[UR6][R14.64], R16 ;  /* 0x000000100e007986 */ /* 0x0023e4000c101d06 */
.L_x_66:
[----:B------:R-:W-:Y:S05]  /*18f0*/  BSYNC B0 ;  /* 0x0000000000007941 */ /* 0x000fea0003800000 */
.L_x_65:
[----:B-1----:R1:W3:Y:S01]  /*1900*/  LDS.128 R16, [R13+0x10200] ;  /* 0x010200000d107984 */ /* 0x0022e20000000c00 */
[----:B------:R-:W-:Y:S01]  /*1910*/  BSSY B0, `(.L_x_67) ;  /* 0x0000011000007945 */ /* 0x000fe20003800000 */
[-C--:B------:R-:W-:Y:S02]  /*1920*/  ISETP.GE.OR P1, PT, R0, R20.reuse, P0 ;  /* 0x000000140000720c */ /* 0x080fe40000726670 */
[----:B------:R-:W-:Y:S01]  /*1930*/  ISETP.GE.OR P0, PT, R73, R20, P0 ;  /* 0x000000144900720c */ /* 0x000fe20000706670 */
[----:B------:R-:W-:-:S12]  /*1940*/  @P6 BRA `(.L_x_68) ;  /* 0x0000000000346947 */ /* 0x000fd80003800000 */
[----:B------:R-:W-:Y:S01]  /*1950*/  IADD3 R15, P6, R2, 0x10, RZ ;  /* 0x00000010020f7810 */ /* 0x000fe20007fde0ff */
[----:B------:R-:W-:Y:S01]  /*1960*/  ULDC.64 UR4, c[0x0][0x250] ;  /* 0x0000940000047ab9 */ /* 0x000fe20000000a00 */
[----:B------:R-:W-:Y:S01]  /*1970*/  MOV R11, R9 ;  /* 0x00000009000b7202 */ /* 0x000fe20000000f00 */
[----:B------:R-:W-:Y:S02]  /*1980*/  IMAD.MOV.U32 R10, RZ, RZ, R68 ;  /* 0x000000ffff0a7224 */ /* 0x000fe400078e0044 */
        /* <DEDUP_REMOVED lines=8> */
[----:B---3--:R4:W-:Y:S02]  /*1a10*/  STG.E.128 desc[UR6][R14.64], R16 ;  /* 0x000000100e007986 */ /* 0x0089e4000c101d06 */
.L_x_68:
[----:B------:R-:W-:Y:S05]  /*1a20*/  BSYNC B0 ;  /* 0x0000000000007941 */ /* 0x000fea0003800000 */
.L_x_67:
[----:B---34-:R3:W4:Y:S01]  /*1a30*/  LDS.128 R16, [R13+0x10400] ;  /* 0x010400000d107984 */ /* 0x0187220000000c00 */
[----:B------:R-:W-:Y:S04]  /*1a40*/  BSSY B0, `(.L_x_69) ;  /* 0x000000f000007945 */ /* 0x000fe80003800000 */
[----:B------:R-:W-:Y:S05]  /*1a50*/  @P5 BRA `(.L_x_70) ;  /* 0x0000000000345947 */ /* 0x000fea0003800000 */
        /* <DEDUP_REMOVED lines=12> */
[----:B----4-:R4:W-:Y:S02]  /*1b20*/  STG.E.128 desc[UR6][R14.64], R16 ;  /* 0x000000100e007986 */ /* 0x0109e4000c101d06 */
.L_x_70:
[----:B------:R-:W-:Y:S05]  /*1b30*/  BSYNC B0 ;  /* 0x0000000000007941 */ /* 0x000fea0003800000 */
.L_x_69:
[----:B----4-:R4:W0:Y:S01]  /*1b40*/  LDS.128 R16, [R13+0x10600] ;  /* 0x010600000d107984 */ /* 0x0108220000000c00 */
        /* <DEDUP_REMOVED lines=14> */
[----:B0-----:R0:W-:Y:S02]  /*1c30*/  STG.E.128 desc[UR6][R14.64], R16 ;  /* 0x000000100e007986 */ /* 0x0011e4000c101d06 */
.L_x_72:
[----:B------:R-:W-:Y:S05]  /*1c40*/  BSYNC B0 ;  /* 0x0000000000007941 */ /* 0x000fea0003800000 */
.L_x_71:
[----:B0-----:R0:W0:Y:S01]  /*1c50*/  LDS.128 R16, [R13+0x10800] ;  /* 0x010800000d107984 */ /* 0x0010220000000c00 */
        /* <DEDUP_REMOVED lines=14> */
[----:B0-----:R0:W-:Y:S02]  /*1d40*/  STG.E.128 desc[UR6][R14.64], R16 ;  /* 0x000000100e007986 */ /* 0x0011e4000c101d06 */
.L_x_74:
[----:B------:R-:W-:Y:S05]  /*1d50*/  BSYNC B0 ;  /* 0x0000000000007941 */ /* 0x000fea0003800000 */
.L_x_73:
        /* <DEDUP_REMOVED lines=16> */
.L_x_76:
[----:B------:R-:W-:Y:S05]  /*1e60*/  BSYNC B0 ;  /* 0x0000000000007941 */ /* 0x000fea0003800000 */
.L_x_75:
[----:B01234-:R-:W0:Y:S01]  /*1e70*/  LDS.128 R12, [R13+0x10c00] ;  /* 0x010c00000d0c7984 */ /* 0x01fe220000000c00 */
        /* <DEDUP_REMOVED lines=15> */
.L_x_78:
[----:B------:R-:W-:Y:S05]  /*1f70*/  BSYNC B0 ;  /* 0x0000000000007941 */ /* 0x000fea0003800000 */
.L_x_77:
[----:B------:R-:W-:Y:S05]  /*1f80*/  @P0 EXIT ;  /* 0x000000000000094d */ /* 0x000fea0003800000 */
[----:B------:R-:W-:Y:S01]  /*1f90*/  IADD3 R11, P0, R2, 0x70, RZ ;  /* 0x00000070020b7810 */ /* 0x000fe20007f1e0ff */
[----:B------:R-:W-:-:S04]  /*1fa0*/  ULDC.64 UR4, c[0x0][0x250] ;  /* 0x0000940000047ab9 */ /* 0x000fc80000000a00 */
[----:B------:R-:W-:Y:S01]  /*1fb0*/  IMAD.X R2, RZ, RZ, R3, P0 ;  /* 0x000000ffff027224 */ /* 0x000fe200000e0603 */
[----:B------:R-:W-:-:S03]  /*1fc0*/  MOV R3, R9 ;  /* 0x0000000900037202 */ /* 0x000fc60000000f00 */
[----:B------:R-:W-:Y:S02]  /*1fd0*/  IMAD R0, R2, UR4, RZ ;  /* 0x0000000402007c24 */ /* 0x000fe4000f8e02ff */
[----:B------:R-:W-:-:S04]  /*1fe0*/  IMAD.MOV.U32 R2, RZ, RZ, R68 ;  /* 0x000000ffff027224 */ /* 0x000fc800078e0044 */
[----:B------:R-:W-:-:S04]  /*1ff0*/  IMAD.WIDE.U32 R2, R11, UR4, R2 ;  /* 0x000000040b027c25 */ /* 0x000fc8000f8e0002 */
[----:B------:R-:W-:Y:S01]  /*2000*/  IMAD R11, R11, UR5, R0 ;  /* 0x000000050b0b7c24 */ /* 0x000fe2000f8e0200 */
[----:B------:R-:W-:Y:S02]  /*2010*/  ULDC.64 UR4, c[0x0][0x238] ;  /* 0x00008e0000047ab9 */ /* 0x000fe40000000a00 */
[----:B------:R-:W-:Y:S01]  /*2020*/  LEA R8, P0, R2, UR4, 0x1 ;  /* 0x0000000402087c11 */ /* 0x000fe2000f8008ff */
[----:B------:R-:W-:-:S05]  /*2030*/  IMAD.IADD R3, R3, 0x1, R11 ;  /* 0x0000000103037824 */ /* 0x000fca00078e020b */
[----:B------:R-:W-:-:S05]  /*2040*/  LEA.HI.X R9, R2, UR5, R3, 0x1, P0 ;  /* 0x0000000502097c11 */ /* 0x000fca00080f0c03 */
[----:B------:R-:W-:Y:S01]  /*2050*/  STG.E.128 desc[UR6][R8.64], R4 ;  /* 0x0000000408007986 */ /* 0x000fe2000c101d06 */
[----:B------:R-:W-:Y:S05]  /*2060*/  EXIT ;  /* 0x000000000000794d */ /* 0x000fea0003800000 */
.L_x_79:
        /* <DEDUP_REMOVED lines=9> */
.L_x_146:


//--------------------- .text._ZN7cutlass13device_kernelIN5flash32FlashAttnBwdPostprocessConvertdQIN4cute5tupleIJNS3_1CILi64EEENS5_ILi128EEEEEENS_6half_tEfNS_4arch4Sm80ELi256ENS3_8TiledMMAINS3_8MMA_AtomIJNS3_28SM80_16x8x16_F32F16F16F32_TNEEEENS3_6LayoutINS4_IJNS5_ILi2EEENS5_ILi4EEENS5_ILi1EEEEEENS4_IJSJ_SH_NS5_ILi0EEEEEEEENS4_IJNS5_ILi32EEES6_NS5_ILi16EEEEEEEELb0EEEEEvNT_6ParamsE --------------------------
	.section	.text._ZN7cutlass13device_kernelIN5flash32FlashAttnBwdPostprocessConvertdQIN4cute5tupleIJNS3_1CILi64EEENS5_ILi128EEEEEENS_6half_tEfNS_4arch4Sm80ELi256ENS3_8TiledMMAINS3_8MMA_AtomIJNS3_28SM80_16x8x16_F32F16F16F32_TNEEEENS3_6LayoutINS4_IJNS5_ILi2EEENS5_ILi4EEENS5_ILi1EEEEEENS4_IJSJ_SH_NS5_ILi0EEEEEEEENS4_IJNS5_ILi32EEES6_NS5_ILi16EEEEEEEELb0EEEEEvNT_6ParamsE,"ax",@progbits
	.align	128
.text._ZN7cutlass13device_kernelIN5flash32FlashAttnBwdPostprocessConvertdQIN4cute5tupleIJNS3_1CILi64EEENS5_ILi128EEEEEENS_6half_tEfNS_4arch4Sm80ELi256ENS3_8TiledMMAINS3_8MMA_AtomIJNS3_28SM80_16x8x16_F32F16F16F32_TNEEEENS3_6LayoutINS4_IJNS5_ILi2EEENS5_ILi4EEENS5_ILi1EEEEEENS4_IJSJ_SH_NS5_ILi0EEEEEEEENS4_IJNS5_ILi32EEES6_NS5_ILi16EEEEEEEELb0EEEEEvNT_6ParamsE:
        .type           _ZN7cutlass13device_kernelIN5flash32FlashAttnBwdPostprocessConvertdQIN4cute5tupleIJNS3_1CILi64EEENS5_ILi128EEEEEENS_6half_tEfNS_4arch4Sm80ELi256ENS3_8TiledMMAINS3_8MMA_AtomIJNS3_28SM80_16x8x16_F32F16F16F32_TNEEEENS3_6LayoutINS4_IJNS5_ILi2EEENS5_ILi4EEENS5_ILi1EEEEEENS4_IJSJ_SH_NS5_ILi0EEEEEEEENS4_IJNS5_ILi32EEES6_NS5_ILi16EEEEEEEELb0EEEEEvNT_6ParamsE,@function
        .size           _ZN7cutlass13device_kernelIN5flash32FlashAttnBwdPostprocessConvertdQIN4cute5tupleIJNS3_1CILi64EEENS5_ILi128EEEEEENS_6half_tEfNS_4arch4Sm80ELi256ENS3_8TiledMMAINS3_8MMA_AtomIJNS3_28SM80_16x8x16_F32F16F16F32_TNEEEENS3_6LayoutINS4_IJNS5_ILi2EEENS5_ILi4EEENS5_ILi1EEEEEENS4_IJSJ_SH_NS5_ILi0EEEEEEEENS4_IJNS5_ILi32EEES6_NS5_ILi16EEEEEEEELb0EEEEEvNT_6ParamsE,(.L_x_147 - _ZN7cutlass13device_kernelIN5flash32FlashAttnBwdPostprocessConvertdQIN4cute5tupleIJNS3_1CILi64EEENS5_ILi128EEEEEENS_6half_tEfNS_4arch4Sm80ELi256ENS3_8TiledMMAINS3_8MMA_AtomIJNS3_28SM80_16x8x16_F32F16F16F32_TNEEEENS3_6LayoutINS4_IJNS5_ILi2EEENS5_ILi4EEENS5_ILi1EEEEEENS4_IJSJ_SH_NS5_ILi0EEEEEEEENS4_IJNS5_ILi32EEES6_NS5_ILi16EEEEEEEELb0EEEEEvNT_6ParamsE)
        .other          _ZN7cutlass13device_kernelIN5flash32FlashAttnBwdPostprocessConvertdQIN4cute5tupleIJNS3_1CILi64EEENS5_ILi128EEEEEENS_6half_tEfNS_4arch4Sm80ELi256ENS3_8TiledMMAINS3_8MMA_AtomIJNS3_28SM80_16x8x16_F32F16F16F32_TNEEEENS3_6LayoutINS4_IJNS5_ILi2EEENS5_ILi4EEENS5_ILi1EEEEEENS4_IJSJ_SH_NS5_ILi0EEEEEEEENS4_IJNS5_ILi32EEES6_NS5_ILi16EEEEEEEELb0EEEEEvNT_6ParamsE,@"STO_CUDA_ENTRY STV_DEFAULT"
_ZN7cutlass13device_kernelIN5flash32FlashAttnBwdPostprocessConvertdQIN4cute5tupleIJNS3_1CILi64EEENS5_ILi128EEEEEENS_6half_tEfNS_4arch4Sm80ELi256ENS3_8TiledMMAINS3_8MMA_AtomIJNS3_28SM80_16x8x16_F32F16F16F32_TNEEEENS3_6LayoutINS4_IJNS5_ILi2EEENS5_ILi4EEENS5_ILi1EEEEEENS4_IJSJ_SH_NS5_ILi0EEEEEEEENS4_IJNS5_ILi32EEES6_NS5_ILi16EEEEEEEELb0EEEEEvNT_6ParamsE:
        /* <DEDUP_REMOVED lines=24> */
.L_x_80:
[----:B------:R-:W-:Y:S02]  /*0180*/  ISETP.NE.U32.AND P1, PT, RZ, UR4, PT ;  /* 0x00000004ff007c0c */ /* 0x000fe4000bf25070 */
[----:B-----5:R-:W-:Y:S02]  /*0190*/  ISETP.LE.AND P2, PT, R3, R0, PT ;  /* 0x000000000300720c */ /* 0x020fe40003f43270 */
[----:B------:R-:W-:-:S13]  /*01a0*/  ISETP.NE.AND.EX P1, PT, RZ, UR5, PT, P1 ;  /* 0x00000005ff007c0c */ /* 0x000fda000bf25310 */
[----:B------:R-:W-:Y:S05]  /*01b0*/  @P1 EXIT P2 ;  /* 0x000000000000194d */ /* 0x000fea0001000000 */
[----:B------:R-:W0:Y:S01]  /*01c0*/  S2R R45, SR_TID.X ;  /* 0x00000000002d7919 */ /* 0x000e220000002100 */
[----:B-1----:R-:W-:Y:S01]  /*01d0*/  @P0 IMAD R4, R11, 0x40, R36 ;  /* 0x000000400b040824 */ /* 0x002fe200078e0224 */
[----:B------:R-:W1:Y:S01]  /*01e0*/  S2UR UR8, SR_CTAID.Y ;  /* 0x00000000000879c3 */ /* 0x000e620000002600 */
[----:B------:R-:W-:Y:S01]  /*01f0*/  IMAD.SHL.U32 R9, R2, 0x2000, RZ ;  /* 0x0000200002097824 */ /* 0x000fe200078e00ff */
[----:B------:R-:W-:Y:S01]  /*0200*/  SHF.R.S32.HI R37, RZ, 0x1f, R11 ;  /* 0x0000001fff257819 */ /* 0x000fe2000001140b */
[----:B------:R-:W-:Y:S01]  /*0210*/  ULDC.64 UR4, c[0x0][0x230] ;  /* 0x00008c0000047ab9 */ /* 0x000fe20000000a00 */
[----:B------:R-:W-:Y:S02]  /*0220*/  @P0 SHF.R.S32.HI R5, RZ, 0x1f, R4 ;  /* 0x0000001fff050819 */ /* 0x000fe40000011404 */
[----:B------:R-:W-:Y:S02]  /*0230*/  SEL R37, R37, RZ, !P1 ;  /* 0x000000ff25257207 */ /* 0x000fe40004800000 */
[----:B------:R-:W-:Y:S01]  /*0240*/  @P0 LEA.HI R5, R5, R4, RZ, 0x6 ;  /* 0x0000000405050211 */ /* 0x000fe200078f30ff */
[----:B------:R-:W2:Y:S01]  /*0250*/  LDC.64 R12, c[0x0][0x228] ;  /* 0x00008a00ff0c7b82 */ /* 0x000ea20000000a00 */
[----:B------:R-:W-:-:S03]  /*0260*/  SEL R38, R11, RZ, !P1 ;  /* 0x000000ff0b267207 */ /* 0x000fc60004800000 */
[----:B------:R-:W-:-:S05]  /*0270*/  @P0 IMAD.SHL.U32 R5, R5, 0x80, RZ ;  /* 0x0000008005050824 */ /* 0x000fca00078e00ff */
[----:B------:R-:W-:Y:S02]  /*0280*/  @P0 LOP3.LUT R7, R5, 0xffffe000, RZ, 0xc0, !PT ;  /* 0xffffe00005070812 */ /* 0x000fe400078ec0ff */
[----:B------:R-:W-:Y:S02]  /*0290*/  CS2R R4, SRZ ;  /* 0x0000000000047805 */ /* 0x000fe4000001ff00 */
[--C-:B------:R-:W-:Y:S01]  /*02a0*/  @P0 SHF.R.S32.HI R5, RZ, 0x1f, R7.reuse ;  /* 0x0000001fff050819 */ /* 0x100fe20000011407 */
[----:B------:R-:W-:Y:S01]  /*02b0*/  @P0 IMAD.MOV.U32 R4, RZ, RZ, R7 ;  /* 0x000000ffff040224 */ /* 0x000fe200078e0007 */
        /* <DEDUP_REMOVED lines=28> */
[----:B------:R-:W-:Y:S02]  /*0480*/  BSSY B0, `(.L_x_81) ;  /* 0x00000d1000007945 */ /* 0x000fe40003800000 */
[----:B------:R-:W-:-:S02]  /*0490*/  LEA.HI R39, R44, R45, RZ, 0x2 ;  /* 0x0000002d2c277211 */ /* 0x000fc400078f10ff */
[-C--:B------:R-:W-:Y:S02]  /*04a0*/  LEA.HI R46, R44, R45.reuse, RZ, 0x7 ;  /* 0x0000002d2c2e7211 */ /* 0x080fe400078f38ff */
[--C-:B------:R-:W-:Y:S02]  /*04b0*/  SHF.R.S32.HI R42, RZ, 0x2, R39.reuse ;  /* 0x00000002ff2a7819 */ /* 0x100fe40000011427 */
[----:B------:R-:W-:Y:S02]  /*04c0*/  SHF.R.S32.HI R41, RZ, 0x1f, R39 ;  /* 0x0000001fff297819 */ /* 0x000fe40000011427 */
[----:B------:R-:W-:Y:S01]  /*04d0*/  LOP3.LUT R52, R39, 0x7ffffffc, RZ, 0xc0, !PT ;  /* 0x7ffffffc27347812 */ /* 0x000fe200078ec0ff */
[----:B------:R-:W-:Y:S01]  /*04e0*/  IMAD.SHL.U32 R39, R46, 0x8, RZ ;  /* 0x000000082e277824 */ /* 0x000fe200078e00ff */
[----:B------:R-:W-:Y:S02]  /*04f0*/  LEA.HI R41, R41, R42, RZ, 0x3 ;  /* 0x0000002a29297211 */ /* 0x000fe400078f18ff */
[----:B------:R-:W-:Y:S01]  /*0500*/  LEA.HI R43, R44, R45, RZ, 0x5 ;  /* 0x0000002d2c2b7211 */ /* 0x000fe200078f28ff */
[----:B------:R-:W-:Y:S01]  /*0510*/  IMAD.IADD R52, R45, 0x1, -R52 ;  /* 0x000000012d347824 */ /* 0x000fe200078e0a34 */
[----:B------:R-:W-:-:S02]  /*0520*/  LOP3.LUT R47, R39, 0xfffffc00, RZ, 0xc0, !PT ;  /* 0xfffffc00272f7812 */ /* 0x000fc400078ec0ff */
[----:B------:R-:W-:Y:S02]  /*0530*/  LOP3.LUT R39, R41, 0xfffffff8, RZ, 0xc0, !PT ;  /* 0xfffffff829277812 */ /* 0x000fe400078ec0ff */
[CC--:B0-----:R-:W-:Y:S01]  /*0540*/  LEA.HI R50, R44.reuse, R45.reuse, RZ, 0x6 ;  /* 0x0000002d2c327211 */ /* 0x0c1fe200078f30ff */
[----:B-1----:R-:W-:Y:S01]  /*0550*/  ULEA UR4, UR5, UR4, 0x18 ;  /* 0x0000000405047291 */ /* 0x002fe2000f8ec03f */
[----:B------:R-:W-:Y:S01]  /*0560*/  LEA.HI R44, R44, R45, RZ, 0x4 ;  /* 0x0000002d2c2c7211 */ /* 0x000fe200078f20ff */
[----:B------:R-:W-:Y:S01]  /*0570*/  IMAD.IADD R42, R42, 0x1, -R39 ;  /* 0x000000012a2a7824 */ /* 0x000fe200078e0a27 */
[----:B------:R-:W-:Y:S01]  /*0580*/  LEA R41, R52, R47, 0x1 ;  /* 0x0000002f34297211 */ /* 0x000fe200078e08ff */
[----:B------:R-:W-:Y:S01]  /*0590*/  ULDC UR5, c[0x0][0x268] ;  /* 0x00009a0000057ab9 */ /* 0x000fe20000000800 */
[--C-:B------:R-:W-:Y:S02]  /*05a0*/  SHF.R.S32.HI R39, RZ, 0x4, R44.reuse ;  /* 0x00000004ff277819 */ /* 0x100fe4000001142c */
[----:B------:R-:W-:-:S02]  /*05b0*/  SHF.R.S32.HI R52, RZ, 0x1f, R44 ;  /* 0x0000001fff347819 */ /* 0x000fc4000001142c */
[----:B------:R-:W-:Y:S02]  /*05c0*/  LOP3.LUT R44, R44, 0xfffffff0, RZ, 0xc0, !PT ;  /* 0xfffffff02c2c7812 */ /* 0x000fe400078ec0ff */
[----:B------:R-:W-:Y:S02]  /*05d0*/  SHF.R.S32.HI R48, RZ, 0x5, R43 ;  /* 0x00000005ff307819 */ /* 0x000fe4000001142b */
[----:B------:R-:W-:Y:S01]  /*05e0*/  SHF.R.S32.HI R47, RZ, 0x6, R50 ;  /* 0x00000006ff2f7819 */ /* 0x000fe20000011432 */
[C---:B------:R-:W-:Y:S01]  /*05f0*/  IMAD.IADD R44, R45.reuse, 0x1, -R44 ;  /* 0x000000012d2c7824 */ /* 0x040fe200078e0a2c */
[----:B------:R-:W-:Y:S02]  /*0600*/  LEA R45, R45, UR4, 0x4 ;  /* 0x000000042d2d7c11 */ /* 0x000fe4000f8e20ff */
[----:B------:R-:W-:Y:S02]  /*0610*/  LEA.HI R43, R43, R48, RZ, 0x1 ;  /* 0x000000302b2b7211 */ /* 0x000fe400078f08ff */
[----:B------:R-:W-:-:S02]  /*0620*/  LEA.HI R49, R50, R47, RZ, 0x1 ;  /* 0x0000002f32317211 */ /* 0x000fc400078f08ff */
[----:B------:R-:W-:Y:S02]  /*0630*/  LOP3.LUT R43, R43, 0xfffffe, RZ, 0xc0, !PT ;  /* 0x00fffffe2b2b7812 */ /* 0x000fe400078ec0ff */
[----:B------:R-:W-:Y:S02]  /*0640*/  LEA.HI R52, R52, R39, RZ, 0x2 ;  /* 0x0000002734347211 */ /* 0x000fe400078f10ff */
[----:B------:R-:W-:Y:S01]  /*0650*/  LOP3.LUT R50, R49, 0xfffffffe, RZ, 0xc0, !PT ;  /* 0xfffffffe31327812 */ /* 0x000fe200078ec0ff */
[----:B------:R-:W-:Y:S01]  /*0660*/  IMAD.IADD R48, R48, 0x1, -R43 ;  /* 0x0000000130307824 */ /* 0x000fe200078e0a2b */
[----:B------:R-:W-:Y:S02]  /*0670*/  SHF.R.S32.HI R43, RZ, 0x1f, R42 ;  /* 0x0000001fff2b7819 */ /* 0x000fe4000001142a */
[----:B------:R-:W-:Y:S01]  /*0680*/  LOP3.LUT R52, R52, 0xffffffc, RZ, 0xc0, !PT ;  /* 0x0ffffffc34347812 */ /* 0x000fe200078ec0ff */
[----:B------:R-:W-:Y:S01]  /*0690*/  IMAD.IADD R47, R47, 0x1, -R50 ;  /* 0x000000012f2f7824 */ /* 0x000fe200078e0a32 */
[----:B------:R-:W-:-:S02]  /*06a0*/  LEA.HI R43, R43, R42, RZ, 0x2 ;  /* 0x0000002a2b2b7211 */ /* 0x000fc400078f10ff */
[----:B------:R-:W-:Y:S01]  /*06b0*/  LOP3.LUT R49, R46, 0xffffff80, RZ, 0xc0, !PT ;  /* 0xffffff802e317812 */ /* 0x000fe200078ec0ff */
[----:B------:R-:W-:Y:S01]  /*06c0*/  IMAD.IADD R52, R39, 0x1, -R52 ;  /* 0x0000000127347824 */ /* 0x000fe200078e0a34 */
[----:B------:R-:W-:Y:S01]  /*06d0*/  LOP3.LUT R51, R43, 0x7fffffc, RZ, 0xc0, !PT ;  /* 0x07fffffc2b337812 */ /* 0x000fe200078ec0ff */
[----:B------:R-:W-:Y:S02]  /*06e0*/  IMAD.SHL.U32 R50, R47, 0x40, RZ ;  /* 0x000000402f327824 */ /* 0x000fe400078e00ff */
[----:B------:R-:W-:Y:S02]  /*06f0*/  IMAD.SHL.U32 R43, R43, 0x10, RZ ;  /* 0x000000102b2b7824 */ /* 0x000fe400078e00ff */
[----:B------:R-:W-:Y:S01]  /*0700*/  IMAD R46, R48, 0x100, R41 ;  /* 0x00000100302e7824 */ /* 0x000fe200078e0229 */
[----:B------:R-:W-:Y:S01]  /*0710*/  LEA.HI R48, R44, R44, RZ, 0x1 ;  /* 0x0000002c2c307211 */ /* 0x000fe200078f08ff */
[----:B------:R-:W-:Y:S01]  /*0720*/  IMAD R41, R52, 0x10, R49 ;  /* 0x0000001034297824 */ /* 0x000fe200078e0231 */
[----:B------:R-:W-:Y:S01]  /*0730*/  LOP3.LUT R43, R43, 0x40, RZ, 0xc0, !PT ;  /* 0x000000402b2b7812 */ /* 0x000fe200078ec0ff */
[----:B------:R-:W-:Y:S01]  /*0740*/  IMAD.IADD R49, R42, 0x1, -R51 ;  /* 0x000000012a317824 */ /* 0x000fe200078e0a33 */
[----:B------:R-:W-:Y:S01]  /*0750*/  SHF.L.U32 R42, R44, 0x3, RZ ;  /* 0x000000032c2a7819 */ /* 0x000fe200000006ff */
[----:B------:R-:W-:-:S05]  /*0760*/  IMAD.SHL.U32 R48, R48, 0x200, RZ ;  /* 0x0000020030307824 */ /* 0x000fca00078e00ff */
[----:B------:R-:W-:Y:S01]  /*0770*/  LOP3.LUT R48, R48, 0x7ffffc00, RZ, 0xc0, !PT ;  /* 0x7ffffc0030307812 */ /* 0x000fe200078ec0ff */
[----:B--2---:R0:W-:Y:S04]  /*0780*/  STS.128 [R45], R4 ;  /* 0x000000042d007388 */ /* 0x0041e80000000c00 */
[----:B---3--:R-:W-:Y:S04]  /*0790*/  STS.128 [R45+0x1000], R8 ;  /* 0x001000082d007388 */ /* 0x008fe80000000c00 */
[----:B----4-:R-:W-:Y:S04]  /*07a0*/  STS.128 [R45+0x2000], R12 ;  /* 0x0020000c2d007388 */ /* 0x010fe80000000c00 */
[----:B-----5:R-:W-:Y:S04]  /*07b0*/  STS.128 [R45+0x3000], R16 ;  /* 0x003000102d007388 */ /* 0x020fe80000000c00 */
[----:B------:R-:W-:Y:S01]  /*07c0*/  STS.128 [R45+0x4000], R20 ;  /* 0x004000142d007388 */ /* 0x000fe20000000c00 */
[----:B0-----:R-:W-:Y:S01]  /*07d0*/  IMAD.SHL.U32 R4, R47, 0x8, RZ ;  /* 0x000000082f047824 */ /* 0x001fe200078e00ff */
[----:B------:R-:W-:-:S02]  /*07e0*/  LOP3.LUT R5, R50, 0x40, RZ, 0xc0, !PT ;  /* 0x0000004032057812 */ /* 0x000fc400078ec0ff */
[----:B------:R-:W-:Y:S02]  /*07f0*/  STS.128 [R45+0x5000], R24 ;  /* 0x005000182d007388 */ /* 0x000fe40000000c00 */
[----:B------:R-:W-:Y:S02]  /*0800*/  LOP3.LUT R6, R5, 0x8, R42, 0xf8, !PT ;  /* 0x0000000805067812 */ /* 0x000fe400078ef82a */
[----:B------:R-:W-:Y:S01]  /*0810*/  STS.128 [R45+0x6000], R28 ;  /* 0x0060001c2d007388 */ /* 0x000fe20000000c00 */
[----:B------:R-:W-:Y:S02]  /*0820*/  LOP3.LUT R4, R43, 0x8, R4, 0xf8, !PT ;  /* 0x000000082b047812 */ /* 0x000fe400078ef804 */
[----:B------:R-:W-:Y:S01]  /*0830*/  SHF.R.U32.HI R5, RZ, 0x3, R5 ;  /* 0x00000003ff057819 */ /* 0x000fe20000011605 */
[----:B------:R-:W-:Y:S01]  /*0840*/  STS.128 [R45+0x7000], R32 ;  /* 0x007000202d007388 */ /* 0x000fe20000000c00 */
[----:B------:R-:W-:Y:S02]  /*0850*/  SHF.R.U32.HI R43, RZ, 0x3, R43 ;  /* 0x00000003ff2b7819 */ /* 0x000fe4000001162b */
[----:B------:R-:W-:Y:S01]  /*0860*/  LOP3.LUT R6, R6, R5, RZ, 0x3c, !PT ;  /* 0x0000000506067212 */ /* 0x000fe200078e3cff */
[----:B------:R-:W-:Y:S01]  /*0870*/  BAR.SYNC.DEFER_BLOCKING 0x0 ;  /* 0x0000000000007b1d */ /* 0x000fe20000010000 */
[----:B------:R-:W-:Y:S01]  /*0880*/  LOP3.LUT R4, R4, R43, RZ, 0x3c, !PT ;  /* 0x0000002b04047212 */ /* 0x000fe200078e3cff */
[----:B------:R-:W-:Y:S01]  /*0890*/  IMAD R5, R49, 0x10, R46 ;  /* 0x0000001031057824 */ /* 0x000fe200078e022e */
[----:B------:R-:W-:-:S03]  /*08a0*/  IADD3 R41, R6, R41, R48 ;  /* 0x0000002906297210 */ /* 0x000fc60007ffe030 */
[----:B------:R-:W-:Y:S01]  /*08b0*/  IMAD.IADD R5, R4, 0x1, R5 ;  /* 0x0000000104057824 */ /* 0x000fe200078e0205 */
[----:B------:R-:W0:Y:S04]  /*08c0*/  LDS R25, [R40+UR4+0x400] ;  /* 0x0004000428197984 */ /* 0x000e280008000800 */
[----:B------:R-:W1:Y:S04]  /*08d0*/  LDS R21, [R40+UR4+0x800] ;  /* 0x0008000428157984 */ /* 0x000e680008000800 */
[----:B------:R-:W2:Y:S04]  /*08e0*/  LDS R20, [R40+UR4+0xc00] ;  /* 0x000c000428147984 */ /* 0x000ea80008000800 */
[----:B------:R-:W3:Y:S04]  /*08f0*/  LDS R30, [R40+UR4] ;  /* 0x00000004281e7984 */ /* 0x000ee80008000800 */
[----:B------:R-:W4:Y:S04]  /*0900*/  LDS R32, [R40+UR4+0x1800] ;  /* 0x0018000428207984 */ /* 0x000f280008000800 */
[----:B------:R-:W5:Y:S04]  /*0910*/  LDS R29, [R40+UR4+0x1c00] ;  /* 0x001c0004281d7984 */ /* 0x000f680008000800 */
[----:B------:R-:W5:Y:S04]  /*0920*/  LDS R23, [R40+UR4+0x2000] ;  /* 0x0020000428177984 */ /* 0x000f680008000800 */
[----:B------:R-:W5:Y:S04]  /*0930*/  LDS R18, [R40+UR4+0x4400] ;  /* 0x0044000428127984 */ /* 0x000f680008000800 */
[----:B------:R-:W5:Y:S04]  /*0940*/  LDS R11, [R40+UR4+0x4800] ;  /* 0x00480004280b7984 */ /* 0x000f680008000800 */
[----:B------:R-:W5:Y:S04]  /*0950*/  LDS R17, [R40+UR4+0x4c00] ;  /* 0x004c000428117984 */ /* 0x000f680008000800 */
[----:B------:R-:W5:Y:S01]  /*0960*/  LDS R10, [R40+UR4+0x3800] ;  /* 0x00380004280a7984 */ /* 0x000f620008000800 */
[----:B0-----:R-:W-:-:S03]  /*0970*/  FMUL.FTZ R31, R25, UR5 ;  /* 0x00000005191f7c20 */ /* 0x001fc60008410000 */
[----:B------:R-:W0:Y:S01]  /*0980*/  LDS R19, [R40+UR4+0x3c00] ;  /* 0x003c000428137984 */ /* 0x000e220008000800 */
[----:B-1----:R-:W-:-:S03]  /*0990*/  FMUL.FTZ R35, R21, UR5 ;  /* 0x0000000515237c20 */ /* 0x002fc60008410000 */
[----:B------:R-:W1:Y:S01]  /*09a0*/  LDS R16, [R40+UR4+0x5400] ;  /* 0x0054000428107984 */ /* 0x000e620008000800 */
[----:B--2---:R-:W-:-:S03]  /*09b0*/  FMUL.FTZ R44, R20, UR5 ;  /* 0x00000005142c7c20 */ /* 0x004fc60008410000 */
[----:B------:R-:W2:Y:S01]  /*09c0*/  LDS R8, [R40+UR4+0x6c00] ;  /* 0x006c000428087984 */ /* 0x000ea20008000800 */
[----:B---3--:R-:W-:-:S03]  /*09d0*/  FMUL.FTZ R30, R30, UR5 ;  /* 0x000000051e1e7c20 */ /* 0x008fc60008410000 */
[----:B------:R-:W3:Y:S01]  /*09e0*/  LDS R34, [R40+UR4+0x1000] ;  /* 0x0010000428227984 */ /* 0x000ee20008000800 */
[----:B----4-:R-:W-:Y:S01]  /*09f0*/  FMUL.FTZ R32, R32, UR5 ;  /* 0x0000000520207c20 */ /* 0x010fe20008410000 */
[----:B------:R-:W-:Y:S02]  /*0a00*/  F2FP.F16.F32.PACK_AB R30, R31, R30 ;  /* 0x0000001e1f1e723e */ /* 0x000fe400000000ff */
[----:B------:R-:W4:Y:S01]  /*0a10*/  LDS R33, [R40+UR4+0x1400] ;  /* 0x0014000428217984 */ /* 0x000f220008000800 */
[----:B-----5:R-:W-:Y:S01]  /*0a20*/  FMUL.FTZ R29, R29, UR5 ;  /* 0x000000051d1d7c20 */ /* 0x020fe20008410000 */
[----:B------:R-:W-:Y:S02]  /*0a30*/  F2FP.F16.F32.PACK_AB R31, R44, R35 ;  /* 0x000000232c1f723e */ /* 0x000fe400000000ff */
[----:B------:R-:W5:Y:S01]  /*0a40*/  LDS R28, [R40+UR4+0x2400] ;  /* 0x00240004281c7984 */ /* 0x000f620008000800 */
[----:B------:R-:W-:Y:S01]  /*0a50*/  FMUL.FTZ R35, R23, UR5 ;  /* 0x0000000517237c20 */ /* 0x000fe20008410000 */
[----:B------:R-:W-:-:S02]  /*0a60*/  F2FP.F16.F32.PACK_AB R23, R29, R32 ;  /* 0x000000201d17723e */ /* 0x000fc400000000ff */
[----:B------:R-:W5:Y:S01]  /*0a70*/  LDS R22, [R40+UR4+0x2800] ;  /* 0x0028000428167984 */ /* 0x000f620008000800 */
[----:B------:R-:W-:-:S03]  /*0a80*/  FMUL.FTZ R29, R18, UR5 ;  /* 0x00000005121d7c20 */ /* 0x000fc60008410000 */
[----:B------:R-:W5:Y:S01]  /*0a90*/  LDS R27, [R40+UR4+0x2c00] ;  /* 0x002c0004281b7984 */ /* 0x000f620008000800 */
[----:B------:R-:W-:-:S03]  /*0aa0*/  FMUL.FTZ R11, R11, UR5 ;  /* 0x000000050b0b7c20 */ /* 0x000fc60008410000 */
[----:B------:R-:W-:Y:S01]  /*0ab0*/  LDS R24, [R40+UR4+0x3000] ;  /* 0x0030000428187984 */ /* 0x000fe20008000800 */
        /* <DEDUP_REMOVED lines=12> */
[----:B---3--:R-:W-:-:S03]  /*0b80*/  FMUL.FTZ R34, R34, UR5 ;  /* 0x0000000522227c20 */ /* 0x008fc60008410000 */
[----:B------:R-:W3:Y:S01]  /*0b90*/  LDS R6, [R40+UR4+0x6000] ;  /* 0x0060000428067984 */ /* 0x000ee20008000800 */
[----:B----4-:R-:W-:-:S03]  /*0ba0*/  FMUL.FTZ R33, R33, UR5 ;  /* 0x0000000521217c20 */ /* 0x010fc60008410000 */
[----:B------:R-:W4:Y:S01]  /*0bb0*/  LDS R9, [R40+UR4+0x6400] ;  /* 0x0064000428097984 */ /* 0x000f220008000800 */
[----:B-----5:R-:W-:-:S03]  /*0bc0*/  FMUL.FTZ R28, R28, UR5 ;  /* 0x000000051c1c7c20 */ /* 0x020fc60008410000 */
[----:B------:R-:W5:Y:S01]  /*0bd0*/  LDS R4, [R40+UR4+0x6800] ;  /* 0x0068000428047984 */ /* 0x000f620008000800 */
[----:B------:R-:W-:Y:S01]  /*0be0*/  FMUL.FTZ R43, R22, UR5 ;  /* 0x00000005162b7c20 */ /* 0x000fe20008410000 */
[----:B------:R-:W-:Y:S02]  /*0bf0*/  F2FP.F16.F32.PACK_AB R22, R33, R34 ;  /* 0x000000222116723e */ /* 0x000fe400000000ff */
[----:B------:R-:W5:Y:S01]  /*0c00*/  LDS R7, [R40+UR4+0x7000] ;  /* 0x0070000428077984 */ /* 0x000f620008000800 */
[----:B------:R-:W-:-:S03]  /*0c10*/  FMUL.FTZ R44, R27, UR5 ;  /* 0x000000051b2c7c20 */ /* 0x000fc60008410000 */
[----:B------:R-:W5:Y:S02]  /*0c20*/  LDS R21, [R40+UR4+0x7400] ;  /* 0x0074000428157984 */ /* 0x000f640008000800 */
[----:B------:R-:W-:Y:S02]  /*0c30*/  F2FP.F16.F32.PACK_AB R27, R44, R43 ;  /* 0x0000002b2c1b723e */ /* 0x000fe400000000ff */
[----:B------:R-:W5:Y:S01]  /*0c40*/  LDS R20, [R40+UR4+0x7800] ;  /* 0x0078000428147984 */ /* 0x000f620008000800 */
[----:B------:R-:W-:Y:S01]  /*0c50*/  FMUL.FTZ R45, R26, UR5 ;  /* 0x000000051a2d7c20 */ /* 0x000fe20008410000 */
[----:B------:R-:W-:Y:S02]  /*0c60*/  SHF.R.S32.HI R43, RZ, 0x1f, R42 ;  /* 0x0000001fff2b7819 */ /* 0x000fe4000001142a */
[----:B------:R1:W5:Y:S01]  /*0c70*/  LDS R25, [R40+UR4+0x7c00] ;  /* 0x007c000428197984 */ /* 0x0003620008000800 */
[----:B------:R-:W-:Y:S01]  /*0c80*/  FMUL.FTZ R12, R12, UR5 ;  /* 0x000000050c0c7c20 */ /* 0x000fe20008410000 */
[----:B0-----:R-:W-:-:S04]  /*0c90*/  FMUL.FTZ R14, R14, UR5 ;  /* 0x000000050e0e7c20 */ /* 0x001fc80008410000 */
[----:B------:R-:W-:Y:S01]  /*0ca0*/  F2FP.F16.F32.PACK_AB R29, R29, R12 ;  /* 0x0000000c1d1d723e */ /* 0x000fe200000000ff */
[----:B-1----:R-:W-:Y:S01]  /*0cb0*/  FMUL.FTZ R40, R24, UR5 ;  /* 0x0000000518287c20 */ /* 0x002fe20008410000 */
[----:B------:R-:W-:Y:S01]  /*0cc0*/  FMUL.FTZ R13, R13, UR5 ;  /* 0x000000050d0d7c20 */ /* 0x000fe20008410000 */
[----:B------:R-:W-:Y:S01]  /*0cd0*/  F2FP.F16.F32.PACK_AB R24, R28, R35 ;  /* 0x000000231c18723e */ /* 0x000fe200000000ff */
[----:B--2---:R-:W-:Y:S02]  /*0ce0*/  FMUL.FTZ R16, R15, UR5 ;  /* 0x000000050f107c20 */ /* 0x004fe40008410000 */
[----:B------:R-:W-:Y:S02]  /*0cf0*/  F2FP.F16.F32.PACK_AB R26, R45, R40 ;  /* 0x000000282d1a723e */ /* 0x000fe400000000ff */
[----:B------:R-:W-:Y:S01]  /*0d00*/  F2FP.F16.F32.PACK_AB R17, R17, R14 ;  /* 0x0000000e1111723e */ /* 0x000fe200000000ff */
[----:B---3--:R-:W-:Y:S01]  /*0d10*/  FMUL.FTZ R6, R6, UR5 ;  /* 0x0000000506067c20 */ /* 0x008fe20008410000 */
[----:B------:R-:W-:-:S02]  /*0d20*/  F2FP.F16.F32.PACK_AB R16, R16, R13 ;  /* 0x0000000d1010723e */ /* 0x000fc400000000ff */
[----:B------:R-:W-:Y:S01]  /*0d30*/  CS2R R14, SRZ ;  /* 0x00000000000e7805 */ /* 0x000fe2000001ff00 */
[----:B------:R-:W0:Y:S01]  /*0d40*/  LDC.64 R12, c[0x0][0x258] ;  /* 0x00009600ff0c7b82 */ /* 0x000e220000000a00 */
[----:B----4-:R-:W-:Y:S01]  /*0d50*/  FMUL.FTZ R9, R9, UR5 ;  /* 0x0000000509097c20 */ /* 0x010fe20008410000 */
[--C-:B------:R-:W-:Y:S01]  /*0d60*/  @P0 IMAD.MOV.U32 R14, RZ, RZ, R36.reuse ;  /* 0x000000ffff0e0224 */ /* 0x100fe200078e0024 */
[----:B------:R-:W-:Y:S01]  /*0d70*/  @P0 SHF.R.S32.HI R15, RZ, 0x1f, R36 ;  /* 0x0000001fff0f0819 */ /* 0x000fe20000011424 */
[----:B-----5:R-:W-:Y:S02]  /*0d80*/  FMUL.FTZ R4, R4, UR5 ;  /* 0x0000000504047c20 */ /* 0x020fe40008410000 */
[----:B------:R-:W-:Y:S01]  /*0d90*/  F2FP.F16.F32.PACK_AB R9, R9, R6 ;  /* 0x000000060909723e */ /* 0x000fe200000000ff */
[----:B------:R-:W-:Y:S02]  /*0da0*/  FMUL.FTZ R7, R7, UR5 ;  /* 0x0000000507077c20 */ /* 0x000fe40008410000 */
[----:B------:R-:W-:Y:S01]  /*0db0*/  F2FP.F16.F32.PACK_AB R11, R11, R4 ;  /* 0x000000040b0b723e */ /* 0x000fe200000000ff */
[----:B------:R-:W-:Y:S01]  /*0dc0*/  FMUL.FTZ R8, R21, UR5 ;  /* 0x0000000515087c20 */ /* 0x000fe20008410000 */
[----:B------:R-:W-:Y:S01]  /*0dd0*/  LEA R21, R5, UR4, 0x1 ;  /* 0x0000000405157c11 */ /* 0x000fe2000f8e08ff */
[----:B------:R-:W-:-:S03]  /*0de0*/  FMUL.FTZ R20, R20, UR5 ;  /* 0x0000000514147c20 */ /* 0x000fc60008410000 */
[----:B------:R-:W-:Y:S01]  /*0df0*/  F2FP.F16.F32.PACK_AB R19, R8, R7 ;  /* 0x000000070813723e */ /* 0x000fe200000000ff */
[----:B------:R-:W-:Y:S01]  /*0e00*/  STS [R21+0x8000], R30 ;  /* 0x0080001e15007388 */ /* 0x000fe20000000800 */
[----:B------:R-:W-:Y:S01]  /*0e10*/  LEA R8, R41, UR4, 0x1 ;  /* 0x0000000429087c11 */ /* 0x000fe2000f8e08ff */
[----:B------:R-:W-:Y:S01]  /*0e20*/  FMUL.FTZ R25, R25, UR5 ;  /* 0x0000000519197c20 */ /* 0x000fe20008410000 */
[----:B------:R-:W-:Y:S01]  /*0e30*/  ULDC UR5, c[0x0][0x244] ;  /* 0x0000910000057ab9 */ /* 0x000fe20000000800 */
[----:B------:R-:W-:Y:S01]  /*0e40*/  STS [R21+0x8100], R31 ;  /* 0x0081001f15007388 */ /* 0x000fe20000000800 */
[----:B------:R-:W-:Y:S02]  /*0e50*/  UIADD3 UR4, UR4, 0x8000, URZ ;  /* 0x0000800004047890 */ /* 0x000fe4000fffe03f */
[----:B------:R-:W-:Y:S01]  /*0e60*/  F2FP.F16.F32.PACK_AB R20, R25, R20 ;  /* 0x000000141914723e */ /* 0x000fe200000000ff */
[----:B------:R-:W-:Y:S04]  /*0e70*/  STS [R21+0x9000], R24 ;  /* 0x0090001815007388 */ /* 0x000fe80000000800 */
[----:B------:R-:W-:Y:S04]  /*0e80*/  STS [R21+0x9100], R27 ;  /* 0x0091001b15007388 */ /* 0x000fe80000000800 */
[----:B------:R-:W-:Y:S04]  /*0e90*/  STS [R21+0x8400], R22 ;  /* 0x0084001615007388 */ /* 0x000fe80000000800 */
[----:B------:R-:W-:Y:S04]  /*0ea0*/  STS [R21+0x8500], R23 ;  /* 0x0085001715007388 */ /* 0x000fe80000000800 */
[----:B------:R-:W-:Y:S04]  /*0eb0*/  STS [R21+0x9400], R26 ;  /* 0x0094001a15007388 */ /* 0x000fe80000000800 */
[----:B------:R1:W-:Y:S04]  /*0ec0*/  STS [R21+0x9500], R10 ;  /* 0x0095000a15007388 */ /* 0x0003e80000000800 */
[----:B------:R-:W-:Y:S04]  /*0ed0*/  STS [R21+0xa000], R29 ;  /* 0x00a0001d15007388 */ /* 0x000fe80000000800 */
[----:B------:R-:W-:Y:S01]  /*0ee0*/  STS [R21+0xa100], R18 ;  /* 0x00a1001215007388 */ /* 0x000fe20000000800 */
[----:B-1----:R-:W-:Y:S01]  /*0ef0*/  IADD3 R10, P0, R39, R14, RZ ;  /* 0x0000000e270a7210 */ /* 0x002fe20007f1e0ff */
[----:B0-----:R-:W-:-:S02]  /*0f00*/  IMAD R14, R12, UR9, RZ ;  /* 0x000000090c0e7c24 */ /* 0x001fc4000f8e02ff */
[----:B------:R0:W-:Y:S04]  /*0f10*/  STS [R21+0xb000], R9 ;  /* 0x00b0000915007388 */ /* 0x0001e80000000800 */
[----:B------:R1:W-:Y:S04]  /*0f20*/  STS [R21+0xb100], R11 ;  /* 0x00b1000b15007388 */ /* 0x0003e80000000800 */
[----:B------:R2:W-:Y:S01]  /*0f30*/  STS [R21+0xa400], R17 ;  /* 0x00a4001115007388 */ /* 0x0005e20000000800 */
[----:B0-----:R-:W-:Y:S01]  /*0f40*/  VIADDMNMX R9, R3, -R0, 0x40, PT ;  /* 0x0000004003097446 */ /* 0x001fe20003800900 */
[----:B------:R-:W-:-:S02]  /*0f50*/  VIADD R0, R39, 0x10 ;  /* 0x0000001027007836 */ /* 0x000fc40000000000 */
[----:B------:R2:W-:Y:S01]  /*0f60*/  STS [R21+0xa500], R16 ;  /* 0x00a5001015007388 */ /* 0x0005e20000000800 */
[----:B------:R-:W-:Y:S01]  /*0f70*/  IMAD R3, R13, UR8, R14 ;  /* 0x000000080d037c24 */ /* 0x000fe2000f8e020e */
[----:B-1----:R-:W-:Y:S01]  /*0f80*/  LEA.HI.X.SX32 R11, R39, R15, 0x1, P0 ;  /* 0x0000000f270b7211 */ /* 0x002fe200000f0eff */
[----:B------:R-:W-:Y:S01]  /*0f90*/  IMAD.WIDE.U32 R12, R12, UR8, R42 ;  /* 0x000000080c0c7c25 */ /* 0x000fe2000f8e002a */
[----:B------:R2:W-:Y:S01]  /*0fa0*/  STS [R21+0xb400], R19 ;  /* 0x00b4001315007388 */ /* 0x0005e20000000800 */
[----:B------:R-:W-:Y:S01]  /*0fb0*/  ISETP.GE.AND P0, PT, R42, UR5, PT ;  /* 0x000000052a007c0c */ /* 0x000fe2000bf06270 */
[----:B------:R-:W-:Y:S01]  /*0fc0*/  ULDC.64 UR8, c[0x0][0x260] ;  /* 0x0000980000087ab9 */ /* 0x000fe20000000a00 */
[----:B------:R-:W-:Y:S01]  /*0fd0*/  IMAD.IADD R13, R13, 0x1, R3 ;  /* 0x000000010d0d7824 */ /* 0x000fe200078e0203 */
[----:B------:R2:W-:Y:S01]  /*0fe0*/  STS [R21+0xb500], R20 ;  /* 0x00b5001415007388 */ /* 0x0005e20000000800 */
[----:B------:R-:W-:Y:S01]  /*0ff0*/  BAR.SYNC.DEFER_BLOCKING 0x0 ;  /* 0x0000000000007b1d */ /* 0x000fe20000010000 */
[-C--:B------:R-:W-:Y:S01]  /*1000*/  ISETP.GE.OR P3, PT, R39, R9.reuse, P0 ;  /* 0x000000092700720c */ /* 0x080fe20000766670 */
[----:B------:R-:W-:Y:S01]  /*1010*/  IMAD R37, R37, UR8, RZ ;  /* 0x0000000825257c24 */ /* 0x000fe2000f8e02ff */
[----:B------:R-:W-:Y:S01]  /*1020*/  ISETP.GE.OR P2, PT, R0, R9, P0 ;  /* 0x000000090000720c */ /* 0x000fe20000746670 */
[C---:B------:R-:W-:Y:S01]  /*1030*/  VIADD R0, R39.reuse, 0x20 ;  /* 0x0000002027007836 */ /* 0x040fe20000000000 */
[----:B------:R-:W-:Y:S01]  /*1040*/  IADD3 R39, R39, 0x30, RZ ;  /* 0x0000003027277810 */ /* 0x000fe20007ffe0ff */
[----:B------:R-:W-:-:S02]  /*1050*/  IMAD R37, R38, UR9, R37 ;  /* 0x0000000926257c24 */ /* 0x000fc4000f8e0225 */
[----:B------:R-:W-:Y:S01]  /*1060*/  IMAD.WIDE R2, R2, 0x40, R10 ;  /* 0x0000004002027825 */ /* 0x000fe200078e020a */
[-C--:B------:R-:W-:Y:S02]  /*1070*/  ISETP.GE.OR P1, PT, R0, R9.reuse, P0 ;  /* 0x000000090000720c */ /* 0x080fe40000726670 */
[----:B------:R-:W-:Y:S01]  /*1080*/  ISETP.GE.OR P0, PT, R39, R9, P0 ;  /* 0x000000092700720c */ /* 0x000fe20000706670 */
[----:B------:R-:W-:Y:S01]  /*1090*/  IMAD.WIDE.U32 R38, R38, UR8, R12 ;  /* 0x0000000826267c25 */ /* 0x000fe2000f8e000c */
[----:B------:R-:W-:-:S03]  /*10a0*/  LEA R12, R41, UR4, 0x1 ;  /* 0x00000004290c7c11 */ /* 0x000fc6000f8e08ff */
[----:B------:R-:W-:Y:S01]  /*10b0*/  IMAD.IADD R11, R39, 0x1, R37 ;  /* 0x00000001270b7824 */ /* 0x000fe200078e0225 */
[----:B------:R2:W0:Y:S01]  /*10c0*/  LDS.128 R4, [R8+0x8600] ;  /* 0x0086000008047984 */ /* 0x0004220000000c00 */
[----:B------:R-:W-:Y:S06]  /*10d0*/  @P3 BRA `(.L_x_82) ;  /* 0x00000000002c3947 */ /* 0x000fec0003800000 */
[----:B------:R-:W1:Y:S01]  /*10e0*/  LDS.128 R12, [R12] ;  /* 0x000000000c0c7984 */ /* 0x000e620000000c00 */
[----:B------:R-:W-:Y:S01]  /*10f0*/  ULDC.64 UR4, c[0x0][0x250] ;  /* 0x0000940000047ab9 */ /* 0x000fe20000000a00 */
[----:B------:R-:W-:Y:S02]  /*1100*/  IMAD.MOV.U32 R10, RZ, RZ, R38 ;  /* 0x000000ffff0a7224 */ /* 0x000fe400078e0026 */
[----:B------:R-:W-:Y:S02]  /*1110*/  IMAD R9, R3, UR4, RZ ;  /* 0x0000000403097c24 */ /* 0x000fe4000f8e02ff */
[----:B--2---:R-:W-:-:S04]  /*1120*/  IMAD.WIDE.U32 R16, R2, UR4, R10 ;  /* 0x0000000402107c25 */ /* 0x004fc8000f8e000a */
[----:B------:R-:W-:Y:S01]  /*1130*/  IMAD R9, R2, UR5, R9 ;  /* 0x0000000502097c24 */ /* 0x000fe2000f8e0209 */
[----:B------:R-:W-:Y:S02]  /*1140*/  ULDC.64 UR4, c[0x0][0x238] ;  /* 0x00008e0000047ab9 */ /* 0x000fe40000000a00 */
[----:B------:R-:W-:Y:S01]  /*1150*/  LEA R18, P3, R16, UR4, 0x1 ;  /* 0x0000000410127c11 */ /* 0x000fe2000f8608ff */
[----:B------:R-:W-:-:S05]  /*1160*/  IMAD.IADD R9, R17, 0x1, R9 ;  /* 0x0000000111097824 */ /* 0x000fca00078e0209 */
[----:B------:R-:W-:-:S05]  /*1170*/  LEA.HI.X R19, R16, UR5, R9, 0x1, P3 ;  /* 0x0000000510137c11 */ /* 0x000fca00098f0c09 */
[----:B-1----:R1:W-:Y:S02]  /*1180*/  STG.E.128 desc[UR6][R18.64], R12 ;  /* 0x0000000c12007986 */ /* 0x0023e4000c101d06 */
.L_x_82:
[----:B------:R-:W-:Y:S05]  /*1190*/  BSYNC B0 ;  /* 0x0000000000007941 */ /* 0x000fea0003800000 */
.L_x_81:
[----:B-1----:R1:W3:Y:S01]  /*11a0*/  LDS.128 R12, [R8+0x8200] ;  /* 0x00820000080c7984 */ /* 0x0022e20000000c00 */
[----:B------:R-:W-:Y:S04]  /*11b0*/  BSSY B0, `(.L_x_83) ;  /* 0x000000f000007945 */ /* 0x000fe80003800000 */
[----:B------:R-:W-:Y:S05]  /*11c0*/  @P2 BRA `(.L_x_84) ;  /* 0x0000000000342947 */ /* 0x000fea0003800000 */
[----:B------:R-:W-:Y:S01]  /*11d0*/  IADD3 R9, P2, R2, 0x10, RZ ;  /* 0x0000001002097810 */ /* 0x000fe20007f5e0ff */
[----:B------:R-:W-:Y:S01]  /*11e0*/  ULDC.64 UR4, c[0x0][0x250] ;  /* 0x0000940000047ab9 */ /* 0x000fe20000000a00 */
[----:B--2---:R-:W-:Y:S02]  /*11f0*/  IMAD.MOV.U32 R16, RZ, RZ, R38 ;  /* 0x000000ffff107224 */ /* 0x004fe400078e0026 */
        /* <DEDUP_REMOVED lines=10> */
.L_x_84:
[----:B------:R-:W-:Y:S05]  /*12a0*/  BSYNC B0 ;  /* 0x0000000000007941 */ /* 0x000fea0003800000 */
.L_x_83:
[----:B---34-:R3:W4:Y:S01]  /*12b0*/  LDS.128 R12, [R8+0x8400] ;  /* 0x00840000080c7984 */ /* 0x0187220000000c00 */
[----:B------:R-:W-:Y:S04]  /*12c0*/  BSSY B0, `(.L_x_85) ;  /* 0x000000f000007945 */ /* 0x000fe80003800000 */
[----:B------:R-:W-:Y:S05]  /*12d0*/  @P1 BRA `(.L_x_86) ;  /* 0x0000000000341947 */ /* 0x000fea0003800000 */
[----:B--2---:R-:W-:Y:S01]  /*12e0*/  IADD3 R17, P1, R2, 0x20, RZ ;  /* 0x0000002002117810 */ /* 0x004fe20007f3e0ff */
[----:B------:R-:W-:Y:S01]  /*12f0*/  ULDC.64 UR4, c[0x0][0x250] ;  /* 0x0000940000047ab9 */ /* 0x000fe20000000a00 */
[----:B-1-3--:R-:W-:Y:S02]  /*1300*/  IMAD.MOV.U32 R8, RZ, RZ, R38 ;  /* 0x000000ffff087224 */ /* 0x00afe400078e0026 */
        /* <DEDUP_REMOVED lines=9> */
[----:B----4-:R1:W-:Y:S02]  /*13a0*/  STG.E.128 desc[UR6][R16.64], R12 ;  /* 0x0000000c10007986 */ /* 0x0103e4000c101d06 */
.L_x_86:
[----:B------:R-:W-:Y:S05]  /*13b0*/  BSYNC B0 ;  /* 0x0000000000007941 */ /* 0x000fea0003800000 */
.L_x_85:
[----:B------:R-:W-:Y:S05]  /*13c0*/  @P0 EXIT ;  /* 0x000000000000094d */ /* 0x000fea0003800000 */
[----:B------:R-:W-:Y:S01]  /*13d0*/  IADD3 R9, P0, R2, 0x30, RZ ;  /* 0x0000003002097810 */ /* 0x000fe20007f1e0ff */
[----:B------:R-:W-:-:S04]  /*13e0*/  ULDC.64 UR4, c[0x0][0x250] ;  /* 0x0000940000047ab9 */ /* 0x000fc80000000a00 */
[----:B------:R-:W-:Y:S02]  /*13f0*/  IMAD.X R2, RZ, RZ, R3, P0 ;  /* 0x000000ffff027224 */ /* 0x000fe400000e0603 */
[----:B------:R-:W-:Y:S02]  /*1400*/  IMAD.MOV.U32 R3, RZ, RZ, R11 ;  /* 0x000000ffff037224 */ /* 0x000fe400078e000b */
[----:B------:R-:W-:Y:S02]  /*1410*/  IMAD R0, R2, UR4, RZ ;  /* 0x0000000402007c24 */ /* 0x000fe4000f8e02ff */
[----:B------:R-:W-:-:S04]  /*1420*/  IMAD.MOV.U32 R2, RZ, RZ, R38 ;  /* 0x000000ffff027224 */ /* 0x000fc800078e0026 */
[----:B------:R-:W-:-:S04]  /*1430*/  IMAD.WIDE.U32 R2, R9, UR4, R2 ;  /* 0x0000000409027c25 */ /* 0x000fc8000f8e0002 */
[----:B------:R-:W-:Y:S01]  /*1440*/  IMAD R9, R9, UR5, R0 ;  /* 0x0000000509097c24 */ /* 0x000fe2000f8e0200 */
[----:B------:R-:W-:Y:S02]  /*1450*/  ULDC.64 UR4, c[0x0][0x238] ;  /* 0x00008e0000047ab9 */ /* 0x000fe40000000a00 */
[----:B-123--:R-:W-:Y:S01]  /*1460*/  LEA R8, P0, R2, UR4, 0x1 ;  /* 0x0000000402087c11 */ /* 0x00efe2000f8008ff */
[----:B------:R-:W-:-:S05]  /*1470*/  IMAD.IADD R3, R3, 0x1, R9 ;  /* 0x0000000103037824 */ /* 0x000fca00078e0209 */
[----:B------:R-:W-:-:S05]  /*1480*/  LEA.HI.X R9, R2, UR5, R3, 0x1, P0 ;  /* 0x0000000502097c11 */ /* 0x000fca00080f0c03 */
[----:B0-----:R-:W-:Y:S01]  /*1490*/  STG.E.128 desc[UR6][R8.64], R4 ;  /* 0x0000000408007986 */ /* 0x001fe2000c101d06 */
[----:B------:R-:W-:Y:S05]  /*14a0*/  EXIT ;  /* 0x000000000000794d */ /* 0x000fea0003800000 */
.L_x_87:
        /* <DEDUP_REMOVED lines=13> */
.L_x_147:


//--------------------- .text._ZN7cutlass13device_kernelIN5flash19enable_sm80_to_sm89INS1_16FlashAttnBwdSm80INS1_25CollectiveMainloopBwdSm80ILi2ELi2EN4cute5tupleIJNS5_1CILi64EEENS7_ILi128EEES9_EEENS_6half_tEfNS_4arch4Sm80ELb1ELb0ELb0ELb1ELb1ELb0ELb0ELb0ELi2ELi2ELi2ELi2ELb0EEENS1_24CollectiveEpilogueBwdGQAISA_fSD_Li256ELb1ELb1EEENS1_25SingleTileBwdLPTSchedulerILb1ELi128ELb1EEEEEEEEEvNT_6ParamsE --------------------------
	.section	.text._ZN7cutlass13device_kernelIN5flash19enable_sm80_to_sm89INS1_16FlashAttnBwdSm80INS1_25CollectiveMainloopBwdSm80ILi2ELi2EN4cute5tupleIJNS5_1CILi64EEENS7_ILi128EEES9_EEENS_6half_tEfNS_4arch4Sm80ELb1ELb0ELb0ELb1ELb1ELb0ELb0ELb0ELi2ELi2ELi2ELi2ELb0EEENS1_24CollectiveEpilogueBwdGQAISA_fSD_Li256ELb1ELb1EEENS1_25SingleTileBwdLPTSchedulerILb1ELi128ELb1EEEEEEEEEvNT_6ParamsE,"ax",@progbits
	.align	128
.text._ZN7cutlass13device_kernelIN5flash19enable_sm80_to_sm89INS1_16FlashAttnBwdSm80INS1_25CollectiveMainloopBwdSm80ILi2ELi2EN4cute5tupleIJNS5_1CILi64EEENS7_ILi128EEES9_EEENS_6half_tEfNS_4arch4Sm80ELb1ELb0ELb0ELb1ELb1ELb0ELb0ELb0ELi2ELi2ELi2ELi2ELb0EEENS1_24CollectiveEpilogueBwdGQAISA_fSD_Li256ELb1ELb1EEENS1_25SingleTileBwdLPTSchedulerILb1ELi128ELb1EEEEEEEEEvNT_6ParamsE:
        .type           _ZN7cutlass13device_kernelIN5flash19enable_sm80_to_sm89INS1_16FlashAttnBwdSm80INS1_25CollectiveMainloopBwdSm80ILi2ELi2EN4cute5tupleIJNS5_1CILi64EEENS7_ILi128EEES9_EEENS_6half_tEfNS_4arch4Sm80ELb1ELb0ELb0ELb1ELb1ELb0ELb0ELb0ELi2ELi2ELi2ELi2ELb0EEENS1_24CollectiveEpilogueBwdGQAISA_fSD_Li256ELb1ELb1EEENS1_25SingleTileBwdLPTSchedulerILb1ELi128ELb1EEEEEEEEEvNT_6ParamsE,@function
        .size           _ZN7cutlass13device_kernelIN5flash19enable_sm80_to_sm89INS1_16FlashAttnBwdSm80INS1_25CollectiveMainloopBwdSm80ILi2ELi2EN4cute5tupleIJNS5_1CILi64EEENS7_ILi128EEES9_EEENS_6half_tEfNS_4arch4Sm80ELb1ELb0ELb0ELb1ELb1ELb0ELb0ELb0ELi2ELi2ELi2ELi2ELb0EEENS1_24CollectiveEpilogueBwdGQAISA_fSD_Li256ELb1ELb1EEENS1_25SingleTileBwdLPTSchedulerILb1ELi128ELb1EEEEEEEEEvNT_6ParamsE,(.L_x_148 - _ZN7cutlass13device_kernelIN5flash19enable_sm80_to_sm89INS1_16FlashAttnBwdSm80INS1_25CollectiveMainloopBwdSm80ILi2ELi2EN4cute5tupleIJNS5_1CILi64EEENS7_ILi128EEES9_EEENS_6half_tEfNS_4arch4Sm80ELb1ELb0ELb0ELb1ELb1ELb0ELb0ELb0ELi2ELi2ELi2ELi2ELb0EEENS1_24CollectiveEpilogueBwdGQAISA_fSD_Li256ELb1ELb1EEENS1_25SingleTileBwdLPTSchedulerILb1ELi128ELb1EEEEEEEEEvNT_6ParamsE)
        .other          _ZN7cutlass13device_kernelIN5flash19enable_sm80_to_sm89INS1_16FlashAttnBwdSm80INS1_25CollectiveMainloopBwdSm80ILi2ELi2EN4cute5tupleIJNS5_1CILi64EEENS7_ILi128EEES9_EEENS_6half_tEfNS_4arch4Sm80ELb1ELb0ELb0ELb1ELb1ELb0ELb0ELb0ELi2ELi2ELi2ELi2ELb0EEENS1_24CollectiveEpilogueBwdGQAISA_fSD_Li256ELb1ELb1EEENS1_25SingleTileBwdLPTSchedulerILb1ELi128ELb1EEEEEEEEEvNT_6ParamsE,@"STO_CUDA_ENTRY STV_DEFAULT"
_ZN7cutlass13device_kernelIN5flash19enable_sm80_to_sm89INS1_16FlashAttnBwdSm80INS1_25CollectiveMainloopBwdSm80ILi2ELi2EN4cute5tupleIJNS5_1CILi64EEENS7_ILi128EEES9_EEENS_6half_tEfNS_4arch4Sm80ELb1ELb0ELb0ELb1ELb1ELb0ELb0ELb0ELi2ELi2ELi2ELi2ELb0EEENS1_24CollectiveEpilogueBwdGQAISA_fSD_Li256ELb1ELb1EEENS1_25SingleTileBwdLPTSchedulerILb1ELi128ELb1EEEEEEEEEvNT_6ParamsE:
[----:B------:R-:W-:Y:S01]  /*0000*/  LDC R1, c[0x0][0x28] ;  /* 0x00000a00ff017b82 */ /* 0x000fe20000000800 */
[----:B------:R-:W-:Y:S05]  /*0010*/  EXIT ;  /* 0x000000000000794d */ /* 0x000fea0003800000 */
.L_x_88:
        /* <DEDUP_REMOVED lines=14> */
.L_x_148:


//--------------------- .text._ZN7cutlass13device_kernelIN5flash22FlashAttnBwdPreprocessIN4cute5tupleIJNS3_1CILi64EEENS5_ILi128EEEEEENS_6half_tEfNS_4arch4Sm80ELb1ELb1EEEEEvNT_6ParamsE --------------------------
	.section	.text._ZN7cutlass13device_kernelIN5flash22FlashAttnBwdPreprocessIN4cute5tupleIJNS3_1CILi64EEENS5_ILi128EEEEEENS_6half_tEfNS_4arch4Sm80ELb1ELb1EEEEEvNT_6ParamsE,"ax",@progbits
	.align	128
.text._ZN7cutlass13device_kernelIN5flash22FlashAttnBwdPreprocessIN4cute5tupleIJNS3_1CILi64EEENS5_ILi128EEEEEENS_6half_tEfNS_4arch4Sm80ELb1ELb1EEEEEvNT_6ParamsE:
        .type           _ZN7cutlass13device_kernelIN5flash22FlashAttnBwdPreprocessIN4cute5tupleIJNS3_1CILi64EEENS5_ILi128EEEEEENS_6half_tEfNS_4arch4Sm80ELb1ELb1EEEEEvNT_6ParamsE,@function
        .size           _ZN7cutlass13device_kernelIN5flash22FlashAttnBwdPreprocessIN4cute5tupleIJNS3_1CILi64EEENS5_ILi128EEEEEENS_6half_tEfNS_4arch4Sm80ELb1ELb1EEEEEvNT_6ParamsE,(.L_x_149 - _ZN7cutlass13device_kernelIN5flash22FlashAttnBwdPreprocessIN4cute5tupleIJNS3_1CILi64EEENS5_ILi128EEEEEENS_6half_tEfNS_4arch4Sm80ELb1ELb1EEEEEvNT_6ParamsE)
        .other          _ZN7cutlass13device_kernelIN5flash22FlashAttnBwdPreprocessIN4cute5tupleIJNS3_1CILi64EEENS5_ILi128EEEEEENS_6half_tEfNS_4arch4Sm80ELb1ELb1EEEEEvNT_6ParamsE,@"STO_CUDA_ENTRY STV_DEFAULT"
_ZN7cutlass13device_kernelIN5flash22FlashAttnBwdPreprocessIN4cute5tupleIJNS3_1CILi64EEENS5_ILi128EEEEEENS_6half_tEfNS_4arch4Sm80ELb1ELb1EEEEEvNT_6ParamsE:
[----:B------:R-:W-:Y:S08]  /*0000*/  LDC R1, c[0x0][0x28] ;  /* 0x00000a00ff017b82 */ /* 0x000ff00000000800 */
[----:B------:R-:W0:Y:S01]  /*0010*/  LDC.64 R2, c[0x0][0x2f8] ;  /* 0x0000be00ff027b82 */ /* 0x000e220000000a00 */
[----:B------:R-:W1:Y:S01]  /*0020*/  S2R R0, SR_CTAID.Z ;  /* 0x0000000000007919 */ /* 0x000e620000002700 */
[----:B------:R-:W-:-:S06]  /*0030*/  ULDC.64 UR4, c[0x0][0x208] ;  /* 0x0000820000047ab9 */ /* 0x000fcc0000000a00 */
[----:B------:R-:W2:Y:S08]  /*0040*/  LDC.64 R4, c[0x0][0x2f0] ;  /* 0x0000bc00ff047b82 */ /* 0x000eb00000000a00 */
[----:B------:R-:W1:Y:S01]  /*0050*/  LDC.64 R6, c[0x0][0x2f0] ;  /* 0x0000bc00ff067b82 */ /* 0x000e620000000a00 */
[----:B0-----:R-:W-:-:S04]  /*0060*/  ISETP.NE.U32.AND P1, PT, R2, RZ, PT ;  /* 0x000000ff0200720c */ /* 0x001fc80003f25070 */
[----:B------:R-:W-:Y:S02]  /*0070*/  ISETP.NE.AND.EX P1, PT, R3, RZ, PT, P1 ;  /* 0x000000ff0300720c */ /* 0x000fe40003f25310 */
[----:B--2---:R-:W-:-:S04]  /*0080*/  ISETP.NE.U32.AND P0, PT, R4, RZ, PT ;  /* 0x000000ff0400720c */ /* 0x004fc80003f05070 */
[----:B------:R-:W-:Y:S01]  /*0090*/  ISETP.NE.AND.EX P0, PT, R5, RZ, PT, P0 ;  /* 0x000000ff0500720c */ /* 0x000fe20003f05300 */
[----:B------:R-:W-:Y:S01]  /*00a0*/  ULDC UR6, c[0x0][0x218] ;  /* 0x0000860000067ab9 */ /* 0x000fe20000000800 */
[----:B------:R-:W-:Y:S01]  /*00b0*/  ISETP.NE.U32.AND P2, PT, R4, RZ, PT ;  /* 0x000000ff0400720c */ /* 0x000fe20003f45070 */
[----:B-1----:R-:W-:-:S04]  /*00c0*/  IMAD.WIDE R6, R0, 0x4, R6 ;  /* 0x0000000400067825 */ /* 0x002fc800078e0206 */
[----:B------:R-:W0:Y:S01]  /*00d0*/  @P1 LDC.64 R8, c[0x0][0x2f8] ;  /* 0x0000be00ff081b82 */ /* 0x000e220000000a00 */
[----:B------:R-:W-:-:S05]  /*00e0*/  MOV R4, UR6 ;  /* 0x0000000600047c02 */ /* 0x000fca0008000f00 */
[----:B------:R1:W5:Y:S01]  /*00f0*/  @P0 LDG.E R48, desc[UR4][R6.64] ;  /* 0x0000000406300981 */ /* 0x000362000c1e1900 */
[----:B------:R-:W-:Y:S01]  /*0100*/  ISETP.NE.AND.EX P2, PT, R5, RZ, PT, P2 ;  /* 0x000000ff0500720c */ /* 0x000fe20003f45320 */
[----:B------:R-:W2:Y:S01]  /*0110*/  S2R R2, SR_CTAID.X ;  /* 0x0000000000027919 */ /* 0x000ea20000002500 */
[----:B------:R-:W3:Y:S01]  /*0120*/  S2R R3, SR_TID.X ;  /* 0x0000000000037919 */ /* 0x000ee20000002100 */
[----:B0-----:R-:W-:-:S05]  /*0130*/  @P1 IMAD.WIDE R8, R0, 0x4, R8 ;  /* 0x0000000400081825 */ /* 0x001fca00078e0208 */
[----:B------:R1:W5:Y:S01]  /*0140*/  @P1 LDG.E R4, desc[UR4][R8.64] ;  /* 0x0000000408041981 */ /* 0x000362000c1e1900 */
[----:B--2---:R-:W-:Y:S01]  /*0150*/  SHF.L.U32 R5, R2, 0x6, RZ ;  /* 0x0000000602057819 */ /* 0x004fe200000006ff */
[----:B---3--:R-:W-:Y:S06]  /*0160*/  @P1 BRA `(.L_x_89) ;  /* 0x0000000000101947 */ /* 0x008fec0003800000 */
[----:B------:R-:W-:Y:S05]  /*0170*/  @!P0 BRA `(.L_x_89) ;  /* 0x00000000000c8947 */ /* 0x000fea0003800000 */
[----:B-1----:R-:W2:Y:S04]  /*0180*/  LDG.E R9, desc[UR4][R6.64] ;  /* 0x0000000406097981 */ /* 0x002ea8000c1e1900 */
[----:B-----5:R-:W2:Y:S02]  /*0190*/  LDG.E R4, desc[UR4][R6.64+0x4] ;  /* 0x0000040406047981 */ /* 0x020ea4000c1e1900 */
[----:B--2---:R-:W-:-:S07]  /*01a0*/  IADD3 R4, -R9, R4, RZ ;  /* 0x0000000409047210 */ /* 0x004fce0007ffe1ff */
.L_x_89:
[----:B-----5:R-:W-:-:S13]  /*01b0*/  ISETP.LE.AND P1, PT, R4, R5, PT ;  /* 0x000000050400720c */ /* 0x020fda0003f23270 */
[----:B------:R-:W-:Y:S05]  /*01c0*/  @P2 EXIT P1 ;  /* 0x000000000000294d */ /* 0x000fea0000800000 */
[----:B------:R-:W0:Y:S01]  /*01d0*/  S2UR UR6, SR_CTAID.Y ;  /* 0x00000000000679c3 */ /* 0x000e220000002600 */
[----:B------:R-:W-:Y:S01]  /*01e0*/  ISETP.GT.AND P1, PT, R3, 0x3f, PT ;  /* 0x0000003f0300780c */ /* 0x000fe20003f24270 */
[----:B------:R-:W-:Y:S01]  /*01f0*/  BSSY B0, `(.L_x_90) ;  /* 0x0000026000007945 */ /* 0x000fe20003800000 */
[----:B------:R-:W-:Y:S02]  /*0200*/  IADD3 R47, -R5, R4, RZ ;  /* 0x00000004052f7210 */ /* 0x000fe40007ffe1ff */
[----:B------:R-:W-:Y:S02]  /*0210*/  CS2R R14, SRZ ;  /* 0x00000000000e7805 */ /* 0x000fe4000001ff00 */
[----:B-1----:R-:W-:Y:S02]  /*0220*/  SHF.R.S32.HI R6, RZ, 0x1f, R3 ;  /* 0x0000001fff067819 */ /* 0x002fe40000011403 */
[----:B------:R-:W-:Y:S01]  /*0230*/  ISETP.GE.OR P4, PT, R3, R47, P1 ;  /* 0x0000002f0300720c */ /* 0x000fe20000f86670 */
[----:B------:R-:W1:Y:S01]  /*0240*/  LDC.64 R10, c[0x0][0x230] ;  /* 0x00008c00ff0a7b82 */ /* 0x000e620000000a00 */
[----:B------:R-:W-:-:S02]  /*0250*/  LEA.HI R7, R6, R3, RZ, 0x4 ;  /* 0x0000000306077211 */ /* 0x000fc400078f20ff */
[----:B------:R-:W-:Y:S02]  /*0260*/  SHF.R.S32.HI R41, RZ, 0x1f, R0 ;  /* 0x0000001fff297819 */ /* 0x000fe40000011400 */
[----:B------:R-:W-:Y:S02]  /*0270*/  LOP3.LUT R8, R7, 0xfffffff0, RZ, 0xc0, !PT ;  /* 0xfffffff007087812 */ /* 0x000fe400078ec0ff */
[----:B------:R-:W-:Y:S02]  /*0280*/  SHF.R.S32.HI R6, RZ, 0x4, R7 ;  /* 0x00000004ff067819 */ /* 0x000fe40000011407 */
[----:B------:R-:W-:Y:S02]  /*0290*/  IADD3 R45, -R8, R3, RZ ;  /* 0x00000003082d7210 */ /* 0x000fe40007ffe1ff */
[----:B------:R-:W-:Y:S02]  /*02a0*/  @P0 SHF.R.S32.HI R15, RZ, 0x1f, R48 ;  /* 0x0000001fff0f0819 */ /* 0x000fe40000011430 */
[----:B------:R-:W-:-:S02]  /*02b0*/  @P0 MOV R14, R48 ;  /* 0x00000030000e0202 */ /* 0x000fc40000000f00 */
[----:B------:R-:W-:Y:S01]  /*02c0*/  ISETP.GE.AND P3, PT, R6, R47, PT ;  /* 0x0000002f0600720c */ /* 0x000fe20003f66270 */
[----:B0-----:R-:W-:Y:S01]  /*02d0*/  USHF.R.S32.HI UR7, URZ, 0x1f, UR6 ;  /* 0x0000001f3f077899 */ /* 0x001fe20008011406 */
[----:B------:R-:W-:Y:S02]  /*02e0*/  SEL R7, R0, RZ, !P2 ;  /* 0x000000ff00077207 */ /* 0x000fe40005000000 */
[----:B------:R-:W-:Y:S02]  /*02f0*/  MOV R40, 0x7f800000 ;  /* 0x7f80000000287802 */ /* 0x000fe40000000f00 */
[----:B------:R-:W-:Y:S02]  /*0300*/  SHF.L.U32 R8, R45, 0x3, RZ ;  /* 0x000000032d087819 */ /* 0x000fe400000006ff */
[----:B------:R-:W-:Y:S01]  /*0310*/  SEL R41, R41, RZ, !P2 ;  /* 0x000000ff29297207 */ /* 0x000fe20005000000 */
[----:B------:R-:W-:Y:S06]  /*0320*/  @P4 BRA `(.L_x_91) ;  /* 0x0000000000484947 */ /* 0x000fec0003800000 */
[----:B------:R-:W0:Y:S01]  /*0330*/  LDC.64 R18, c[0x0][0x290] ;  /* 0x0000a400ff127b82 */ /* 0x000e220000000a00 */
[----:B------:R-:W-:Y:S01]  /*0340*/  SHF.R.S32.HI R13, RZ, 0x1f, R5 ;  /* 0x0000001fff0d7819 */ /* 0x000fe20000011405 */
[----:B------:R-:W-:Y:S01]  /*0350*/  ULDC.64 UR8, c[0x0][0x298] ;  /* 0x0000a60000087ab9 */ /* 0x000fe20000000a00 */
[--C-:B------:R-:W-:Y:S02]  /*0360*/  SHF.R.S32.HI R16, RZ, 0x1f, R3.reuse ;  /* 0x0000001fff107819 */ /* 0x100fe40000011403 */
[----:B------:R-:W-:-:S04]  /*0370*/  IADD3 R12, P2, P4, R14, R5, R3 ;  /* 0x000000050e0c7210 */ /* 0x000fc80007c5e003 */
[----:B------:R-:W-:Y:S01]  /*0380*/  IADD3.X R13, R15, R13, R16, P2, P4 ;  /* 0x0000000d0f0d7210 */ /* 0x000fe200017e8410 */
[C---:B0-----:R-:W-:Y:S02]  /*0390*/  IMAD R16, R18.reuse, UR7, RZ ;  /* 0x0000000712107c24 */ /* 0x041fe4000f8e02ff */
[----:B------:R-:W-:-:S04]  /*03a0*/  IMAD.WIDE.U32 R12, R18, UR6, R12 ;  /* 0x00000006120c7c25 */ /* 0x000fc8000f8e000c */
[----:B------:R-:W-:Y:S02]  /*03b0*/  IMAD R17, R19, UR6, R16 ;  /* 0x0000000613117c24 */ /* 0x000fe4000f8e0210 */
[----:B------:R-:W-:-:S03]  /*03c0*/  IMAD R16, R41, UR8, RZ ;  /* 0x0000000829107c24 */ /* 0x000fc6000f8e02ff */
[----:B------:R-:W-:Y:S01]  /*03d0*/  IADD3 R13, R13, R17, RZ ;  /* 0x000000110d0d7210 */ /* 0x000fe20007ffe0ff */
[C---:B------:R-:W-:Y:S02]  /*03e0*/  IMAD R17, R7.reuse, UR9, R16 ;  /* 0x0000000907117c24 */ /* 0x040fe4000f8e0210 */
[----:B------:R-:W-:Y:S01]  /*03f0*/  IMAD.WIDE.U32 R12, R7, UR8, R12 ;  /* 0x00000008070c7c25 */ /* 0x000fe2000f8e000c */
[----:B------:R-:W-:-:S04]  /*0400*/  ULDC.64 UR8, c[0x0][0x288] ;  /* 0x0000a20000087ab9 */ /* 0x000fc80000000a00 */
[----:B------:R-:W-:Y:S02]  /*0410*/  IADD3 R13, R13, R17, RZ ;  /* 0x000000110d0d7210 */ /* 0x000fe40007ffe0ff */
[----:B------:R-:W-:-:S04]  /*0420*/  LEA R16, P2, R12, UR8, 0x2 ;  /* 0x000000080c107c11 */ /* 0x000fc8000f8410ff */
[----:B------:R-:W-:-:S05]  /*0430*/  LEA.HI.X R17, R12, UR9, R13, 0x2, P2 ;  /* 0x000000090c117c11 */ /* 0x000fca00090f140d */
[----:B------:R0:W5:Y:S04]  /*0440*/  LDG.E R40, desc[UR4][R16.64] ;  /* 0x0000000410287981 */ /* 0x000168000c1e1900 */
.L_x_91:
[----:B------:R-:W-:Y:S05]  /*0450*/  BSYNC B0 ;  /* 0x0000000000007941 */ /* 0x000fea0003800000 */
.L_x_90:
[----:B------:R-:W-:Y:S01]  /*0460*/  ULDC UR8, c[0x0][0x21c] ;  /* 0x0000870000087ab9 */ /* 0x000fe20000000800 */
[----:B0-----:R-:W0:Y:S01]  /*0470*/  LDC.64 R16, c[0x0][0x250] ;  /* 0x00009400ff107b82 */ /* 0x001e220000000a00 */
[----:B------:R-:W-:Y:S02]  /*0480*/  ISETP.LT.AND P6, PT, R8, UR8, !P3 ;  /* 0x0000000808007c0c */ /* 0x000fe4000dfc1270 */
[----:B------:R-:W-:Y:S02]  /*0490*/  SHF.R.S32.HI R42, RZ, 0x1f, R6 ;  /* 0x0000001fff2a7819 */ /* 0x000fe40000011406 */
[----:B------:R-:W-:Y:S01]  /*04a0*/  IADD3 R36, P2, R6, R14, RZ ;  /* 0x0000000e06247210 */ /* 0x000fe20007f5e0ff */
[----:B-1----:R-:W-:Y:S01]  /*04b0*/  IMAD R14, R10, UR7, RZ ;  /* 0x000000070a0e7c24 */ /* 0x002fe2000f8e02ff */
[----:B------:R-:W-:Y:S02]  /*04c0*/  SHF.R.S32.HI R9, RZ, 0x1f, R8 ;  /* 0x0000001fff097819 */ /* 0x000fe40000011408 */
[----:B------:R-:W-:Y:S01]  /*04d0*/  IADD3.X R37, R42, R15, RZ, P2, !PT ;  /* 0x0000000f2a257210 */ /* 0x000fe200017fe4ff */
[----:B------:R-:W-:Y:S01]  /*04e0*/  IMAD R11, R11, UR6, R14 ;  /* 0x000000060b0b7c24 */ /* 0x000fe2000f8e020e */
[----:B------:R-:W-:Y:S01]  /*04f0*/  ISETP.GE.AND P2, PT, R8, UR8, PT ;  /* 0x0000000808007c0c */ /* 0x000fe2000bf46270 */
[----:B------:R-:W-:Y:S01]  /*0500*/  IMAD.WIDE.U32 R14, R10, UR6, R8 ;  /* 0x000000060a0e7c25 */ /* 0x000fe2000f8e0008 */
[----:B------:R-:W-:Y:S01]  /*0510*/  IADD3 R44, R6, 0x10, RZ ;  /* 0x00000010062c7810 */ /* 0x000fe20007ffe0ff */
[----:B------:R-:W1:Y:S01]  /*0520*/  @P6 LDC.64 R12, c[0x0][0x228] ;  /* 0x00008a00ff0c6b82 */ /* 0x000e620000000a00 */
[----:B------:R-:W-:Y:S01]  /*0530*/  ULDC.64 UR8, c[0x0][0x238] ;  /* 0x00008e0000087ab9 */ /* 0x000fe20000000a00 */
[----:B------:R-:W-:Y:S01]  /*0540*/  IMAD.WIDE R36, R2, 0x40, R36 ;  /* 0x0000004002247825 */ /* 0x000fe200078e0224 */
[----:B------:R-:W-:-:S02]  /*0550*/  ISETP.LT.AND P4, PT, R44, R47, !P2 ;  /* 0x0000002f2c00720c */ /* 0x000fc40005781270 */
[----:B------:R-:W-:Y:S01]  /*0560*/  IADD3 R15, R15, R11, RZ ;  /* 0x0000000b0f0f7210 */ /* 0x000fe20007ffe0ff */
[----:B------:R-:W-:Y:S01]  /*0570*/  IMAD R18, R41, UR8, RZ ;  /* 0x0000000829127c24 */ /* 0x000fe2000f8e02ff */
[----:B------:R-:W-:Y:S01]  /*0580*/  IADD3 R43, R6, 0x20, RZ ;  /* 0x00000020062b7810 */ /* 0x000fe20007ffe0ff */
[----:B------:R-:W2:Y:S02]  /*0590*/  @P6 LDC.64 R20, c[0x0][0x210] ;  /* 0x00008400ff146b82 */ /* 0x000ea40000000a00 */
[C---:B------:R-:W-:Y:S02]  /*05a0*/  IMAD R19, R7.reuse, UR9, R18 ;  /* 0x0000000907137c24 */ /* 0x040fe4000f8e0212 */
[C---:B0-----:R-:W-:Y:S02]  /*05b0*/  IMAD R22, R16.reuse, UR7, RZ ;  /* 0x0000000710167c24 */ /* 0x041fe4000f8e02ff */
[----:B------:R-:W-:Y:S01]  /*05c0*/  IMAD.WIDE.U32 R38, R7, UR8, R14 ;  /* 0x0000000807267c25 */ /* 0x000fe2000f8e000e */
[----:B------:R-:W-:Y:S01]  /*05d0*/  ULDC.64 UR8, c[0x0][0x258] ;  /* 0x0000960000087ab9 */ /* 0x000fe20000000a00 */
[----:B------:R-:W0:Y:S02]  /*05e0*/  @P6 LDC.64 R10, c[0x0][0x248] ;  /* 0x00009200ff0a6b82 */ /* 0x000e240000000a00 */
[----:B------:R-:W-:Y:S01]  /*05f0*/  IMAD R17, R17, UR6, R22 ;  /* 0x0000000611117c24 */ /* 0x000fe2000f8e0216 */
[----:B------:R-:W-:Y:S01]  /*0600*/  IADD3 R39, R39, R19, RZ ;  /* 0x0000001327277210 */ /* 0x000fe20007ffe0ff */
[----:B------:R-:W-:Y:S01]  /*0610*/  IMAD.WIDE.U32 R8, R16, UR6, R8 ;  /* 0x0000000610087c25 */ /* 0x000fe2000f8e0008 */
[----:B------:R-:W-:-:S02]  /*0620*/  @P4 MOV R24, R38 ;  /* 0x0000002600184202 */ /* 0x000fc40000000f00 */
[----:B------:R-:W-:Y:S01]  /*0630*/  @P4 MOV R25, R39 ;  /* 0x0000002700194202 */ /* 0x000fe20000000f00 */
[-C--:B-1----:R-:W-:Y:S01]  /*0640*/  @P6 IMAD R18, R37, R12.reuse, RZ ;  /* 0x0000000c25126224 */ /* 0x082fe200078e02ff */
[----:B------:R-:W1:Y:S01]  /*0650*/  @P6 LDC.64 R22, c[0x0][0x240] ;  /* 0x00009000ff166b82 */ /* 0x000e620000000a00 */
[----:B------:R-:W-:Y:S01]  /*0660*/  IADD3 R9, R9, R17, RZ ;  /* 0x0000001109097210 */ /* 0x000fe20007ffe0ff */
[----:B------:R-:W-:Y:S02]  /*0670*/  IMAD R14, R41, UR8, RZ ;  /* 0x00000008290e7c24 */ /* 0x000fe4000f8e02ff */
[C---:B------:R-:W-:Y:S02]  /*0680*/  @P6 IMAD R15, R36.reuse, R13, R18 ;  /* 0x0000000d240f6224 */ /* 0x040fe400078e0212 */
[----:B------:R-:W-:Y:S02]  /*0690*/  @P6 IMAD.WIDE.U32 R12, R36, R12, R38 ;  /* 0x0000000c240c6225 */ /* 0x000fe400078e0026 */
[----:B------:R-:W3:Y:S02]  /*06a0*/  @P4 LDC.64 R18, c[0x0][0x228] ;  /* 0x00008a00ff124b82 */ /* 0x000ee40000000a00 */
[C---:B------:R-:W-:Y:S01]  /*06b0*/  IMAD R53, R7.reuse, UR9, R14 ;  /* 0x0000000907357c24 */ /* 0x040fe2000f8e020e */
[----:B--2---:R-:W-:Y:S01]  /*06c0*/  @P6 LEA R20, P5, R12, R20, 0x1 ;  /* 0x000000140c146211 */ /* 0x004fe200078a08ff */
[----:B------:R-:W-:Y:S01]  /*06d0*/  IMAD.WIDE.U32 R58, R7, UR8, R8 ;  /* 0x00000008073a7c25 */ /* 0x000fe2000f8e0008 */
[----:B------:R-:W-:-:S02]  /*06e0*/  @P6 IADD3 R8, R13, R15, RZ ;  /* 0x0000000f0d086210 */ /* 0x000fc40007ffe0ff */
[----:B------:R-:W-:Y:S01]  /*06f0*/  CS2R R14, SRZ ;  /* 0x00000000000e7805 */ /* 0x000fe2000001ff00 */
[----:B------:R-:W2:Y:S01]  /*0700*/  @P4 LDC.64 R60, c[0x0][0x210] ;  /* 0x00008400ff3c4b82 */ /* 0x000ea20000000a00 */
[----:B0-----:R-:W-:Y:S01]  /*0710*/  @P6 IMAD R9, R37, R10, RZ ;  /* 0x0000000a25096224 */ /* 0x001fe200078e02ff */
[----:B------:R-:W-:Y:S02]  /*0720*/  IADD3 R53, R59, R53, RZ ;  /* 0x000000353b357210 */ /* 0x000fe40007ffe0ff */
[----:B------:R-:W-:Y:S01]  /*0730*/  @P6 LEA.HI.X R21, R12, R21, R8, 0x1, P5 ;  /* 0x000000150c156211 */ /* 0x000fe200028f0c08 */
[C---:B------:R-:W-:Y:S01]  /*0740*/  @P6 IMAD R13, R36.reuse, R11, R9 ;  /* 0x0000000b240d6224 */ /* 0x040fe200078e0209 */
[----:B------:R-:W-:Y:S02]  /*0750*/  @P6 MOV R52, R58 ;  /* 0x0000003a00346202 */ /* 0x000fe40000000f00 */
[C---:B------:R-:W-:Y:S01]  /*0760*/  @P4 IADD3 R27, P5, R36.reuse, 0x10, RZ ;  /* 0x00000010241b4810 */ /* 0x040fe20007fbe0ff */
[----:B------:R-:W0:Y:S02]  /*0770*/  @P4 LDC.64 R16, c[0x0][0x248] ;  /* 0x00009200ff104b82 */ /* 0x000e240000000a00 */
[----:B------:R-:W-:Y:S01]  /*0780*/  @P6 IMAD.WIDE.U32 R10, R36, R10, R52 ;  /* 0x0000000a240a6225 */ /* 0x000fe200078e0034 */
[----:B------:R-:W-:-:S04]  /*0790*/  @P4 IADD3.X R9, RZ, R37, RZ, P5, !PT ;  /* 0x00000025ff094210 */ /* 0x000fc80002ffe4ff */
[----:B------:R-:W-:Y:S01]  /*07a0*/  @P6 IADD3 R8, R11, R13, RZ ;  /* 0x0000000d0b086210 */ /* 0x000fe20007ffe0ff */
[----:B---3--:R-:W-:Y:S01]  /*07b0*/  @P4 IMAD R12, R9, R18, RZ ;  /* 0x00000012090c4224 */ /* 0x008fe200078e02ff */
[C---:B-1----:R-:W-:Y:S01]  /*07c0*/  @P6 LEA R22, P5, R10.reuse, R22, 0x1 ;  /* 0x000000160a166211 */ /* 0x042fe200078a08ff */
[----:B------:R-:W1:Y:S02]  /*07d0*/  @P4 LDC.64 R32, c[0x0][0x240] ;  /* 0x00009000ff204b82 */ /* 0x000e640000000a00 */
[----:B------:R-:W-:Y:S01]  /*07e0*/  @P4 IMAD R29, R27, R19, R12 ;  /* 0x000000131b1d4224 */ /* 0x000fe200078e020c */
[----:B------:R-:W-:Y:S02]  /*07f0*/  @P6 LEA.HI.X R23, R10, R23, R8, 0x1, P5 ;  /* 0x000000170a176211 */ /* 0x000fe400028f0c08 */
[----:B------:R-:W-:Y:S02]  /*0800*/  CS2R R8, SRZ ;  /* 0x0000000000087805 */ /* 0x000fe4000001ff00 */
[----:B------:R-:W-:-:S02]  /*0810*/  CS2R R10, SRZ ;  /* 0x00000000000a7805 */ /* 0x000fc4000001ff00 */
[----:B------:R-:W-:Y:S01]  /*0820*/  CS2R R12, SRZ ;  /* 0x00000000000c7805 */ /* 0x000fe2000001ff00 */
[----:B------:R-:W-:Y:S01]  /*0830*/  @P4 IMAD.WIDE.U32 R18, R27, R18, R24 ;  /* 0x000000121b124225 */ /* 0x000fe200078e0018 */
[----:B------:R-:W-:Y:S02]  /*0840*/  ISETP.LT.AND P5, PT, R43, R47, !P2 ;  /* 0x0000002f2b00720c */ /* 0x000fe400057a1270 */
[----:B------:R-:W-:Y:S01]  /*0850*/  IADD3 R46, R6, 0x30, RZ ;  /* 0x00000030062e7810 */ /* 0x000fe20007ffe0ff */
[----:B------:R3:W4:Y:S01]  /*0860*/  @P6 LDG.E.128 R8, desc[UR4][R20.64] ;  /* 0x0000000414086981 */ /* 0x000722000c1e1d00 */
[----:B------:R-:W-:-:S03]  /*0870*/  @P4 IADD3 R19, R19, R29, RZ ;  /* 0x0000001d13134210 */ /* 0x000fc60007ffe0ff */
[----:B------:R0:W4:Y:S01]  /*0880*/  @P6 LDG.E.128 R12, desc[UR4][R22.64] ;  /* 0x00000004160c6981 */ /* 0x000122000c1e1d00 */
[----:B--2---:R-:W-:Y:S02]  /*0890*/  @P4 LEA R60, P6, R18, R60, 0x1 ;  /* 0x0000003c123c4211 */ /* 0x004fe400078c08ff */
[----:B------:R-:W-:Y:S02]  /*08a0*/  ISETP.LT.AND P2, PT, R46, R47, !P2 ;  /* 0x0000002f2e00720c */ /* 0x000fe40005741270 */
[----:B------:R-:W-:Y:S01]  /*08b0*/  @P4 LEA.HI.X R61, R18, R61, R19, 0x1, P6 ;  /* 0x0000003d123d4211 */ /* 0x000fe200030f0c13 */
[----:B------:R-:W2:Y:S01]  /*08c0*/  @P5 LDC.64 R56, c[0x0][0x228] ;  /* 0x00008a00ff385b82 */ /* 0x000ea20000000a00 */
[----:B------:R-:W-:Y:S02]  /*08d0*/  @P4 IADD3 R27, P6, R36, 0x10, RZ ;  /* 0x00000010241b4810 */ /* 0x000fe40007fde0ff */
[----:B---3--:R-:W-:Y:S02]  /*08e0*/  @P4 MOV R20, R58 ;  /* 0x0000003a00144202 */ /* 0x008fe40000000f00 */
[----:B------:R-:W-:-:S02]  /*08f0*/  @P4 IADD3.X R19, RZ, R37, RZ, P6, !PT ;  /* 0x00000025ff134210 */ /* 0x000fc400037fe4ff */
[----:B------:R-:W-:Y:S01]  /*0900*/  @P4 MOV R21, R53 ;  /* 0x0000003500154202 */ /* 0x000fe20000000f00 */
[----:B------:R-:W3:Y:S01]  /*0910*/  @P5 LDC.64 R50, c[0x0][0x248] ;  /* 0x00009200ff325b82 */ /* 0x000ee20000000a00 */
[----:B------:R-:W-:Y:S01]  /*0920*/  @P5 MOV R54, R38 ;  /* 0x0000002600365202 */ /* 0x000fe20000000f00 */
[-C--:B0-----:R-:W-:Y:S01]  /*0930*/  @P4 IMAD R18, R19, R16.reuse, RZ ;  /* 0x0000001013124224 */ /* 0x081fe200078e02ff */
[C---:B------:R-:W-:Y:S02]  /*0940*/  @P5 IADD3 R19, P6, R36.reuse, 0x20, RZ ;  /* 0x0000002024135810 */ /* 0x040fe40007fde0ff */
[----:B------:R-:W-:Y:S01]  /*0950*/  @P5 MOV R55, R39 ;  /* 0x0000002700375202 */ /* 0x000fe20000000f00 */
[C---:B------:R-:W-:Y:S01]  /*0960*/  @P4 IMAD R25, R27.reuse, R17, R18 ;  /* 0x000000111b194224 */ /* 0x040fe200078e0212 */
[----:B------:R-:W-:Y:S01]  /*0970*/  @P5 IADD3.X R23, RZ, R37, RZ, P6, !PT ;  /* 0x00000025ff175210 */ /* 0x000fe200037fe4ff */
[----:B------:R-:W0:Y:S01]  /*0980*/  @P2 LDC.64 R34, c[0x0][0x228] ;  /* 0x00008a00ff222b82 */ /* 0x000e220000000a00 */
[----:B------:R-:W-:Y:S01]  /*0990*/  @P5 IADD3 R18, P6, R36, 0x20, RZ ;  /* 0x0000002024125810 */ /* 0x000fe20007fde0ff */
[----:B------:R-:W-:-:S03]  /*09a0*/  @P4 IMAD.WIDE.U32 R16, R27, R16, R20 ;  /* 0x000000101b104225 */ /* 0x000fc600078e0014 */
[----:B------:R-:W-:Y:S02]  /*09b0*/  @P5 IADD3.X R49, RZ, R37, RZ, P6, !PT ;  /* 0x00000025ff315210 */ /* 0x000fe400037fe4ff */
[----:B------:R-:W-:Y:S01]  /*09c0*/  @P4 IADD3 R17, R17, R25, RZ ;  /* 0x0000001911114210 */ /* 0x000fe20007ffe0ff */
[----:B------:R-:W0:Y:S01]  /*09d0*/  @P5 LDC.64 R30, c[0x0][0x210] ;  /* 0x00008400ff1e5b82 */ /* 0x000e220000000a00 */
[C---:B-1----:R-:W-:Y:S01]  /*09e0*/  @P4 LEA R32, P6, R16.reuse, R32, 0x1 ;  /* 0x0000002010204211 */ /* 0x042fe200078c08ff */
[-C--:B--2---:R-:W-:Y:S01]  /*09f0*/  @P5 IMAD R20, R23, R56.reuse, RZ ;  /* 0x0000003817145224 */ /* 0x084fe200078e02ff */
[----:B------:R-:W-:Y:S01]  /*0a00*/  CS2R R22, SRZ ;  /* 0x0000000000167805 */ /* 0x000fe2000001ff00 */
[C---:B------:R-:W-:Y:S01]  /*0a10*/  @P5 IMAD.WIDE.U32 R54, R19.reuse, R56, R54 ;  /* 0x0000003813365225 */ /* 0x040fe200078e0036 */
[----:B------:R-:W-:Y:S02]  /*0a20*/  @P4 LEA.HI.X R33, R16, R33, R17, 0x1, P6 ;  /* 0x0000002110214211 */ /* 0x000fe400030f0c11 */
[----:B------:R-:W-:Y:S01]  /*0a30*/  @P2 IADD3 R52, P6, R36, 0x30, RZ ;  /* 0x0000003024342810 */ /* 0x000fe20007fde0ff */
[----:B------:R-:W1:Y:S01]  /*0a40*/  @P2 LDC.64 R24, c[0x0][0x248] ;  /* 0x00009200ff182b82 */ /* 0x000e620000000a00 */
[----:B------:R-:W-:Y:S01]  /*0a50*/  @P5 IMAD R57, R19, R57, R20 ;  /* 0x0000003913395224 */ /* 0x000fe200078e0214 */
[----:B------:R-:W-:Y:S01]  /*0a60*/  @P5 MOV R16, R58 ;  /* 0x0000003a00105202 */ /* 0x000fe20000000f00 */
[----:B---3--:R-:W-:Y:S01]  /*0a70*/  @P5 IMAD R49, R49, R50, RZ ;  /* 0x0000003231315224 */ /* 0x008fe200078e02ff */
[----:B------:R-:W-:-:S02]  /*0a80*/  @P2 IADD3.X R21, RZ, R37, RZ, P6, !PT ;  /* 0x00000025ff152210 */ /* 0x000fc400037fe4ff */
[----:B------:R-:W-:Y:S01]  /*0a90*/  @P5 MOV R17, R53 ;  /* 0x0000003500115202 */ /* 0x000fe20000000f00 */
[C---:B------:R-:W-:Y:S01]  /*0aa0*/  @P5 IMAD R49, R18.reuse, R51, R49 ;  /* 0x0000003312315224 */ /* 0x040fe200078e0231 */
[----:B------:R-:W2:Y:S01]  /*0ab0*/  @P2 LDC.64 R28, c[0x0][0x210] ;  /* 0x00008400ff1c2b82 */ /* 0x000ea20000000a00 */
[----:B0-----:R-:W-:Y:S01]  /*0ac0*/  @P2 IMAD R56, R21, R34, RZ ;  /* 0x0000002215382224 */ /* 0x001fe200078e02ff */
[----:B------:R-:W-:Y:S01]  /*0ad0*/  CS2R R20, SRZ ;  /* 0x0000000000147805 */ /* 0x000fe2000001ff00 */
[----:B------:R-:W-:Y:S01]  /*0ae0*/  @P5 IMAD.WIDE.U32 R50, R18, R50, R16 ;  /* 0x0000003212325225 */ /* 0x000fe200078e0010 */
[----:B------:R-:W-:Y:S02]  /*0af0*/  CS2R R16, SRZ ;  /* 0x0000000000107805 */ /* 0x000fe4000001ff00 */
[----:B------:R-:W-:Y:S01]  /*0b00*/  CS2R R18, SRZ ;  /* 0x0000000000127805 */ /* 0x000fe2000001ff00 */
[----:B------:R-:W-:Y:S01]  /*0b10*/  @P2 IMAD R35, R52, R35, R56 ;  /* 0x0000002334232224 */ /* 0x000fe200078e0238 */
[----:B------:R-:W0:Y:S01]  /*0b20*/  @P5 LDC.64 R26, c[0x0][0x240] ;  /* 0x00009000ff1a5b82 */ /* 0x000e220000000a00 */
[----:B------:R3:W4:Y:S01]  /*0b30*/  @P4 LDG.E.128 R20, desc[UR4][R32.64] ;  /* 0x0000000420144981 */ /* 0x000722000c1e1d00 */
[----:B------:R-:W-:-:S03]  /*0b40*/  @P2 IADD3 R56, P6, R36, 0x30, RZ ;  /* 0x0000003024382810 */ /* 0x000fc60007fde0ff */
[----:B------:R-:W4:Y:S03]  /*0b50*/  @P4 LDG.E.128 R16, desc[UR4][R60.64] ;  /* 0x000000043c104981 */ /* 0x000f26000c1e1d00 */
[----:B---3--:R-:W3:Y:S01]  /*0b60*/  @P2 LDC.64 R32, c[0x0][0x240] ;  /* 0x00009000ff202b82 */ /* 0x008ee20000000a00 */
[----:B------:R-:W-:Y:S02]  /*0b70*/  @P5 LEA R36, P4, R54, R30, 0x1 ;  /* 0x0000001e36245211 */ /* 0x000fe400078808ff */
[----:B------:R-:W-:Y:S01]  /*0b80*/  @P2 IADD3.X R30, RZ, R37, RZ, P6, !PT ;  /* 0x00000025ff1e2210 */ /* 0x000fe200037fe4ff */
[----:B------:R-:W-:Y:S01]  /*0b90*/  @P2 IMAD.WIDE.U32 R38, R52, R34, R38 ;  /* 0x0000002234262225 */ /* 0x000fe200078e0026 */
[----:B------:R-:W-:Y:S02]  /*0ba0*/  @P5 IADD3 R55, R55, R57, RZ ;  /* 0x0000003937375210 */ /* 0x000fe40007ffe0ff */
[----:B------:R-:W-:Y:S01]  /*0bb0*/  @P2 MOV R59, R53 ;  /* 0x00000035003b2202 */ /* 0x000fe20000000f00 */
[----:B-1----:R-:W-:Y:S01]  /*0bc0*/  @P2 IMAD R30, R30, R24, RZ ;  /* 0x000000181e1e2224 */ /* 0x002fe200078e02ff */
[----:B------:R-:W-:-:S02]  /*0bd0*/  @P5 LEA.HI.X R37, R54, R31, R55, 0x1, P4 ;  /* 0x0000001f36255211 */ /* 0x000fc400020f0c37 */
[----:B------:R-:W-:Y:S01]  /*0be0*/  @P2 IADD3 R35, R39, R35, RZ ;  /* 0x0000002327232210 */ /* 0x000fe20007ffe0ff */
[----:B------:R-:W-:Y:S01]  /*0bf0*/  @P2 IMAD R31, R56, R25, R30 ;  /* 0x00000019381f2224 */ /* 0x000fe200078e021e */
[----:B--2---:R-:W-:Y:S01]  /*0c00*/  @P2 LEA R52, P4, R38, R28, 0x1 ;  /* 0x0000001c26342211 */ /* 0x004fe200078808ff */
[----:B------:R-:W-:Y:S01]  /*0c10*/  @P2 IMAD.WIDE.U32 R58, R56, R24, R58 ;  /* 0x00000018383a2225 */ /* 0x000fe200078e003a */
[----:B------:R-:W-:Y:S02]  /*0c20*/  @P5 IADD3 R49, R51, R49, RZ ;  /* 0x0000003133315210 */ /* 0x000fe40007ffe0ff */
[----:B0-----:R-:W-:Y:S02]  /*0c30*/  @P5 LEA R34, P6, R50, R26, 0x1 ;  /* 0x0000001a32225211 */ /* 0x001fe400078c08ff */
[----:B------:R-:W-:Y:S02]  /*0c40*/  @P2 LEA.HI.X R53, R38, R29, R35, 0x1, P4 ;  /* 0x0000001d26352211 */ /* 0x000fe400020f0c23 */
[----:B------:R-:W-:-:S02]  /*0c50*/  CS2R R24, SRZ ;  /* 0x0000000000187805 */ /* 0x000fc4000001ff00 */
[----:B------:R-:W-:Y:S02]  /*0c60*/  @P5 LEA.HI.X R35, R50, R27, R49, 0x1, P6 ;  /* 0x0000001b32235211 */ /* 0x000fe400030f0c31 */
[----:B------:R-:W-:Y:S02]  /*0c70*/  CS2R R26, SRZ ;  /* 0x00000000001a7805 */ /* 0x000fe4000001ff00 */
[----:B------:R-:W-:Y:S02]  /*0c80*/  @P2 IADD3 R38, R59, R31, RZ ;  /* 0x0000001f3b262210 */ /* 0x000fe40007ffe0ff */
[----:B------:R-:W-:Y:S02]  /*0c90*/  CS2R R28, SRZ ;  /* 0x00000000001c7805 */ /* 0x000fe4000001ff00 */
[----:B------:R-:W-:Y:S02]  /*0ca0*/  CS2R R30, SRZ ;  /* 0x00000000001e7805 */ /* 0x000fe4000001ff00 */
[C---:B---3--:R-:W-:Y:S01]  /*0cb0*/  @P2 LEA R50, P4, R58.reuse, R32, 0x1 ;  /* 0x000000203a322211 */ /* 0x048fe200078808ff */
[----:B------:R0:W2:Y:S03]  /*0cc0*/  @P5 LDG.E.128 R24, desc[UR4][R36.64] ;  /* 0x0000000424185981 */ /* 0x0000a6000c1e1d00 */
[----:B------:R-:W-:-:S02]  /*0cd0*/  @P2 LEA.HI.X R51, R58, R33, R38, 0x1, P4 ;  /* 0x000000213a332211 */ /* 0x000fc400020f0c26 */
[----:B------:R-:W-:Y:S01]  /*0ce0*/  CS2R R32, SRZ ;  /* 0x0000000000207805 */ /* 0x000fe2000001ff00 */
[----:B------:R1:W3:Y:S01]  /*0cf0*/  @P5 LDG.E.128 R28, desc[UR4][R34.64] ;  /* 0x00000004221c5981 */ /* 0x0002e2000c1e1d00 */
[----:B------:R-:W-:Y:S02]  /*0d00*/  CS2R R38, SRZ ;  /* 0x0000000000267805 */ /* 0x000fe4000001ff00 */
[----:B0-----:R-:W-:Y:S02]  /*0d10*/  CS2R R36, SRZ ;  /* 0x0000000000247805 */ /* 0x001fe4000001ff00 */
[----:B-1----:R-:W-:-:S04]  /*0d20*/  CS2R R34, SRZ ;  /* 0x0000000000227805 */ /* 0x002fc8000001ff00 */
[----:B------:R0:W3:Y:S04]  /*0d30*/  @P2 LDG.E.128 R36, desc[UR4][R50.64] ;  /* 0x0000000432242981 */ /* 0x0000e8000c1e1d00 */
[----:B------:R1:W3:Y:S01]  /*0d40*/  @P2 LDG.E.128 R32, desc[UR4][R52.64] ;  /* 0x0000000434202981 */ /* 0x0002e2000c1e1d00 */
[----:B------:R-:W-:Y:S02]  /*0d50*/  ISETP.NE.AND P5, PT, R45, RZ, PT ;  /* 0x000000ff2d00720c */ /* 0x000fe40003fa5270 */
[----:B------:R-:W-:Y:S01]  /*0d60*/  @P0 LEA R48, R0, R48, 0x6 ;  /* 0x0000003000300211 */ /* 0x000fe200078e30ff */
[----:B------:R-:W-:Y:S01]  /*0d70*/  BSSY B0, `(.L_x_92) ;  /* 0x00000a3000007945 */ /* 0x000fe20003800000 */
[----:B------:R-:W-:Y:S01]  /*0d80*/  ISETP.GE.AND P4, PT, R44, R47, PT ;  /* 0x0000002f2c00720c */ /* 0x000fe20003f86270 */
[----:B----4-:R-:W-:-:S02]  /*0d90*/  HADD2.F32 R49, -RZ, R8.H0_H0 ;  /* 0x20000008ff317230 */ /* 0x010fc40000004100 */
[----:B------:R-:W-:Y:S02]  /*0da0*/  HADD2.F32 R8, -RZ, R8.H1_H1 ;  /* 0x30000008ff087230 */ /* 0x000fe40000004100 */
[----:B------:R-:W-:Y:S02]  /*0db0*/  HADD2.F32 R59, -RZ, R12.H1_H1 ;  /* 0x3000000cff3b7230 */ /* 0x000fe40000004100 */
[--C-:B------:R-:W-:Y:S02]  /*0dc0*/  HADD2.F32 R54, -RZ, R9.reuse.H0_H0 ;  /* 0x20000009ff367230 */ /* 0x100fe40000004100 */
[----:B------:R-:W-:Y:S02]  /*0dd0*/  HADD2.F32 R55, -RZ, R9.H1_H1 ;  /* 0x30000009ff377230 */ /* 0x000fe40000004100 */
[----:B------:R-:W-:Y:S01]  /*0de0*/  FMUL.FTZ R8, R8, R59 ;  /* 0x0000003b08087220 */ /* 0x000fe20000410000 */
[--C-:B------:R-:W-:Y:S02]  /*0df0*/  HADD2.F32 R9, -RZ, R10.reuse.H0_H0 ;  /* 0x2000000aff097230 */ /* 0x100fe40000004100 */
[----:B------:R-:W-:-:S02]  /*0e00*/  HADD2.F32 R57, -RZ, R10.H1_H1 ;  /* 0x3000000aff397230 */ /* 0x000fc40000004100 */
[----:B------:R-:W-:Y:S02]  /*0e10*/  HADD2.F32 R58, -RZ, R12.H0_H0 ;  /* 0x2000000cff3a7230 */ /* 0x000fe40000004100 */
[--C-:B0-----:R-:W-:Y:S02]  /*0e20*/  HADD2.F32 R51, -RZ, R13.reuse.H0_H0 ;  /* 0x2000000dff337230 */ /* 0x101fe40000004100 */
[----:B------:R-:W-:Y:S02]  /*0e30*/  HADD2.F32 R50, -RZ, R13.H1_H1 ;  /* 0x3000000dff327230 */ /* 0x000fe40000004100 */
[--C-:B------:R-:W-:Y:S02]  /*0e40*/  HADD2.F32 R13, -RZ, R15.reuse.H0_H0 ;  /* 0x2000000fff0d7230 */ /* 0x100fe40000004100 */
[----:B------:R-:W-:Y:S02]  /*0e50*/  HADD2.F32 R10, -RZ, R15.H1_H1 ;  /* 0x3000000fff0a7230 */ /* 0x000fe40000004100 */
[----:B------:R-:W-:-:S02]  /*0e60*/  HADD2.F32 R12, -RZ, R14.H0_H0 ;  /* 0x2000000eff0c7230 */ /* 0x000fc40000004100 */
[----:B------:R-:W-:Y:S02]  /*0e70*/  HADD2.F32 R14, -RZ, R14.H1_H1 ;  /* 0x3000000eff0e7230 */ /* 0x000fe40000004100 */
[----:B-1----:R-:W-:Y:S02]  /*0e80*/  HADD2.F32 R52, -RZ, R20.H1_H1 ;  /* 0x30000014ff347230 */ /* 0x002fe40000004100 */
[--C-:B------:R-:W-:Y:S02]  /*0e90*/  HADD2.F32 R53, -RZ, R16.reuse.H1_H1 ;  /* 0x30000010ff357230 */ /* 0x100fe40000004100 */
[----:B------:R-:W-:Y:S02]  /*0ea0*/  HADD2.F32 R16, -RZ, R16.H0_H0 ;  /* 0x20000010ff107230 */ /* 0x000fe40000004100 */
[----:B------:R-:W-:Y:S02]  /*0eb0*/  HADD2.F32 R15, -RZ, R20.H0_H0 ;  /* 0x20000014ff0f7230 */ /* 0x000fe40000004100 */
[----:B------:R-:W-:Y:S01]  /*0ec0*/  FMUL.FTZ R59, R53, R52 ;  /* 0x00000034353b7220 */ /* 0x000fe20000410000 */
[----:B------:R-:W-:Y:S01]  /*0ed0*/  FFMA.FTZ R53, R49, R58, R8 ;  /* 0x0000003a31357223 */ /* 0x000fe20000010008 */
[----:B------:R-:W-:-:S02]  /*0ee0*/  HADD2.F32 R8, -RZ, R17.H0_H0 ;  /* 0x20000011ff087230 */ /* 0x000fc40000004100 */
[----:B------:R-:W-:Y:S02]  /*0ef0*/  HADD2.F32 R49, -RZ, R21.H0_H0 ;  /* 0x20000015ff317230 */ /* 0x000fe40000004100 */
[----:B------:R-:W-:Y:S01]  /*0f00*/  FFMA.FTZ R15, R16, R15, R59 ;  /* 0x0000000f100f7223 */ /* 0x000fe2000001003b */
[----:B------:R-:W-:Y:S02]  /*0f10*/  HADD2.F32 R17, -RZ, R17.H1_H1 ;  /* 0x30000011ff117230 */ /* 0x000fe40000004100 */
[----:B------:R-:W-:Y:S02]  /*0f20*/  HADD2.F32 R16, -RZ, R21.H1_H1 ;  /* 0x30000015ff107230 */ /* 0x000fe40000004100 */
[----:B------:R-:W-:Y:S01]  /*0f30*/  FFMA.FTZ R20, R8, R49, R15 ;  /* 0x0000003108147223 */ /* 0x000fe2000001000f */
[----:B------:R-:W-:Y:S01]  /*0f40*/  FFMA.FTZ R54, R54, R51, R53 ;  /* 0x0000003336367223 */ /* 0x000fe20000010035 */
[----:B------:R-:W-:Y:S02]  /*0f50*/  HADD2.F32 R8, -RZ, R18.H0_H0 ;  /* 0x20000012ff087230 */ /* 0x000fe40000004100 */
[----:B------:R-:W-:-:S02]  /*0f60*/  HADD2.F32 R15, -RZ, R22.H0_H0 ;  /* 0x20000016ff0f7230 */ /* 0x000fc40000004100 */
[----:B------:R-:W-:Y:S01]  /*0f70*/  FFMA.FTZ R17, R17, R16, R20 ;  /* 0x0000001011117223 */ /* 0x000fe20000010014 */
[----:B------:R-:W-:-:S03]  /*0f80*/  FFMA.FTZ R50, R55, R50, R54 ;  /* 0x0000003237327223 */ /* 0x000fc60000010036 */
[----:B------:R-:W-:Y:S01]  /*0f90*/  FFMA.FTZ R17, R8, R15, R17 ;  /* 0x0000000f08117223 */ /* 0x000fe20000010011 */
[----:B------:R-:W-:Y:S01]  /*0fa0*/  FFMA.FTZ R12, R9, R12, R50 ;  /* 0x0000000c090c7223 */ /* 0x000fe20000010032 */
[--C-:B------:R-:W-:Y:S02]  /*0fb0*/  HADD2.F32 R15, -RZ, R23.reuse.H0_H0 ;  /* 0x20000017ff0f7230 */ /* 0x100fe40000004100 */
[----:B------:R-:W-:Y:S02]  /*0fc0*/  HADD2.F32 R8, -RZ, R23.H1_H1 ;  /* 0x30000017ff087230 */ /* 0x000fe40000004100 */
[----:B------:R-:W-:Y:S02]  /*0fd0*/  HADD2.F32 R9, -RZ, R22.H1_H1 ;  /* 0x30000016ff097230 */ /* 0x000fe40000004100 */
[----:B------:R-:W-:Y:S02]  /*0fe0*/  HADD2.F32 R18, -RZ, R18.H1_H1 ;  /* 0x30000012ff127230 */ /* 0x000fe40000004100 */
[----:B--2---:R-:W-:-:S02]  /*0ff0*/  HADD2.F32 R21, -RZ, R24.H0_H0 ;  /* 0x20000018ff157230 */ /* 0x004fc40000004100 */
[----:B------:R-:W-:Y:S02]  /*1000*/  HADD2.F32 R24, -RZ, R24.H1_H1 ;  /* 0x30000018ff187230 */ /* 0x000fe40000004100 */
[--C-:B---3--:R-:W-:Y:S02]  /*1010*/  HADD2.F32 R50, -RZ, R28.reuse.H0_H0 ;  /* 0x2000001cff327230 */ /* 0x108fe40000004100 */
[----:B------:R-:W-:Y:S02]  /*1020*/  HADD2.F32 R23, -RZ, R28.H1_H1 ;  /* 0x3000001cff177230 */ /* 0x000fe40000004100 */
[--C-:B------:R-:W-:Y:S02]  /*1030*/  HADD2.F32 R28, -RZ, R29.reuse.H0_H0 ;  /* 0x2000001dff1c7230 */ /* 0x100fe40000004100 */
[----:B------:R-:W-:Y:S02]  /*1040*/  HADD2.F32 R20, -RZ, R29.H1_H1 ;  /* 0x3000001dff147230 */ /* 0x000fe40000004100 */
[----:B------:R-:W-:Y:S01]  /*1050*/  FMUL.FTZ R24, R24, R23 ;  /* 0x0000001718187220 */ /* 0x000fe20000410000 */
[----:B------:R-:W-:-:S02]  /*1060*/  HADD2.F32 R29, -RZ, R36.H1_H1 ;  /* 0x30000024ff1d7230 */ /* 0x000fc40000004100 */
[--C-:B------:R-:W-:Y:S02]  /*1070*/  HADD2.F32 R22, -RZ, R32.reuse.H1_H1 ;  /* 0x30000020ff167230 */ /* 0x100fe40000004100 */
[----:B------:R-:W-:Y:S01]  /*1080*/  FFMA.FTZ R9, R18, R9, R17 ;  /* 0x0000000912097223 */ /* 0x000fe20000010011 */
[----:B------:R-:W-:Y:S02]  /*1090*/  HADD2.F32 R32, -RZ, R32.H0_H0 ;  /* 0x20000020ff207230 */ /* 0x000fe40000004100 */
[----:B------:R-:W-:Y:S02]  /*10a0*/  HADD2.F32 R23, -RZ, R36.H0_H0 ;  /* 0x20000024ff177230 */ /* 0x000fe40000004100 */
[----:B------:R-:W-:Y:S01]  /*10b0*/  FMUL.FTZ R29, R22, R29 ;  /* 0x0000001d161d7220 */ /* 0x000fe20000410000 */
[----:B------:R-:W-:Y:S02]  /*10c0*/  HADD2.F32 R17, -RZ, R25.H0_H0 ;  /* 0x20000019ff117230 */ /* 0x000fe40000004100 */
[----:B------:R-:W-:Y:S01]  /*10d0*/  FFMA.FTZ R24, R21, R50, R24 ;  /* 0x0000003215187223 */ /* 0x000fe20000010018 */
[----:B------:R-:W-:-:S02]  /*10e0*/  HADD2.F32 R56, -RZ, R11.H0_H0 ;  /* 0x2000000bff387230 */ /* 0x000fc40000004100 */
[----:B------:R-:W-:Y:S01]  /*10f0*/  FFMA.FTZ R57, R57, R14, R12 ;  /* 0x0000000e39397223 */ /* 0x000fe2000001000c */
[----:B------:R-:W-:Y:S02]  /*1100*/  HADD2.F32 R21, -RZ, R33.H0_H0 ;  /* 0x20000021ff157230 */ /* 0x000fe40000004100 */
[----:B------:R-:W-:Y:S01]  /*1110*/  FFMA.FTZ R32, R32, R23, R29 ;  /* 0x0000001720207223 */ /* 0x000fe2000001001d */
[----:B------:R-:W-:Y:S02]  /*1120*/  HADD2.F32 R22, -RZ, R37.H0_H0 ;  /* 0x20000025ff167230 */ /* 0x000fe40000004100 */
[----:B------:R-:W-:Y:S01]  /*1130*/  FFMA.FTZ R28, R17, R28, R24 ;  /* 0x0000001c111c7223 */ /* 0x000fe20000010018 */
[----:B------:R-:W-:Y:S02]  /*1140*/  HADD2.F32 R25, -RZ, R25.H1_H1 ;  /* 0x30000019ff197230 */ /* 0x000fe40000004100 */
[----:B------:R-:W-:Y:S01]  /*1150*/  FFMA.FTZ R56, R56, R13, R57 ;  /* 0x0000000d38387223 */ /* 0x000fe20000010039 */
[----:B------:R-:W-:-:S02]  /*1160*/  HADD2.F32 R12, -RZ, R19.H0_H0 ;  /* 0x20000013ff0c7230 */ /* 0x000fc40000004100 */
[----:B------:R-:W-:Y:S01]  /*1170*/  FFMA.FTZ R22, R21, R22, R32 ;  /* 0x0000001615167223 */ /* 0x000fe20000010020 */
[----:B------:R-:W-:Y:S02]  /*1180*/  HADD2.F32 R33, -RZ, R33.H1_H1 ;  /* 0x30000021ff217230 */ /* 0x000fe40000004100 */
[----:B------:R-:W-:Y:S02]  /*1190*/  HADD2.F32 R24, -RZ, R37.H1_H1 ;  /* 0x30000025ff187230 */ /* 0x000fe40000004100 */
[----:B------:R-:W-:Y:S01]  /*11a0*/  FFMA.FTZ R28, R25, R20, R28 ;  /* 0x00000014191c7223 */ /* 0x000fe2000001001c */
[----:B------:R-:W-:Y:S02]  /*11b0*/  HADD2.F32 R13, -RZ, R26.H0_H0 ;  /* 0x2000001aff0d7230 */ /* 0x000fe40000004100 */
[----:B------:R-:W-:Y:S02]  /*11c0*/  HADD2.F32 R18, -RZ, R30.H0_H0 ;  /* 0x2000001eff127230 */ /* 0x000fe40000004100 */
[----:B------:R-:W-:Y:S01]  /*11d0*/  FFMA.FTZ R12, R12, R15, R9 ;  /* 0x0000000f0c0c7223 */ /* 0x000fe20000010009 */
[----:B------:R-:W-:-:S02]  /*11e0*/  HADD2.F32 R17, -RZ, R34.H0_H0 ;  /* 0x20000022ff117230 */ /* 0x000fc40000004100 */
[----:B------:R-:W-:Y:S01]  /*11f0*/  FFMA.FTZ R22, R33, R24, R22 ;  /* 0x0000001821167223 */ /* 0x000fe20000010016 */
[----:B------:R-:W-:Y:S02]  /*1200*/  HADD2.F32 R20, -RZ, R38.H0_H0 ;  /* 0x20000026ff147230 */ /* 0x000fe40000004100 */
[----:B------:R-:W-:Y:S01]  /*1210*/  FFMA.FTZ R13, R13, R18, R28 ;  /* 0x000000120d0d7223 */ /* 0x000fe2000001001c */
[----:B------:R-:W-:Y:S02]  /*1220*/  HADD2.F32 R26, -RZ, R26.H1_H1 ;  /* 0x3000001aff1a7230 */ /* 0x000fe40000004100 */
[----:B------:R-:W-:Y:S02]  /*1230*/  HADD2.F32 R15, -RZ, R30.H1_H1 ;  /* 0x3000001eff0f7230 */ /* 0x000fe40000004100 */
[----:B------:R-:W-:Y:S01]  /*1240*/  FFMA.FTZ R17, R17, R20, R22 ;  /* 0x0000001411117223 */ /* 0x000fe20000010016 */
[----:B------:R-:W-:Y:S02]  /*1250*/  HADD2.F32 R34, -RZ, R34.H1_H1 ;  /* 0x30000022ff227230 */ /* 0x000fe40000004100 */
        /* <DEDUP_REMOVED lines=13> */
[----:B------:R-:W-:Y:S02]  /*1330*/  HADD2.F32 R35, -RZ, R35.H1_H1 ;  /* 0x30000023ff237230 */ /* 0x000fe40000004100 */
[----:B------:R-:W-:Y:S02]  /*1340*/  HADD2.F32 R16, -RZ, R39.H1_H1 ;  /* 0x30000027ff107230 */ /* 0x000fe40000004100 */
[----:B------:R-:W-:Y:S01]  /*1350*/  FFMA.FTZ R10, R11, R10, R56 ;  /* 0x0000000a0b0a7223 */ /* 0x000fe20000010038 */
[----:B------:R-:W-:Y:S01]  /*1360*/  FFMA.FTZ R12, R19, R8, R12 ;  /* 0x00000008130c7223 */ /* 0x000fe2000001000c */
[----:B------:R-:W-:Y:S01]  /*1370*/  FFMA.FTZ R26, R27, R14, R26 ;  /* 0x0000000e1b1a7223 */ /* 0x000fe2000001001a */
[----:B------:R-:W-:-:S02]  /*1380*/  FFMA.FTZ R18, R35, R16, R18 ;  /* 0x0000001023127223 */ /* 0x000fc40000010012 */
        /* <DEDUP_REMOVED lines=27> */
[----:B------:R-:W3:Y:S04]  /*1540*/  SHFL.BFLY PT, R18, R17, 0x1, 0x1f ;  /* 0x0c201f0011127f89 */ /* 0x000ee800000e0000 */
[----:B------:R-:W4:Y:S01]  /*1550*/  SHFL.BFLY PT, R22, R19, 0x1, 0x1f ;  /* 0x0c201f0013167f89 */ /* 0x000f2200000e0000 */
[----:B------:R-:W-:Y:S01]  /*1560*/  @P0 SHF.R.S32.HI R11, RZ, 0x1f, R48 ;  /* 0x0000001fff0b0819 */ /* 0x000fe20000011430 */
[----:B------:R-:W-:-:S03]  /*1570*/  HFMA2.MMA R10, -RZ, RZ, 0, 0 ;  /* 0x00000000ff0a7435 */ /* 0x000fc600000001ff */
[----:B------:R-:W-:Y:S02]  /*1580*/  @P0 LEA.HI R11, R11, R48, RZ, 0x6 ;  /* 0x000000300b0b0211 */ /* 0x000fe400078f30ff */
[-C--:B------:R-:W-:Y:S02]  /*1590*/  ISETP.GE.AND P2, PT, R43, R47.reuse, PT ;  /* 0x0000002f2b00720c */ /* 0x080fe40003f46270 */
[----:B------:R-:W-:Y:S02]  /*15a0*/  @P0 LOP3.LUT R10, R11, 0xffffffc0, RZ, 0xc0, !PT ;  /* 0xffffffc00b0a0812 */ /* 0x000fe400078ec0ff */
[----:B------:R-:W-:Y:S01]  /*15b0*/  ISETP.GE.AND P0, PT, R46, R47, PT ;  /* 0x0000002f2e00720c */ /* 0x000fe20003f06270 */
[----:B0-----:R-:W-:Y:S01]  /*15c0*/  FADD.FTZ R20, R12, R13 ;  /* 0x0000000d0c147221 */ /* 0x001fe20000010000 */
[----:B--2---:R-:W-:Y:S01]  /*15d0*/  FADD.FTZ R15, R15, R16 ;  /* 0x000000100f0f7221 */ /* 0x004fe20000010000 */
[----:B---3--:R-:W-:Y:S01]  /*15e0*/  FADD.FTZ R18, R17, R18 ;  /* 0x0000001211127221 */ /* 0x008fe20000010000 */
[----:B----4-:R-:W-:Y:S01]  /*15f0*/  FADD.FTZ R19, R19, R22 ;  /* 0x0000001613137221 */ /* 0x010fe20000010000 */
[----:B------:R-:W-:Y:S08]  /*1600*/  @P5 BRA `(.L_x_93) ;  /* 0x0000000000645947 */ /* 0x000ff00003800000 */
[----:B------:R-:W0:Y:S01]  /*1610*/  LDC.64 R16, c[0x0][0x278] ;  /* 0x00009e00ff107b82 */ /* 0x000e220000000a00 */
[----:B------:R-:W-:Y:S01]  /*1620*/  SHF.R.S32.HI R14, RZ, 0x1f, R10 ;  /* 0x0000001fff0e7819 */ /* 0x000fe2000001140a */
[----:B------:R-:W-:Y:S01]  /*1630*/  ULDC.64 UR8, c[0x0][0x280] ;  /* 0x0000a00000087ab9 */ /* 0x000fe20000000a00 */
[----:B------:R-:W-:Y:S02]  /*1640*/  IADD3 R12, P5, R5, R10, RZ ;  /* 0x0000000a050c7210 */ /* 0x000fe40007fbe0ff */
[----:B------:R-:W-:Y:S02]  /*1650*/  FSEL R15, R15, RZ, !P4 ;  /* 0x000000ff0f0f7208 */ /* 0x000fe40006000000 */
[----:B------:R-:W-:Y:S02]  /*1660*/  LEA.HI.X.SX32 R13, R5, R14, 0x1, P5 ;  /* 0x0000000e050d7211 */ /* 0x000fe400028f0eff */
[----:B------:R-:W-:Y:S01]  /*1670*/  FSEL R19, R19, RZ, !P0 ;  /* 0x000000ff13137208 */ /* 0x000fe20004000000 */
[----:B0-----:R-:W-:-:S02]  /*1680*/  IMAD R14, R16, UR7, RZ ;  /* 0x00000007100e7c24 */ /* 0x001fc4000f8e02ff */
[----:B------:R-:W-:-:S04]  /*1690*/  IMAD.WIDE.U32 R12, R16, UR6, R12 ;  /* 0x00000006100c7c25 */ /* 0x000fc8000f8e000c */
[----:B------:R-:W-:Y:S01]  /*16a0*/  IMAD R11, R17, UR6, R14 ;  /* 0x00000006110b7c24 */ /* 0x000fe2000f8e020e */
[----:B------:R-:W-:Y:S01]  /*16b0*/  FSEL R17, R18, RZ, !P2 ;  /* 0x000000ff12117208 */ /* 0x000fe20005000000 */
[----:B------:R-:W-:-:S03]  /*16c0*/  IMAD R14, R41, UR8, RZ ;  /* 0x00000008290e7c24 */ /* 0x000fc6000f8e02ff */
[----:B------:R-:W-:Y:S01]  /*16d0*/  IADD3 R13, R13, R11, RZ ;  /* 0x0000000b0d0d7210 */ /* 0x000fe20007ffe0ff */
[C---:B------:R-:W-:Y:S02]  /*16e0*/  IMAD R11, R7.reuse, UR9, R14 ;  /* 0x00000009070b7c24 */ /* 0x040fe4000f8e020e */
[----:B------:R-:W-:Y:S01]  /*16f0*/  IMAD.WIDE.U32 R12, R7, UR8, R12 ;  /* 0x00000008070c7c25 */ /* 0x000fe2000f8e000c */
[----:B------:R-:W-:Y:S02]  /*1700*/  ULDC.64 UR8, c[0x0][0x260] ;  /* 0x0000980000087ab9 */ /* 0x000fe40000000a00 */
[----:B------:R-:W-:-:S04]  /*1710*/  IADD3 R6, P5, R6, R12, RZ ;  /* 0x0000000c06067210 */ /* 0x000fc80007fbe0ff */
[----:B------:R-:W-:Y:S02]  /*1720*/  IADD3.X R13, R42, R13, R11, P5, !PT ;  /* 0x0000000d2a0d7210 */ /* 0x000fe40002ffe40b */
[----:B------:R-:W-:Y:S02]  /*1730*/  LEA R12, P5, R6, UR8, 0x2 ;  /* 0x00000008060c7c11 */ /* 0x000fe4000f8a10ff */
[----:B------:R-:W-:Y:S02]  /*1740*/  FSEL R11, R20, RZ, !P3 ;  /* 0x000000ff140b7208 */ /* 0x000fe40005800000 */
[----:B------:R-:W-:-:S05]  /*1750*/  LEA.HI.X R13, R6, UR9, R13, 0x2, P5 ;  /* 0x00000009060d7c11 */ /* 0x000fca000a8f140d */
[----:B------:R0:W-:Y:S04]  /*1760*/  STG.E desc[UR4][R12.64], R11 ;  /* 0x0000000b0c007986 */ /* 0x0001e8000c101904 */
[----:B------:R0:W-:Y:S04]  /*1770*/  STG.E desc[UR4][R12.64+0x40], R15 ;  /* 0x0000400f0c007986 */ /* 0x0001e8000c101904 */
[----:B------:R0:W-:Y:S04]  /*1780*/  STG.E desc[UR4][R12.64+0x80], R17 ;  /* 0x000080110c007986 */ /* 0x0001e8000c101904 */
[----:B------:R0:W-:Y:S02]  /*1790*/  STG.E desc[UR4][R12.64+0xc0], R19 ;  /* 0x0000c0130c007986 */ /* 0x0001e4000c101904 */
.L_x_93:
[----:B------:R-:W-:Y:S05]  /*17a0*/  BSYNC B0 ;  /* 0x0000000000007941 */ /* 0x000fea0003800000 */
.L_x_92:
[----:B------:R-:W-:Y:S01]  /*17b0*/  IADD3 R4, R4, 0x3f, RZ ;  /* 0x0000003f04047810 */ /* 0x000fe20007ffe0ff */
[----:B------:R-:W-:Y:S01]  /*17c0*/  BSSY B0, `(.L_x_94) ;  /* 0x0000029000007945 */ /* 0x000fe20003800000 */
[----:B0-----:R-:W-:Y:S02]  /*17d0*/  SHF.L.U32 R12, R10, 0x7, RZ ;  /* 0x000000070a0c7819 */ /* 0x001fe400000006ff */
[----:B------:R-:W-:Y:S02]  /*17e0*/  SHF.R.S32.HI R11, RZ, 0x1f, R4 ;  /* 0x0000001fff0b7819 */ /* 0x000fe40000011404 */
[----:B------:R-:W-:Y:S02]  /*17f0*/  SHF.L.U32 R13, R2, 0xd, RZ ;  /* 0x0000000d020d7819 */ /* 0x000fe400000006ff */
[----:B------:R-:W-:Y:S02]  /*1800*/  LEA.HI R11, R11, R4, RZ, 0x6 ;  /* 0x000000040b0b7211 */ /* 0x000fe400078f30ff */
[----:B------:R-:W-:-:S02]  /*1810*/  SHF.L.U32 R6, R3, 0x2, RZ ;  /* 0x0000000203067819 */ /* 0x000fc400000006ff */
[----:B------:R-:W-:Y:S02]  /*1820*/  LOP3.LUT R4, R11, 0xffffffc0, RZ, 0xc0, !PT ;  /* 0xffffffc00b047812 */ /* 0x000fe400078ec0ff */
[----:B------:R-:W-:Y:S02]  /*1830*/  SHF.R.S32.HI R14, RZ, 0x1f, R12 ;  /* 0x0000001fff0e7819 */ /* 0x000fe4000001140c */
[----:B------:R-:W-:Y:S02]  /*1840*/  IADD3 R4, -R5, R4, RZ ;  /* 0x0000000405047210 */ /* 0x000fe40007ffe1ff */
[--C-:B------:R-:W-:Y:S02]  /*1850*/  IADD3 R12, P0, P2, R12, R6, R13.reuse ;  /* 0x000000060c0c7210 */ /* 0x100fe40007a1e00d */
[----:B------:R-:W-:Y:S02]  /*1860*/  ISETP.GE.OR P1, PT, R3, R4, P1 ;  /* 0x000000040300720c */ /* 0x000fe40000f26670 */
[----:B------:R-:W-:-:S02]  /*1870*/  SHF.R.S32.HI R13, RZ, 0x1f, R13 ;  /* 0x0000001fff0d7819 */ /* 0x000fc4000001140d */
[----:B------:R-:W-:-:S04]  /*1880*/  SHF.R.S32.HI R6, RZ, 0x1f, R6 ;  /* 0x0000001fff067819 */ /* 0x000fc80000011406 */
[----:B------:R-:W-:Y:S01]  /*1890*/  IADD3.X R13, R14, R6, R13, P0, P2 ;  /* 0x000000060e0d7210 */ /* 0x000fe200007e440d */
[----:B-1----:R-:W-:-:S04]  /*18a0*/  IMAD R6, R8, UR7, RZ ;  /* 0x0000000708067c24 */ /* 0x002fc8000f8e02ff */
[----:B------:R-:W-:Y:S02]  /*18b0*/  IMAD R9, R9, UR6, R6 ;  /* 0x0000000609097c24 */ /* 0x000fe4000f8e0206 */
[----:B------:R-:W-:-:S05]  /*18c0*/  IMAD.WIDE.U32 R12, R8, UR6, R12 ;  /* 0x00000006080c7c25 */ /* 0x000fca000f8e000c */
[----:B------:R-:W-:Y:S01]  /*18d0*/  IADD3 R11, R13, R9, RZ ;  /* 0x000000090d0b7210 */ /* 0x000fe20007ffe0ff */
[----:B------:R-:W-:Y:S06]  /*18e0*/  @P1 BRA `(.L_x_95) ;  /* 0x0000000000581947 */ /* 0x000fec0003800000 */
[----:B------:R-:W0:Y:S01]  /*18f0*/  LDC.64 R8, c[0x0][0x2a8] ;  /* 0x0000aa00ff087b82 */ /* 0x000e220000000a00 */
[----:B------:R-:W-:Y:S01]  /*1900*/  SHF.R.S32.HI R6, RZ, 0x1f, R5 ;  /* 0x0000001fff067819 */ /* 0x000fe20000011405 */
[----:B------:R-:W-:Y:S01]  /*1910*/  ULDC.64 UR8, c[0x0][0x2b0] ;  /* 0x0000ac0000087ab9 */ /* 0x000fe20000000a00 */
[--C-:B------:R-:W-:Y:S02]  /*1920*/  IADD3 R4, P0, P1, R10, R5, R3.reuse ;  /* 0x000000050a047210 */ /* 0x100fe4000791e003 */
[----:B------:R-:W-:Y:S02]  /*1930*/  SHF.R.S32.HI R14, RZ, 0x1f, R10 ;  /* 0x0000001fff0e7819 */ /* 0x000fe4000001140a */
[----:B------:R-:W-:-:S04]  /*1940*/  SHF.R.S32.HI R5, RZ, 0x1f, R3 ;  /* 0x0000001fff057819 */ /* 0x000fc80000011403 */
[----:B------:R-:W-:Y:S02]  /*1950*/  IADD3.X R5, R14, R6, R5, P0, P1 ;  /* 0x000000060e057210 */ /* 0x000fe400007e2405 */
[----:B-----5:R-:W-:Y:S01]  /*1960*/  FSETP.NEU.FTZ.AND P0, PT, R40, -INF , PT ;  /* 0xff8000002800780b */ /* 0x020fe20003f1d000 */
[C---:B0-----:R-:W-:Y:S02]  /*1970*/  IMAD R6, R8.reuse, UR7, RZ ;  /* 0x0000000708067c24 */ /* 0x041fe4000f8e02ff */
[----:B------:R-:W-:-:S04]  /*1980*/  IMAD.WIDE.U32 R4, R8, UR6, R4 ;  /* 0x0000000608047c25 */ /* 0x000fc8000f8e0004 */
[----:B------:R-:W-:Y:S02]  /*1990*/  IMAD R9, R9, UR6, R6 ;  /* 0x0000000609097c24 */ /* 0x000fe4000f8e0206 */
[----:B------:R-:W-:-:S03]  /*19a0*/  IMAD R6, R41, UR8, RZ ;  /* 0x0000000829067c24 */ /* 0x000fc6000f8e02ff */
[----:B------:R-:W-:Y:S01]  /*19b0*/  IADD3 R5, R5, R9, RZ ;  /* 0x0000000905057210 */ /* 0x000fe20007ffe0ff */
[C---:B------:R-:W-:Y:S02]  /*19c0*/  IMAD R9, R7.reuse, UR9, R6 ;  /* 0x0000000907097c24 */ /* 0x040fe4000f8e0206 */
[----:B------:R-:W-:Y:S01]  /*19d0*/  FMUL.FTZ R6, R40, 1.4426950216293334961 ;  /* 0x3fb8aa3b28067820 */ /* 0x000fe20000410000 */
[----:B------:R-:W-:Y:S01]  /*19e0*/  IMAD.WIDE.U32 R4, R7, UR8, R4 ;  /* 0x0000000807047c25 */ /* 0x000fe2000f8e0004 */
[----:B------:R-:W-:-:S04]  /*19f0*/  ULDC.64 UR8, c[0x0][0x2a0] ;  /* 0x0000a80000087ab9 */ /* 0x000fc80000000a00 */
[----:B------:R-:W-:Y:S02]  /*1a00*/  IADD3 R5, R5, R9, RZ ;  /* 0x0000000905057210 */ /* 0x000fe40007ffe0ff */
[----:B------:R-:W-:-:S04]  /*1a10*/  LEA R8, P1, R4, UR8, 0x2 ;  /* 0x0000000804087c11 */ /* 0x000fc8000f8210ff */
[----:B------:R-:W-:Y:S02]  /*1a20*/  LEA.HI.X R9, R4, UR9, R5, 0x2, P1 ;  /* 0x0000000904097c11 */ /* 0x000fe400088f1405 */
[----:B------:R-:W-:-:S05]  /*1a30*/  FSEL R5, R6, RZ, P0 ;  /* 0x000000ff06057208 */ /* 0x000fca0000000000 */
[----:B------:R0:W-:Y:S02]  /*1a40*/  STG.E desc[UR4][R8.64], R5 ;  /* 0x0000000508007986 */ /* 0x0001e4000c101904 */
.L_x_95:
[----:B------:R-:W-:Y:S05]  /*1a50*/  BSYNC B0 ;  /* 0x0000000000007941 */ /* 0x000fea0003800000 */
.L_x_94:
[----:B------:R-:W-:Y:S01]  /*1a60*/  ULDC.64 UR10, c[0x0][0x2e8] ;  /* 0x0000ba00000a7ab9 */ /* 0x000fe20000000a00 */
[----:B------:R-:W-:Y:S01]  /*1a70*/  ULDC.64 UR8, c[0x0][0x2d8] ;  /* 0x0000b60000087ab9 */ /* 0x000fe20000000a00 */
[----:B------:R-:W-:Y:S01]  /*1a80*/  MOV R10, R12 ;  /* 0x0000000c000a7202 */ /* 0x000fe20000000f00 */
[----:B------:R-:W-:Y:S01]  /*1a90*/  IMAD R6, R41, UR8, RZ ;  /* 0x0000000829067c24 */ /* 0x000fe2000f8e02ff */
[----:B------:R-:W-:-:S03]  /*1aa0*/  ISETP.NE.U32.AND P0, PT, RZ, UR10, PT ;  /* 0x0000000aff007c0c */ /* 0x000fc6000bf05070 */
[----:B0-----:R-:W-:Y:S01]  /*1ab0*/  IMAD.WIDE.U32 R4, R7, UR8, R10 ;  /* 0x0000000807047c25 */ /* 0x001fe2000f8e000a */
[----:B------:R-:W-:-:S03]  /*1ac0*/  ISETP.NE.AND.EX P0, PT, RZ, UR11, PT, P0 ;  /* 0x0000000bff007c0c */ /* 0x000fc6000bf05300 */
[----:B------:R-:W-:Y:S01]  /*1ad0*/  IMAD R7, R7, UR9, R6 ;  /* 0x0000000907077c24 */ /* 0x000fe2000f8e0206 */
[----:B------:R-:W-:Y:S01]  /*1ae0*/  ISETP.NE.OR P0, PT, R3, RZ, !P0 ;  /* 0x000000ff0300720c */ /* 0x000fe20004705670 */
[----:B------:R-:W-:Y:S02]  /*1af0*/  ULDC.64 UR8, c[0x0][0x2b8] ;  /* 0x0000ae0000087ab9 */ /* 0x000fe40000000a00 */
[----:B------:R-:W-:Y:S02]  /*1b00*/  LEA R6, P1, R4, UR8, 0x2 ;  /* 0x0000000804067c11 */ /* 0x000fe4000f8210ff */
[----:B------:R-:W-:-:S04]  /*1b10*/  IADD3 R5, R5, R7, RZ ;  /* 0x0000000705057210 */ /* 0x000fc80007ffe0ff */
[----:B------:R-:W-:-:S05]  /*1b20*/  LEA.HI.X R7, R4, UR9, R5, 0x2, P1 ;  /* 0x0000000904077c11 */ /* 0x000fca00088f1405 */
        /* <DEDUP_REMOVED lines=9> */
[----:B------:R-:W1:Y:S08]  /*1bc0*/  LDC R3, c[0x0][0x2e0] ;  /* 0x0000b800ff037b82 */ /* 0x000e700000000800 */
[----:B0-----:R-:W0:Y:S08]  /*1bd0*/  LDC R7, c[0x0][0x220] ;  /* 0x00008800ff077b82 */ /* 0x001e300000000800 */
[----:B------:R-:W2:Y:S01]  /*1be0*/  LDC.64 R4, c[0x0][0x2e8] ;  /* 0x0000ba00ff047b82 */ /* 0x000ea20000000a00 */
[----:B-1----:R-:W-:-:S04]  /*1bf0*/  IMAD R0, R2, R3, R0 ;  /* 0x0000000302007224 */ /* 0x002fc800078e0200 */
[----:B0-----:R-:W-:-:S04]  /*1c00*/  IMAD R3, R0, R7, UR6 ;  /* 0x0000000600037e24 */ /* 0x001fc8000f8e0207 */
[----:B--2---:R-:W-:-:S05]  /*1c10*/  IMAD.WIDE R2, R3, 0x4, R4 ;  /* 0x0000000403027825 */ /* 0x004fca00078e0204 */
[----:B------:R-:W-:Y:S01]  /*1c20*/  STG.E desc[UR4][R2.64], RZ ;  /* 0x000000ff02007986 */ /* 0x000fe2000c101904 */
[----:B------:R-:W-:Y:S05]  /*1c30*/  EXIT ;  /* 0x000000000000794d */ /* 0x000fea0003800000 */
.L_x_96:
        /* <DEDUP_REMOVED lines=12> */
.L_x_149:


//--------------------- .nv.shared._ZN7cutlass13device_kernelIN5flash19enable_sm80_to_sm89INS1_16FlashAttnBwdSm80INS1_25CollectiveMainloopBwdSm80ILi2ELi1EN4cute5tupleIJNS5_1CILi64EEENS7_ILi96EEENS7_ILi128EEEEEENS_6half_tEfNS_4arch4Sm80ELb0ELb0ELb0ELb0ELb0ELb0ELb0ELb0ELi2ELi2ELi2ELi2ELb1EEENS1_21CollectiveEpilogueBwdISB_SC_SE_Li256ELb0ELb0ELi4EEENS1_19SingleTileSchedulerILb0ELb0ELb0ELi96EEEEEEEEEvNT_6ParamsE --------------------------
	.section	.nv.shared._ZN7cutlass13device_kernelIN5flash19enable_sm80_to_sm89INS1_16FlashAttnBwdSm80INS1_25CollectiveMainloopBwdSm80ILi2ELi1EN4cute5tupleIJNS5_1CILi64EEENS7_ILi96EEENS7_ILi128EEEEEENS_6half_tEfNS_4arch4Sm80ELb0ELb0ELb0ELb0ELb0ELb0ELb0ELb0ELi2ELi2ELi2ELi2ELb1EEENS1_21CollectiveEpilogueBwdISB_SC_SE_Li256ELb0ELb0ELi4EEENS1_19SingleTileSchedulerILb0ELb0ELb0ELi96EEEEEEEEEvNT_6ParamsE,"aw",@nobits
	.sectionflags	@""
	.align	16
	.zero		1024


//--------------------- .nv.shared.reserved.0     --------------------------
	.section	.nv.shared.reserved.0,"aw",@nobits
	.weak		__nv_reservedSMEM_offset_0_alias
	.size		__nv_reservedSMEM_offset_0_alias, 0, 0
	.other		__nv_reservedSMEM_offset_0_alias,@"STO_CUDA_RESERVED_SHARED STV_DEFAULT"
__nv_reservedSMEM_offset_0_alias:
	.zero		0


//--------------------- .nv.global                --------------------------
	.section	.nv.global,"aw",@nobits
.nv.global:
	.type		_ZN66_INTERNAL_6fb7e682_30_flash_bwd_hdim128_fp16_sm80_cu_ef95aea4_36004cute1_E,@object
	.size		_ZN66_INTERNAL_6fb7e682_30_flash_bwd_hdim128_fp16_sm80_cu_ef95aea4_36004cute1_E,(_ZN66_INTERNAL_6fb7e682_30_flash_bwd_hdim128_fp16_sm80_cu_ef95aea4_36004cuda3std3__45__cpo6cbeginE - _ZN66_INTERNAL_6fb7e682_30_flash_bwd_hdim128_fp16_sm80_cu_ef95aea4_36004cute1_E)
_ZN66_INTERNAL_6fb7e682_30_flash_bwd_hdim128_fp16_sm80_cu_ef95aea4_36004cute1_E:
	.zero		1
	.type		_ZN66_INTERNAL_6fb7e682_30_flash_bwd_hdim128_fp16_sm80_cu_ef95aea4_36004cuda3std3__45__cpo6cbeginE,@object
	.size		_ZN66_INTERNAL_6fb7e682_30_flash_bwd_hdim128_fp16_sm80_cu_ef95aea4_36004cuda3std3__45__cpo6cbeginE,(_ZN66_INTERNAL_6fb7e682_30_flash_bwd_hdim128_fp16_sm80_cu_ef95aea4_36004cuda3std3__48in_placeE - _ZN66_INTERNAL_6fb7e682_30_flash_bwd_hdim128_fp16_sm80_cu_ef95aea4_36004cuda3std3__45__cpo6cbeginE)
_ZN66_INTERNAL_6fb7e682_30_flash_bwd_hdim128_fp16_sm80_cu_ef95aea4_36004cuda3std3__45__cpo6cbeginE:
	.zero		1
	.type		_ZN66_INTERNAL_6fb7e682_30_flash_bwd_hdim128_fp16_sm80_cu_ef95aea4_36004cuda3std3__48in_placeE,@object
	.size		_ZN66_INTERNAL_6fb7e682_30_flash_bwd_hdim128_fp16_sm80_cu_ef95aea4_36004cuda3std3__48in_placeE,(_ZN66_INTERNAL_6fb7e682_30_flash_bwd_hdim128_fp16_sm80_cu_ef95aea4_36004cuda3std6ranges3__45__cpo9iter_moveE - _ZN66_INTERNAL_6fb7e682_30_flash_bwd_hdim128_fp16_sm80_cu_ef95aea4_36004cuda3std3__48in_placeE)
_ZN66_INTERNAL_6fb7e682_30_flash_bwd_hdim128_fp16_sm80_cu_ef95aea4_36004cuda3std3__48in_placeE:
	.zero		1
	.type		_ZN66_INTERNAL_6fb7e682_30_flash_bwd_hdim128_fp16_sm80_cu_ef95aea4_36004cuda3std6ranges3__45__cpo9iter_moveE,@object
	.size		_ZN66_INTERNAL_6fb7e682_30_flash_bwd_hdim128_fp16_sm80_cu_ef95aea4_36004cuda3std6ranges3__45__cpo9iter_moveE,(_ZN66_INTERNAL_6fb7e682_30_flash_bwd_hdim128_fp16_sm80_cu_ef95aea4_36004cuda3std3__45__cpo5beginE - _ZN66_INTERNAL_6fb7e682_30_flash_bwd_hdim128_fp16_sm80_cu_ef95aea4_36004cuda3std6ranges3__45__cpo9iter_moveE)
_ZN66_INTERNAL_6fb7e682_30_flash_bwd_hdim128_fp16_sm80_cu_ef95aea4_36004cuda3std6ranges3__45__cpo9iter_moveE:
	.zero		1
	.type		_ZN66_INTERNAL_6fb7e682_30_flash_bwd_hdim128_fp16_sm80_cu_ef95aea4_36004cuda3std3__45__cpo5beginE,@object
	.size		_ZN66_INTERNAL_6fb7e682_30_flash_bwd_hdim128_fp16_sm80_cu_ef95aea4_36004cuda3std3__45__cpo5beginE,(_ZN66_INTERNAL_6fb7e682_30_flash_bwd_hdim128_fp16_sm80_cu_ef95aea4_36004cuda3std3__468_GLOBAL__N__6fb7e682_30_flash_bwd_hdim128_fp16_sm80_cu_ef95aea4_36006ignoreE - _ZN66_INTERNAL_6fb7e682_30_flash_bwd_hdim128_fp16_sm80_cu_ef95aea4_36004cuda3std3__45__cpo5beginE)
_ZN66_INTERNAL_6fb7e682_30_flash_bwd_hdim128_fp16_sm80_cu_ef95aea4_36004cuda3std3__45__cpo5beginE:
	.zero		1
	.type		_ZN66_INTERNAL_6fb7e682_30_flash_bwd_hdim128_fp16_sm80_cu_ef95aea4_36004cuda3std3__468_GLOBAL__N__6fb7e682_30_flash_bwd_hdim128_fp16_sm80_cu_ef95aea4_36006ignoreE,@object
	.size		_ZN66_INTERNAL_6fb7e682_30_flash_bwd_hdim128_fp16_sm80_cu_ef95aea4_36004cuda3std3__468_GLOBAL__N__6fb7e682_30_flash_bwd_hdim128_fp16_sm80_cu_ef95aea4_36006ignoreE,(_ZN66_INTERNAL_6fb7e682_30_flash_bwd_hdim128_fp16_sm80_cu_ef95aea4_36004cute7productE - _ZN66_INTERNAL_6fb7e682_30_flash_bwd_hdim128_fp16_sm80_cu_ef95aea4_36004cuda3std3__468_GLOBAL__N__6fb7e682_30_flash_bwd_hdim128_fp16_sm80_cu_ef95aea4_36006ignoreE)
_ZN66_INTERNAL_6fb7e682_30_flash_bwd_hdim128_fp16_sm80_cu_ef95aea4_36004cuda3std3__468_GLOBAL__N__6fb7e682_30_flash_bwd_hdim128_fp16_sm80_cu_ef95aea4_36006ignoreE:
	.zero		1
	.type		_ZN66_INTERNAL_6fb7e682_30_flash_bwd_hdim128_fp16_sm80_cu_ef95aea4_36004cute7productE,@object
	.size		_ZN66_INTERNAL_6fb7e682_30_flash_bwd_hdim128_fp16_sm80_cu_ef95aea4_36004cute7productE,(_ZN66_INTERNAL_6fb7e682_30_flash_bwd_hdim128_fp16_sm80_cu_ef95aea4_36004cuda3std3__45__cpo3endE - _ZN66_INTERNAL_6fb7e682_30_flash_bwd_hdim128_fp16_sm80_cu_ef95aea4_36004cute7productE)
_ZN66_INTERNAL_6fb7e682_30_flash_bwd_hdim128_fp16_sm80_cu_ef95aea4_36004cute7productE:
	.zero		1
	.type		_ZN66_INTERNAL_6fb7e682_30_flash_bwd_hdim128_fp16_sm80_cu_ef95aea4_36004cuda3std3__45__cpo3endE,@object
	.size		_ZN66_INTERNAL_6fb7e682_30_flash_bwd_hdim128_fp16_sm80_cu_ef95aea4_36004cuda3std3__45__cpo3endE,(_ZN66_INTERNAL_6fb7e682_30_flash_bwd_hdim128_fp16_sm80_cu_ef95aea4_36004cuda3std3__419piecewise_constructE - _ZN66_INTERNAL_6fb7e682_30_flash_bwd_hdim128_fp16_sm80_cu_ef95aea4_36004cuda3std3__45__cpo3endE)
_ZN66_INTERNAL_6fb7e682_30_flash_bwd_hdim128_fp16_sm80_cu_ef95aea4_36004cuda3std3__45__cpo3endE:
	.zero		1
	.type		_ZN66_INTERNAL_6fb7e682_30_flash_bwd_hdim128_fp16_sm80_cu_ef95aea4_36004cuda3std3__419piecewise_constructE,@object
	.size		_ZN66_INTERNAL_6fb7e682_30_flash_bwd_hdim128_fp16_sm80_cu_ef95aea4_36004cuda3std3__419piecewise_constructE,(_ZN66_INTERNAL_6fb7e682_30_flash_bwd_hdim128_fp16_sm80_cu_ef95aea4_36004cuda3std3__45__cpo4cendE - _ZN66_INTERNAL_6fb7e682_30_flash_bwd_hdim128_fp16_sm80_cu_ef95aea4_36004cuda3std3__419piecewise_constructE)
_ZN66_INTERNAL_6fb7e682_30_flash_bwd_hdim128_fp16_sm80_cu_ef95aea4_36004cuda3std3__419piecewise_constructE:
	.zero		1
	.type		_ZN66_INTERNAL_6fb7e682_30_flash_bwd_hdim128_fp16_sm80_cu_ef95aea4_36004cuda3std3__45__cpo4cendE,@object
	.size		_ZN66_INTERNAL_6fb7e682_30_flash_bwd_hdim128_fp16_sm80_cu_ef95aea4_36004cuda3std3__45__cpo4cendE,(_ZN66_INTERNAL_6fb7e682_30_flash_bwd_hdim128_fp16_sm80_cu_ef95aea4_36004cuda3std6ranges3__45__cpo4swapE - _ZN66_INTERNAL_6fb7e682_30_flash_bwd_hdim128_fp16_sm80_cu_ef95aea4_36004cuda3std3__45__cpo4cendE)
_ZN66_INTERNAL_6fb7e682_30_flash_bwd_hdim128_fp16_sm80_cu_ef95aea4_36004cuda3std3__45__cpo4cendE:
	.zero		1
	.type		_ZN66_INTERNAL_6fb7e682_30_flash_bwd_hdim128_fp16_sm80_cu_ef95aea4_36004cuda3std6ranges3__45__cpo4swapE,@object
	.size		_ZN66_INTERNAL_6fb7e682_30_flash_bwd_hdim128_fp16_sm80_cu_ef95aea4_36004cuda3std6ranges3__45__cpo4swapE,(.L_7 - _ZN66_INTERNAL_6fb7e682_30_flash_bwd_hdim128_fp16_sm80_cu_ef95aea4_36004cuda3std6ranges3__45__cpo4swapE)
_ZN66_INTERNAL_6fb7e682_30_flash_bwd_hdim128_fp16_sm80_cu_ef95aea4_36004cuda3std6ranges3__45__cpo4swapE:
	.zero		1
.L_7:


//--------------------- .nv.shared._ZN7cutlass13device_kernelIN5flash19enable_sm80_to_sm89INS1_16FlashAttnBwdSm80INS1_25CollectiveMainloopBwdSm80ILi2ELi1EN4cute5tupleIJNS5_1CILi64EEENS7_ILi96EEENS7_ILi128EEEEEENS_6half_tEfNS_4arch4Sm80ELb0ELb0ELb0ELb0ELb1ELb0ELb0ELb0ELi2ELi2ELi2ELi2ELb1EEENS1_21CollectiveEpilogueBwdISB_SC_SE_Li256ELb0ELb0ELi4EEENS1_19SingleTileSchedulerILb0ELb0ELb0ELi96EEEEEEEEEvNT_6ParamsE --------------------------
	.section	.nv.shared._ZN7cutlass13device_kernelIN5flash19enable_sm80_to_sm89INS1_16FlashAttnBwdSm80INS1_25CollectiveMainloopBwdSm80ILi2ELi1EN4cute5tupleIJNS5_1CILi64EEENS7_ILi96EEENS7_ILi128EEEEEENS_6half_tEfNS_4arch4Sm80ELb0ELb0ELb0ELb0ELb1ELb0ELb0ELb0ELi2ELi2ELi2ELi2ELb1EEENS1_21CollectiveEpilogueBwdISB_SC_SE_Li256ELb0ELb0ELi4EEENS1_19SingleTileSchedulerILb0ELb0ELb0ELi96EEEEEEEEEvNT_6ParamsE,"aw",@nobits
	.sectionflags	@""
	.align	16
	.zero		1024


//--------------------- .nv.shared._ZN7cutlass13device_kernelIN5flash19enable_sm80_to_sm89INS1_16FlashAttnBwdSm80INS1_25CollectiveMainloopBwdSm80ILi2ELi1EN4cute5tupleIJNS5_1CILi64EEENS7_ILi96EEENS7_ILi128EEEEEENS_6half_tEfNS_4arch4Sm80ELb0ELb0ELb0ELb0ELb0ELb0ELb0ELb0ELi2ELi2ELi2ELi2ELb1EEENS1_24CollectiveEpilogueBwdGQAISB_fSE_Li256ELb0ELb0EEENS1_19SingleTileSchedulerILb0ELb0ELb0ELi96EEEEEEEEEvNT_6ParamsE --------------------------
	.section	.nv.shared._ZN7cutlass13device_kernelIN5flash19enable_sm80_to_sm89INS1_16FlashAttnBwdSm80INS1_25CollectiveMainloopBwdSm80ILi2ELi1EN4cute5tupleIJNS5_1CILi64EEENS7_ILi96EEENS7_ILi128EEEEEENS_6half_tEfNS_4arch4Sm80ELb0ELb0ELb0ELb0ELb0ELb0ELb0ELb0ELi2ELi2ELi2ELi2ELb1EEENS1_24CollectiveEpilogueBwdGQAISB_fSE_Li256ELb0ELb0EEENS1_19SingleTileSchedulerILb0ELb0ELb0ELi96EEEEEEEEEvNT_6ParamsE,"aw",@nobits
	.sectionflags	@""
	.align	16
	.zero		1024


//--------------------- .nv.shared._ZN7cutlass13device_kernelIN5flash19enable_sm80_to_sm89INS1_16FlashAttnBwdSm80INS1_25CollectiveMainloopBwdSm80ILi2ELi1EN4cute5tupleIJNS5_1CILi64EEENS7_ILi96EEENS7_ILi128EEEEEENS_6half_tEfNS_4arch4Sm80ELb0ELb0ELb0ELb0ELb1ELb0ELb0ELb0ELi2ELi2ELi2ELi2ELb1EEENS1_24CollectiveEpilogueBwdGQAISB_fSE_Li256ELb0ELb1EEENS1_19SingleTileSchedulerILb0ELb0ELb0ELi96EEEEEEEEEvNT_6ParamsE --------------------------
	.section	.nv.shared._ZN7cutlass13device_kernelIN5flash19enable_sm80_to_sm89INS1_16FlashAttnBwdSm80INS1_25CollectiveMainloopBwdSm80ILi2ELi1EN4cute5tupleIJNS5_1CILi64EEENS7_ILi96EEENS7_ILi128EEEEEENS_6half_tEfNS_4arch4Sm80ELb0ELb0ELb0ELb0ELb1ELb0ELb0ELb0ELi2ELi2ELi2ELi2ELb1EEENS1_24CollectiveEpilogueBwdGQAISB_fSE_Li256ELb0ELb1EEENS1_19SingleTileSchedulerILb0ELb0ELb0ELi96EEEEEEEEEvNT_6ParamsE,"aw",@nobits
	.sectionflags	@""
	.align	16
	.zero		1024


//--------------------- .nv.shared._ZN7cutlass13device_kernelIN5flash19enable_sm80_to_sm89INS1_16FlashAttnBwdSm80INS1_25CollectiveMainloopBwdSm80ILi2ELi1EN4cute5tupleIJNS5_1CILi64EEENS7_ILi96EEENS7_ILi128EEEEEENS_6half_tEfNS_4arch4Sm80ELb0ELb0ELb0ELb1ELb0ELb0ELb0ELb0ELi2ELi2ELi2ELi2ELb1EEENS1_21CollectiveEpilogueBwdISB_SC_SE_Li256ELb1ELb0ELi4EEENS1_19SingleTileSchedulerILb1ELb0ELb0ELi96EEEEEEEEEvNT_6ParamsE --------------------------
	.section	.nv.shared._ZN7cutlass13device_kernelIN5flash19enable_sm80_to_sm89INS1_16FlashAttnBwdSm80INS1_25CollectiveMainloopBwdSm80ILi2ELi1EN4cute5tupleIJNS5_1CILi64EEENS7_ILi96EEENS7_ILi128EEEEEENS_6half_tEfNS_4arch4Sm80ELb0ELb0ELb0ELb1ELb0ELb0ELb0ELb0ELi2ELi2ELi2ELi2ELb1EEENS1_21CollectiveEpilogueBwdISB_SC_SE_Li256ELb1ELb0ELi4EEENS1_19SingleTileSchedulerILb1ELb0ELb0ELi96EEEEEEEEEvNT_6ParamsE,"aw",@nobits
	.sectionflags	@""
	.align	16
	.zero		1024


//--------------------- .nv.shared._ZN7cutlass13device_kernelIN5flash19enable_sm80_to_sm89INS1_16FlashAttnBwdSm80INS1_25CollectiveMainloopBwdSm80ILi2ELi1EN4cute5tupleIJNS5_1CILi64EEENS7_ILi96EEENS7_ILi128EEEEEENS_6half_tEfNS_4arch4Sm80ELb0ELb0ELb0ELb1ELb1ELb0ELb0ELb0ELi2ELi2ELi2ELi2ELb1EEENS1_21CollectiveEpilogueBwdISB_SC_SE_Li256ELb1ELb0ELi4EEENS1_19SingleTileSchedulerILb1ELb0ELb0ELi96EEEEEEEEEvNT_6ParamsE --------------------------
	.section	.nv.shared._ZN7cutlass13device_kernelIN5flash19enable_sm80_to_sm89INS1_16FlashAttnBwdSm80INS1_25CollectiveMainloopBwdSm80ILi2ELi1EN4cute5tupleIJNS5_1CILi64EEENS7_ILi96EEENS7_ILi128EEEEEENS_6half_tEfNS_4arch4Sm80ELb0ELb0ELb0ELb1ELb1ELb0ELb0ELb0ELi2ELi2ELi2ELi2ELb1EEENS1_21CollectiveEpilogueBwdISB_SC_SE_Li256ELb1ELb0ELi4EEENS1_19SingleTileSchedulerILb1ELb0ELb0ELi96EEEEEEEEEvNT_6ParamsE,"aw",@nobits
	.sectionflags	@""
	.align	16
	.zero		1024


//--------------------- .nv.shared._ZN7cutlass13device_kernelIN5flash19enable_sm80_to_sm89INS1_16FlashAttnBwdSm80INS1_25CollectiveMainloopBwdSm80ILi2ELi1EN4cute5tupleIJNS5_1CILi64EEENS7_ILi96EEENS7_ILi128EEEEEENS_6half_tEfNS_4arch4Sm80ELb0ELb0ELb0ELb1ELb0ELb0ELb0ELb0ELi2ELi2ELi2ELi2ELb1EEENS1_24CollectiveEpilogueBwdGQAISB_fSE_Li256ELb1ELb0EEENS1_19SingleTileSchedulerILb1ELb0ELb0ELi96EEEEEEEEEvNT_6ParamsE --------------------------
	.section	.nv.shared._ZN7cutlass13device_kernelIN5flash19enable_sm80_to_sm89INS1_16FlashAttnBwdSm80INS1_25CollectiveMainloopBwdSm80ILi2ELi1EN4cute5tupleIJNS5_1CILi64EEENS7_ILi96EEENS7_ILi128EEEEEENS_6half_tEfNS_4arch4Sm80ELb0ELb0ELb0ELb1ELb0ELb0ELb0ELb0ELi2ELi2ELi2ELi2ELb1EEENS1_24CollectiveEpilogueBwdGQAISB_fSE_Li256ELb1ELb0EEENS1_19SingleTileSchedulerILb1ELb0ELb0ELi96EEEEEEEEEvNT_6ParamsE,"aw",@nobits
	.sectionflags	@""
	.align	16
	.zero		1024


//--------------------- .nv.shared._ZN7cutlass13device_kernelIN5flash19enable_sm80_to_sm89INS1_16FlashAttnBwdSm80INS1_25CollectiveMainloopBwdSm80ILi2ELi1EN4cute5tupleIJNS5_1CILi64EEENS7_ILi96EEENS7_ILi128EEEEEENS_6half_tEfNS_4arch4Sm80ELb0ELb0ELb0ELb1ELb1ELb0ELb0ELb0ELi2ELi2ELi2ELi2ELb1EEENS1_24CollectiveEpilogueBwdGQAISB_fSE_Li256ELb1ELb1EEENS1_19SingleTileSchedulerILb1ELb0ELb0ELi96EEEEEEEEEvNT_6ParamsE --------------------------
	.section	.nv.shared._ZN7cutlass13device_kernelIN5flash19enable_sm80_to_sm89INS1_16FlashAttnBwdSm80INS1_25CollectiveMainloopBwdSm80ILi2ELi1EN4cute5tupleIJNS5_1CILi64EEENS7_ILi96EEENS7_ILi128EEEEEENS_6half_tEfNS_4arch4Sm80ELb0ELb0ELb0ELb1ELb1ELb0ELb0ELb0ELi2ELi2ELi2ELi2ELb1EEENS1_24CollectiveEpilogueBwdGQAISB_fSE_Li256ELb1ELb1EEENS1_19SingleTileSchedulerILb1ELb0ELb0ELi96EEEEEEEEEvNT_6ParamsE,"aw",@nobits
	.sectionflags	@""
	.align	16
	.zero		1024


//--------------------- .nv.shared._ZN7cutlass13device_kernelIN5flash19enable_sm80_to_sm89INS1_16FlashAttnBwdSm80INS1_25CollectiveMainloopBwdSm80ILi2ELi1EN4cute5tupleIJNS5_1CILi64EEENS7_ILi96EEENS7_ILi128EEEEEENS_6half_tEfNS_4arch4Sm80ELb0ELb1ELb0ELb0ELb0ELb0ELb0ELb0ELi2ELi2ELi2ELi2ELb1EEENS1_21CollectiveEpilogueBwdISB_SC_SE_Li256ELb0ELb0ELi4EEENS1_19SingleTileSchedulerILb0ELb0ELb0ELi96EEEEEEEEEvNT_6ParamsE --------------------------
	.section	.nv.shared._ZN7cutlass13device_kernelIN5flash19enable_sm80_to_sm89INS1_16FlashAttnBwdSm80INS1_25CollectiveMainloopBwdSm80ILi2ELi1EN4cute5tupleIJNS5_1CILi64EEENS7_ILi96EEENS7_ILi128EEEEEENS_6half_tEfNS_4arch4Sm80ELb0ELb1ELb0ELb0ELb0ELb0ELb0ELb0ELi2ELi2ELi2ELi2ELb1EEENS1_21CollectiveEpilogueBwdISB_SC_SE_Li256ELb0ELb0ELi4EEENS1_19SingleTileSchedulerILb0ELb0ELb0ELi96EEEEEEEEEvNT_6ParamsE,"aw",@nobits
	.sectionflags	@""
	.align	16
	.zero		1024


//--------------------- .nv.shared._ZN7cutlass13device_kernelIN5flash19enable_sm80_to_sm89INS1_16FlashAttnBwdSm80INS1_25CollectiveMainloopBwdSm80ILi2ELi1EN4cute5tupleIJNS5_1CILi64EEENS7_ILi96EEENS7_ILi128EEEEEENS_6half_tEfNS_4arch4Sm80ELb0ELb1ELb0ELb0ELb1ELb0ELb0ELb0ELi2ELi2ELi2ELi2ELb1EEENS1_21CollectiveEpilogueBwdISB_SC_SE_Li256ELb0ELb0ELi4EEENS1_19SingleTileSchedulerILb0ELb0ELb0ELi96EEEEEEEEEvNT_6ParamsE --------------------------
	.section	.nv.shared._ZN7cutlass13device_kernelIN5flash19enable_sm80_to_sm89INS1_16FlashAttnBwdSm80INS1_25CollectiveMainloopBwdSm80ILi2ELi1EN4cute5tupleIJNS5_1CILi64EEENS7_ILi96EEENS7_ILi128EEEEEENS_6half_tEfNS_4arch4Sm80ELb0ELb1ELb0ELb0ELb1ELb0ELb0ELb0ELi2ELi2ELi2ELi2ELb1EEENS1_21CollectiveEpilogueBwdISB_SC_SE_Li256ELb0ELb0ELi4EEENS1_19SingleTileSchedulerILb0ELb0ELb0ELi96EEEEEEEEEvNT_6ParamsE,"aw",@nobits
	.sectionflags	@""
	.align	16
	.zero		1024


//--------------------- .nv.shared._ZN7cutlass13device_kernelIN5flash19enable_sm80_to_sm89INS1_16FlashAttnBwdSm80INS1_25CollectiveMainloopBwdSm80ILi2ELi1EN4cute5tupleIJNS5_1CILi64EEENS7_ILi96EEENS7_ILi128EEEEEENS_6half_tEfNS_4arch4Sm80ELb0ELb1ELb0ELb0ELb0ELb0ELb0ELb0ELi2ELi2ELi2ELi2ELb1EEENS1_24CollectiveEpilogueBwdGQAISB_fSE_Li256ELb0ELb0EEENS1_19SingleTileSchedulerILb0ELb0ELb0ELi96EEEEEEEEEvNT_6ParamsE --------------------------
	.section	.nv.shared._ZN7cutlass13device_kernelIN5flash19enable_sm80_to_sm89INS1_16FlashAttnBwdSm80INS1_25CollectiveMainloopBwdSm80ILi2ELi1EN4cute5tupleIJNS5_1CILi64EEENS7_ILi96EEENS7_ILi128EEEEEENS_6half_tEfNS_4arch4Sm80ELb0ELb1ELb0ELb0ELb0ELb0ELb0ELb0ELi2ELi2ELi2ELi2ELb1EEENS1_24CollectiveEpilogueBwdGQAISB_fSE_Li256ELb0ELb0EEENS1_19SingleTileSchedulerILb0ELb0ELb0ELi96EEEEEEEEEvNT_6ParamsE,"aw",@nobits
	.sectionflags	@""
	.align	16
	.zero		1024


//--------------------- .nv.shared._ZN7cutlass13device_kernelIN5flash19enable_sm80_to_sm89INS1_16FlashAttnBwdSm80INS1_25CollectiveMainloopBwdSm80ILi2ELi1EN4cute5tupleIJNS5_1CILi64EEENS7_ILi96EEENS7_ILi128EEEEEENS_6half_tEfNS_4arch4Sm80ELb0ELb1ELb0ELb0ELb1ELb0ELb0ELb0ELi2ELi2ELi2ELi2ELb1EEENS1_24CollectiveEpilogueBwdGQAISB_fSE_Li256ELb0ELb1EEENS1_19SingleTileSchedulerILb0ELb0ELb0ELi96EEEEEEEEEvNT_6ParamsE --------------------------
	.section	.nv.shared._ZN7cutlass13device_kernelIN5flash19enable_sm80_to_sm89INS1_16FlashAttnBwdSm80INS1_25CollectiveMainloopBwdSm80ILi2ELi1EN4cute5tupleIJNS5_1CILi64EEENS7_ILi96EEENS7_ILi128EEEEEENS_6half_tEfNS_4arch4Sm80ELb0ELb1ELb0ELb0ELb1ELb0ELb0ELb0ELi2ELi2ELi2ELi2ELb1EEENS1_24CollectiveEpilogueBwdGQAISB_fSE_Li256ELb0ELb1EEENS1_19SingleTileSchedulerILb0ELb0ELb0ELi96EEEEEEEEEvNT_6ParamsE,"aw",@nobits
	.sectionflags	@""
	.align	16
	.zero		1024


//--------------------- .nv.shared._ZN7cutlass13device_kernelIN5flash19enable_sm80_to_sm89INS1_16FlashAttnBwdSm80INS1_25CollectiveMainloopBwdSm80ILi2ELi1EN4cute5tupleIJNS5_1CILi64EEENS7_ILi96EEENS7_ILi128EEEEEENS_6half_tEfNS_4arch4Sm80ELb0ELb1ELb0ELb1ELb0ELb0ELb0ELb0ELi2ELi2ELi2ELi2ELb1EEENS1_21CollectiveEpilogueBwdISB_SC_SE_Li256ELb1ELb0ELi4EEENS1_19SingleTileSchedulerILb1ELb0ELb0ELi96EEEEEEEEEvNT_6ParamsE --------------------------
	.section	.nv.shared._ZN7cutlass13device_kernelIN5flash19enable_sm80_to_sm89INS1_16FlashAttnBwdSm80INS1_25CollectiveMainloopBwdSm80ILi2ELi1EN4cute5tupleIJNS5_1CILi64EEENS7_ILi96EEENS7_ILi128EEEEEENS_6half_tEfNS_4arch4Sm80ELb0ELb1ELb0ELb1ELb0ELb0ELb0ELb0ELi2ELi2ELi2ELi2ELb1EEENS1_21CollectiveEpilogueBwdISB_SC_SE_Li256ELb1ELb0ELi4EEENS1_19SingleTileSchedulerILb1ELb0ELb0ELi96EEEEEEEEEvNT_6ParamsE,"aw",@nobits
	.sectionflags	@""
	.align	16
	.zero		1024


//--------------------- .nv.shared._ZN7cutlass13device_kernelIN5flash19enable_sm80_to_sm89INS1_16FlashAttnBwdSm80INS1_25CollectiveMainloopBwdSm80ILi2ELi1EN4cute5tupleIJNS5_1CILi64EEENS7_ILi96EEENS7_ILi128EEEEEENS_6half_tEfNS_4arch4Sm80ELb0ELb1ELb0ELb1ELb1ELb0ELb0ELb0ELi2ELi2ELi2ELi2ELb1EEENS1_21CollectiveEpilogueBwdISB_SC_SE_Li256ELb1ELb0ELi4EEENS1_19SingleTileSchedulerILb1ELb0ELb0ELi96EEEEEEEEEvNT_6ParamsE --------------------------
	.section	.nv.shared._ZN7cutlass13device_kernelIN5flash19enable_sm80_to_sm89INS1_16FlashAttnBwdSm80INS1_25CollectiveMainloopBwdSm80ILi2ELi1EN4cute5tupleIJNS5_1CILi64EEENS7_ILi96EEENS7_ILi128EEEEEENS_6half_tEfNS_4arch4Sm80ELb0ELb1ELb0ELb1ELb1ELb0ELb0ELb0ELi2ELi2ELi2ELi2ELb1EEENS1_21CollectiveEpilogueBwdISB_SC_SE_Li256ELb1ELb0ELi4EEENS1_19SingleTileSchedulerILb1ELb0ELb0ELi96EEEEEEEEEvNT_6ParamsE,"aw",@nobits
	.sectionflags	@""
	.align	16
	.zero		1024


//--------------------- .nv.shared._ZN7cutlass13device_kernelIN5flash19enable_sm80_to_sm89INS1_16FlashAttnBwdSm80INS1_25CollectiveMainloopBwdSm80ILi2ELi1EN4cute5tupleIJNS5_1CILi64EEENS7_ILi96EEENS7_ILi128EEEEEENS_6half_tEfNS_4arch4Sm80ELb0ELb1ELb0ELb1ELb0ELb0ELb0ELb0ELi2ELi2ELi2ELi2ELb1EEENS1_24CollectiveEpilogueBwdGQAISB_fSE_Li256ELb1ELb0EEENS1_19SingleTileSchedulerILb1ELb0ELb0ELi96EEEEEEEEEvNT_6ParamsE --------------------------
	.section	.nv.shared._ZN7cutlass13device_kernelIN5flash19enable_sm80_to_sm89INS1_16FlashAttnBwdSm80INS1_25CollectiveMainloopBwdSm80ILi2ELi1EN4cute5tupleIJNS5_1CILi64EEENS7_ILi96EEENS7_ILi128EEEEEENS_6half_tEfNS_4arch4Sm80ELb0ELb1ELb0ELb1ELb0ELb0ELb0ELb0ELi2ELi2ELi2ELi2ELb1EEENS1_24CollectiveEpilogueBwdGQAISB_fSE_Li256ELb1ELb0EEENS1_19SingleTileSchedulerILb1ELb0ELb0ELi96EEEEEEEEEvNT_6ParamsE,"aw",@nobits
	.sectionflags	@""
	.align	16
	.zero		1024


//--------------------- .nv.shared._ZN7cutlass13device_kernelIN5flash19enable_sm80_to_sm89INS1_16FlashAttnBwdSm80INS1_25CollectiveMainloopBwdSm80ILi2ELi1EN4cute5tupleIJNS5_1CILi64EEENS7_ILi96EEENS7_ILi128EEEEEENS_6half_tEfNS_4arch4Sm80ELb0ELb1ELb0ELb1ELb1ELb0ELb0ELb0ELi2ELi2ELi2ELi2ELb1EEENS1_24CollectiveEpilogueBwdGQAISB_fSE_Li256ELb1ELb1EEENS1_19SingleTileSchedulerILb1ELb0ELb0ELi96EEEEEEEEEvNT_6ParamsE --------------------------
	.section	.nv.shared._ZN7cutlass13device_kernelIN5flash19enable_sm80_to_sm89INS1_16FlashAttnBwdSm80INS1_25CollectiveMainloopBwdSm80ILi2ELi1EN4cute5tupleIJNS5_1CILi64EEENS7_ILi96EEENS7_ILi128EEEEEENS_6half_tEfNS_4arch4Sm80ELb0ELb1ELb0ELb1ELb1ELb0ELb0ELb0ELi2ELi2ELi2ELi2ELb1EEENS1_24CollectiveEpilogueBwdGQAISB_fSE_Li256ELb1ELb1EEENS1_19SingleTileSchedulerILb1ELb0ELb0ELi96EEEEEEEEEvNT_6ParamsE,"aw",@nobits
	.sectionflags	@""
	.align	16
	.zero		1024


//--------------------- .nv.shared._ZN7cutlass13device_kernelIN5flash19enable_sm80_to_sm89INS1_16FlashAttnBwdSm80INS1_25CollectiveMainloopBwdSm80ILi2ELi1EN4cute5tupleIJNS5_1CILi64EEENS7_ILi96EEENS7_ILi128EEEEEENS_6half_tEfNS_4arch4Sm80ELb1ELb0ELb0ELb0ELb0ELb0ELb0ELb0ELi2ELi2ELi2ELi2ELb1EEENS1_21CollectiveEpilogueBwdISB_SC_SE_Li256ELb0ELb0ELi4EEENS1_25SingleTileBwdLPTSchedulerILb0ELi96ELb0EEEEEEEEEvNT_6ParamsE --------------------------
	.section	.nv.shared._ZN7cutlass13device_kernelIN5flash19enable_sm80_to_sm89INS1_16FlashAttnBwdSm80INS1_25CollectiveMainloopBwdSm80ILi2ELi1EN4cute5tupleIJNS5_1CILi64EEENS7_ILi96EEENS7_ILi128EEEEEENS_6half_tEfNS_4arch4Sm80ELb1ELb0ELb0ELb0ELb0ELb0ELb0ELb0ELi2ELi2ELi2ELi2ELb1EEENS1_21CollectiveEpilogueBwdISB_SC_SE_Li256ELb0ELb0ELi4EEENS1_25SingleTileBwdLPTSchedulerILb0ELi96ELb0EEEEEEEEEvNT_6ParamsE,"aw",@nobits
	.sectionflags	@""
	.align	16
	.zero		1024


//--------------------- .nv.shared._ZN7cutlass13device_kernelIN5flash19enable_sm80_to_sm89INS1_16FlashAttnBwdSm80INS1_25CollectiveMainloopBwdSm80ILi2ELi1EN4cute5tupleIJNS5_1CILi64EEENS7_ILi96EEENS7_ILi128EEEEEENS_6half_tEfNS_4arch4Sm80ELb1ELb0ELb0ELb0ELb1ELb0ELb0ELb0ELi2ELi2ELi2ELi2ELb1EEENS1_21CollectiveEpilogueBwdISB_SC_SE_Li256ELb0ELb0ELi4EEENS1_25SingleTileBwdLPTSchedulerILb0ELi96ELb1EEEEEEEEEvNT_6ParamsE --------------------------
	.section	.nv.shared._ZN7cutlass13device_kernelIN5flash19enable_sm80_to_sm89INS1_16FlashAttnBwdSm80INS1_25CollectiveMainloopBwdSm80ILi2ELi1EN4cute5tupleIJNS5_1CILi64EEENS7_ILi96EEENS7_ILi128EEEEEENS_6half_tEfNS_4arch4Sm80ELb1ELb0ELb0ELb0ELb1ELb0ELb0ELb0ELi2ELi2ELi2ELi2ELb1EEENS1_21CollectiveEpilogueBwdISB_SC_SE_Li256ELb0ELb0ELi4EEENS1_25SingleTileBwdLPTSchedulerILb0ELi96ELb1EEEEEEEEEvNT_6ParamsE,"aw",@nobits
	.sectionflags	@""
	.align	16
	.zero		1024


//--------------------- .nv.shared._ZN7cutlass13device_kernelIN5flash19enable_sm80_to_sm89INS1_16FlashAttnBwdSm80INS1_25CollectiveMainloopBwdSm80ILi2ELi1EN4cute5tupleIJNS5_1CILi64EEENS7_ILi96EEENS7_ILi128EEEEEENS_6half_tEfNS_4arch4Sm80ELb1ELb0ELb0ELb0ELb0ELb0ELb0ELb0ELi2ELi2ELi2ELi2ELb1EEENS1_24CollectiveEpilogueBwdGQAISB_fSE_Li256ELb0ELb0EEENS1_25SingleTileBwdLPTSchedulerILb0ELi96ELb0EEEEEEEEEvNT_6ParamsE --------------------------
	.section	.nv.shared._ZN7cutlass13device_kernelIN5flash19enable_sm80_to_sm89INS1_16FlashAttnBwdSm80INS1_25CollectiveMainloopBwdSm80ILi2ELi1EN4cute5tupleIJNS5_1CILi64EEENS7_ILi96EEENS7_ILi128EEEEEENS_6half_tEfNS_4arch4Sm80ELb1ELb0ELb0ELb0ELb0ELb0ELb0ELb0ELi2ELi2ELi2ELi2ELb1EEENS1_24CollectiveEpilogueBwdGQAISB_fSE_Li256ELb0ELb0EEENS1_25SingleTileBwdLPTSchedulerILb0ELi96ELb0EEEEEEEEEvNT_6ParamsE,"aw",@nobits
	.sectionflags	@""
	.align	16
	.zero		1024


//--------------------- .nv.shared._ZN7cutlass13device_kernelIN5flash19enable_sm80_to_sm89INS1_16FlashAttnBwdSm80INS1_25CollectiveMainloopBwdSm80ILi2ELi1EN4cute5tupleIJNS5_1CILi64EEENS7_ILi96EEENS7_ILi128EEEEEENS_6half_tEfNS_4arch4Sm80ELb1ELb0ELb0ELb0ELb1ELb0ELb0ELb0ELi2ELi2ELi2ELi2ELb1EEENS1_24CollectiveEpilogueBwdGQAISB_fSE_Li256ELb0ELb1EEENS1_25SingleTileBwdLPTSchedulerILb0ELi96ELb1EEEEEEEEEvNT_6ParamsE --------------------------
	.section	.nv.shared._ZN7cutlass13device_kernelIN5flash19enable_sm80_to_sm89INS1_16FlashAttnBwdSm80INS1_25CollectiveMainloopBwdSm80ILi2ELi1EN4cute5tupleIJNS5_1CILi64EEENS7_ILi96EEENS7_ILi128EEEEEENS_6half_tEfNS_4arch4Sm80ELb1ELb0ELb0ELb0ELb1ELb0ELb0ELb0ELi2ELi2ELi2ELi2ELb1EEENS1_24CollectiveEpilogueBwdGQAISB_fSE_Li256ELb0ELb1EEENS1_25SingleTileBwdLPTSchedulerILb0ELi96ELb1EEEEEEEEEvNT_6ParamsE,"aw",@nobits
	.sectionflags	@""
	.align	16
	.zero		1024


//--------------------- .nv.shared._ZN7cutlass13device_kernelIN5flash19enable_sm80_to_sm89INS1_16FlashAttnBwdSm80INS1_25CollectiveMainloopBwdSm80ILi2ELi1EN4cute5tupleIJNS5_1CILi64EEENS7_ILi96EEENS7_ILi128EEEEEENS_6half_tEfNS_4arch4Sm80ELb1ELb0ELb0ELb1ELb0ELb0ELb0ELb0ELi2ELi2ELi2ELi2ELb1EEENS1_21CollectiveEpilogueBwdISB_SC_SE_Li256ELb1ELb0ELi4EEENS1_25SingleTileBwdLPTSchedulerILb1ELi96ELb0EEEEEEEEEvNT_6ParamsE --------------------------
	.section	.nv.shared._ZN7cutlass13device_kernelIN5flash19enable_sm80_to_sm89INS1_16FlashAttnBwdSm80INS1_25CollectiveMainloopBwdSm80ILi2ELi1EN4cute5tupleIJNS5_1CILi64EEENS7_ILi96EEENS7_ILi128EEEEEENS_6half_tEfNS_4arch4Sm80ELb1ELb0ELb0ELb1ELb0ELb0ELb0ELb0ELi2ELi2ELi2ELi2ELb1EEENS1_21CollectiveEpilogueBwdISB_SC_SE_Li256ELb1ELb0ELi4EEENS1_25SingleTileBwdLPTSchedulerILb1ELi96ELb0EEEEEEEEEvNT_6ParamsE,"aw",@nobits
	.sectionflags	@""
	.align	16
	.zero		1024


//--------------------- .nv.shared._ZN7cutlass13device_kernelIN5flash19enable_sm80_to_sm89INS1_16FlashAttnBwdSm80INS1_25CollectiveMainloopBwdSm80ILi2ELi1EN4cute5tupleIJNS5_1CILi64EEENS7_ILi96EEENS7_ILi128EEEEEENS_6half_tEfNS_4arch4Sm80ELb1ELb0ELb0ELb1ELb1ELb0ELb0ELb0ELi2ELi2ELi2ELi2ELb1EEENS1_21CollectiveEpilogueBwdISB_SC_SE_Li256ELb1ELb0ELi4EEENS1_25SingleTileBwdLPTSchedulerILb1ELi96ELb1EEEEEEEEEvNT_6ParamsE --------------------------
	.section	.nv.shared._ZN7cutlass13device_kernelIN5flash19enable_sm80_to_sm89INS1_16FlashAttnBwdSm80INS1_25CollectiveMainloopBwdSm80ILi2ELi1EN4cute5tupleIJNS5_1CILi64EEENS7_ILi96EEENS7_ILi128EEEEEENS_6half_tEfNS_4arch4Sm80ELb1ELb0ELb0ELb1ELb1ELb0ELb0ELb0ELi2ELi2ELi2ELi2ELb1EEENS1_21CollectiveEpilogueBwdISB_SC_SE_Li256ELb1ELb0ELi4EEENS1_25SingleTileBwdLPTSchedulerILb1ELi96ELb1EEEEEEEEEvNT_6ParamsE,"aw",@nobits
	.sectionflags	@""
	.align	16
	.zero		1024


//--------------------- .nv.shared._ZN7cutlass13device_kernelIN5flash19enable_sm80_to_sm89INS1_16FlashAttnBwdSm80INS1_25CollectiveMainloopBwdSm80ILi2ELi1EN4cute5tupleIJNS5_1CILi64EEENS7_ILi96EEENS7_ILi128EEEEEENS_6half_tEfNS_4arch4Sm80ELb1ELb0ELb0ELb1ELb0ELb0ELb0ELb0ELi2ELi2ELi2ELi2ELb1EEENS1_24CollectiveEpilogueBwdGQAISB_fSE_Li256ELb1ELb0EEENS1_25SingleTileBwdLPTSchedulerILb1ELi96ELb0EEEEEEEEEvNT_6ParamsE --------------------------
	.section	.nv.shared._ZN7cutlass13device_kernelIN5flash19enable_sm80_to_sm89INS1_16FlashAttnBwdSm80INS1_25CollectiveMainloopBwdSm80ILi2ELi1EN4cute5tupleIJNS5_1CILi64EEENS7_ILi96EEENS7_ILi128EEEEEENS_6half_tEfNS_4arch4Sm80ELb1ELb0ELb0ELb1ELb0ELb0ELb0ELb0ELi2ELi2ELi2ELi2ELb1EEENS1_24CollectiveEpilogueBwdGQAISB_fSE_Li256ELb1ELb0EEENS1_25SingleTileBwdLPTSchedulerILb1ELi96ELb0EEEEEEEEEvNT_6ParamsE,"aw",@nobits
	.sectionflags	@""
	.align	16
	.zero		1024


//--------------------- .nv.shared._ZN7cutlass13device_kernelIN5flash32FlashAttnBwdPostprocessConvertdQIN4cute5tupleIJNS3_1CILi96EEENS5_ILi128EEEEEENS_6half_tEfNS_4arch4Sm80ELi256ENS3_8TiledMMAINS3_8MMA_AtomIJNS3_28SM80_16x8x16_F32F16F16F32_TNEEEENS3_6LayoutINS4_IJNS5_ILi2EEENS5_ILi4EEENS5_ILi1EEEEEENS4_IJSJ_SH_NS5_ILi0EEEEEEEENS4_IJNS5_ILi32EEENS5_ILi64EEENS5_ILi16EEEEEEEELb0EEEEEvNT_6ParamsE --------------------------
	.section	.nv.shared._ZN7cutlass13device_kernelIN5flash32FlashAttnBwdPostprocessConvertdQIN4cute5tupleIJNS3_1CILi96EEENS5_ILi128EEEEEENS_6half_tEfNS_4arch4Sm80ELi256ENS3_8TiledMMAINS3_8MMA_AtomIJNS3_28SM80_16x8x16_F32F16F16F32_TNEEEENS3_6LayoutINS4_IJNS5_ILi2EEENS5_ILi4EEENS5_ILi1EEEEEENS4_IJSJ_SH_NS5_ILi0EEEEEEEENS4_IJNS5_ILi32EEENS5_ILi64EEENS5_ILi16EEEEEEEELb0EEEEEvNT_6ParamsE,"aw",@nobits
	.sectionflags	@""
	.align	16
	.zero		1024


//--------------------- .nv.shared._ZN7cutlass13device_kernelIN5flash19enable_sm80_to_sm89INS1_16FlashAttnBwdSm80INS1_25CollectiveMainloopBwdSm80ILi2ELi1EN4cute5tupleIJNS5_1CILi64EEENS7_ILi96EEENS7_ILi128EEEEEENS_6half_tEfNS_4arch4Sm80ELb1ELb0ELb0ELb1ELb1ELb0ELb0ELb0ELi2ELi2ELi2ELi2ELb1EEENS1_24CollectiveEpilogueBwdGQAISB_fSE_Li256ELb1ELb1EEENS1_25SingleTileBwdLPTSchedulerILb1ELi96ELb1EEEEEEEEEvNT_6ParamsE --------------------------
	.section	.nv.shared._ZN7cutlass13device_kernelIN5flash19enable_sm80_to_sm89INS1_16FlashAttnBwdSm80INS1_25CollectiveMainloopBwdSm80ILi2ELi1EN4cute5tupleIJNS5_1CILi64EEENS7_ILi96EEENS7_ILi128EEEEEENS_6half_tEfNS_4arch4Sm80ELb1ELb0ELb0ELb1ELb1ELb0ELb0ELb0ELi2ELi2ELi2ELi2ELb1EEENS1_24CollectiveEpilogueBwdGQAISB_fSE_Li256ELb1ELb1EEENS1_25SingleTileBwdLPTSchedulerILb1ELi96ELb1EEEEEEEEEvNT_6ParamsE,"aw",@nobits
	.sectionflags	@""
	.align	16
	.zero		1024


//--------------------- .nv.shared._ZN7cutlass13device_kernelIN5flash19enable_sm80_to_sm89INS1_16FlashAttnBwdSm80INS1_25CollectiveMainloopBwdSm80ILi2ELi2EN4cute5tupleIJNS5_1CILi64EEENS7_ILi128EEES9_EEENS_6half_tEfNS_4arch4Sm80ELb0ELb0ELb0ELb0ELb0ELb0ELb0ELb0ELi2ELi2ELi2ELi2ELb0EEENS1_21CollectiveEpilogueBwdISA_SB_SD_Li256ELb0ELb0ELi4EEENS1_19SingleTileSchedulerILb0ELb0ELb0ELi128EEEEEEEEEvNT_6ParamsE --------------------------
	.section	.nv.shared._ZN7cutlass13device_kernelIN5flash19enable_sm80_to_sm89INS1_16FlashAttnBwdSm80INS1_25CollectiveMainloopBwdSm80ILi2ELi2EN4cute5tupleIJNS5_1CILi64EEENS7_ILi128EEES9_EEENS_6half_tEfNS_4arch4Sm80ELb0ELb0ELb0ELb0ELb0ELb0ELb0ELb0ELi2ELi2ELi2ELi2ELb0EEENS1_21CollectiveEpilogueBwdISA_SB_SD_Li256ELb0ELb0ELi4EEENS1_19SingleTileSchedulerILb0ELb0ELb0ELi128EEEEEEEEEvNT_6ParamsE,"aw",@nobits
	.sectionflags	@""
	.align	16
	.zero		1024


//--------------------- .nv.shared._ZN7cutlass13device_kernelIN5flash19enable_sm80_to_sm89INS1_16FlashAttnBwdSm80INS1_25CollectiveMainloopBwdSm80ILi2ELi2EN4cute5tupleIJNS5_1CILi64EEENS7_ILi128EEES9_EEENS_6half_tEfNS_4arch4Sm80ELb0ELb0ELb0ELb0ELb1ELb0ELb0ELb0ELi2ELi2ELi2ELi2ELb0EEENS1_21CollectiveEpilogueBwdISA_SB_SD_Li256ELb0ELb0ELi4EEENS1_19SingleTileSchedulerILb0ELb0ELb0ELi128EEEEEEEEEvNT_6ParamsE --------------------------
	.section	.nv.shared._ZN7cutlass13device_kernelIN5flash19enable_sm80_to_sm89INS1_16FlashAttnBwdSm80INS1_25CollectiveMainloopBwdSm80ILi2ELi2EN4cute5tupleIJNS5_1CILi64EEENS7_ILi128EEES9_EEENS_6half_tEfNS_4arch4Sm80ELb0ELb0ELb0ELb0ELb1ELb0ELb0ELb0ELi2ELi2ELi2ELi2ELb0EEENS1_21CollectiveEpilogueBwdISA_SB_SD_Li256ELb0ELb0ELi4EEENS1_19SingleTileSchedulerILb0ELb0ELb0ELi128EEEEEEEEEvNT_6ParamsE,"aw",@nobits
	.sectionflags	@""
	.align	16
	.zero		1024


//--------------------- .nv.shared._ZN7cutlass13device_kernelIN5flash19enable_sm80_to_sm89INS1_16FlashAttnBwdSm80INS1_25CollectiveMainloopBwdSm80ILi2ELi2EN4cute5tupleIJNS5_1CILi64EEENS7_ILi128EEES9_EEENS_6half_tEfNS_4arch4Sm80ELb0ELb0ELb0ELb0ELb0ELb0ELb0ELb0ELi2ELi2ELi2ELi2ELb0EEENS1_24CollectiveEpilogueBwdGQAISA_fSD_Li256ELb0ELb0EEENS1_19SingleTileSchedulerILb0ELb0ELb0ELi128EEEEEEEEEvNT_6ParamsE --------------------------
	.section	.nv.shared._ZN7cutlass13device_kernelIN5flash19enable_sm80_to_sm89INS1_16FlashAttnBwdSm80INS1_25CollectiveMainloopBwdSm80ILi2ELi2EN4cute5tupleIJNS5_1CILi64EEENS7_ILi128EEES9_EEENS_6half_tEfNS_4arch4Sm80ELb0ELb0ELb0ELb0ELb0ELb0ELb0ELb0ELi2ELi2ELi2ELi2ELb0EEENS1_24CollectiveEpilogueBwdGQAISA_fSD_Li256ELb0ELb0EEENS1_19SingleTileSchedulerILb0ELb0ELb0ELi128EEEEEEEEEvNT_6ParamsE,"aw",@nobits
	.sectionflags	@""
	.align	16
	.zero		1024


//--------------------- .nv.shared._ZN7cutlass13device_kernelIN5flash19enable_sm80_to_sm89INS1_16FlashAttnBwdSm80INS1_25CollectiveMainloopBwdSm80ILi2ELi2EN4cute5tupleIJNS5_1CILi64EEENS7_ILi128EEES9_EEENS_6half_tEfNS_4arch4Sm80ELb0ELb0ELb0ELb0ELb1ELb0ELb0ELb0ELi2ELi2ELi2ELi2ELb0EEENS1_24CollectiveEpilogueBwdGQAISA_fSD_Li256ELb0ELb1EEENS1_19SingleTileSchedulerILb0ELb0ELb0ELi128EEEEEEEEEvNT_6ParamsE --------------------------
	.section	.nv.shared._ZN7cutlass13device_kernelIN5flash19enable_sm80_to_sm89INS1_16FlashAttnBwdSm80INS1_25CollectiveMainloopBwdSm80ILi2ELi2EN4cute5tupleIJNS5_1CILi64EEENS7_ILi128EEES9_EEENS_6half_tEfNS_4arch4Sm80ELb0ELb0ELb0ELb0ELb1ELb0ELb0ELb0ELi2ELi2ELi2ELi2ELb0EEENS1_24CollectiveEpilogueBwdGQAISA_fSD_Li256ELb0ELb1EEENS1_19SingleTileSchedulerILb0ELb0ELb0ELi128EEEEEEEEEvNT_6ParamsE,"aw",@nobits
	.sectionflags	@""
	.align	16
	.zero		1024


//--------------------- .nv.shared._ZN7cutlass13device_kernelIN5flash19enable_sm80_to_sm89INS1_16FlashAttnBwdSm80INS1_25CollectiveMainloopBwdSm80ILi2ELi2EN4cute5tupleIJNS5_1CILi64EEENS7_ILi128EEES9_EEENS_6half_tEfNS_4arch4Sm80ELb0ELb0ELb0ELb1ELb0ELb0ELb0ELb0ELi2ELi2ELi2ELi2ELb0EEENS1_21CollectiveEpilogueBwdISA_SB_SD_Li256ELb1ELb0ELi4EEENS1_19SingleTileSchedulerILb1ELb0ELb0ELi128EEEEEEEEEvNT_6ParamsE --------------------------
	.section	.nv.shared._ZN7cutlass13device_kernelIN5flash19enable_sm80_to_sm89INS1_16FlashAttnBwdSm80INS1_25CollectiveMainloopBwdSm80ILi2ELi2EN4cute5tupleIJNS5_1CILi64EEENS7_ILi128EEES9_EEENS_6half_tEfNS_4arch4Sm80ELb0ELb0ELb0ELb1ELb0ELb0ELb0ELb0ELi2ELi2ELi2ELi2ELb0EEENS1_21CollectiveEpilogueBwdISA_SB_SD_Li256ELb1ELb0ELi4EEENS1_19SingleTileSchedulerILb1ELb0ELb0ELi128EEEEEEEEEvNT_6ParamsE,"aw",@nobits
	.sectionflags	@""
	.align	16
	.zero		1024


//--------------------- .nv.shared._ZN7cutlass13device_kernelIN5flash19enable_sm80_to_sm89INS1_16FlashAttnBwdSm80INS1_25CollectiveMainloopBwdSm80ILi2ELi2EN4cute5tupleIJNS5_1CILi64EEENS7_ILi128EEES9_EEENS_6half_tEfNS_4arch4Sm80ELb0ELb0ELb0ELb1ELb1ELb0ELb0ELb0ELi2ELi2ELi2ELi2ELb0EEENS1_21CollectiveEpilogueBwdISA_SB_SD_Li256ELb1ELb0ELi4EEENS1_19SingleTileSchedulerILb1ELb0ELb0ELi128EEEEEEEEEvNT_6ParamsE --------------------------
	.section	.nv.shared._ZN7cutlass13device_kernelIN5flash19enable_sm80_to_sm89INS1_16FlashAttnBwdSm80INS1_25CollectiveMainloopBwdSm80ILi2ELi2EN4cute5tupleIJNS5_1CILi64EEENS7_ILi128EEES9_EEENS_6half_tEfNS_4arch4Sm80ELb0ELb0ELb0ELb1ELb1ELb0ELb0ELb0ELi2ELi2ELi2ELi2ELb0EEENS1_21CollectiveEpilogueBwdISA_SB_SD_Li256ELb1ELb0ELi4EEENS1_19SingleTileSchedulerILb1ELb0ELb0ELi128EEEEEEEEEvNT_6ParamsE,"aw",@nobits
	.sectionflags	@""
	.align	16
	.zero		1024


//--------------------- .nv.shared._ZN7cutlass13device_kernelIN5flash19enable_sm80_to_sm89INS1_16FlashAttnBwdSm80INS1_25CollectiveMainloopBwdSm80ILi2ELi2EN4cute5tupleIJNS5_1CILi64EEENS7_ILi128EEES9_EEENS_6half_tEfNS_4arch4Sm80ELb0ELb0ELb0ELb1ELb0ELb0ELb0ELb0ELi2ELi2ELi2ELi2ELb0EEENS1_24CollectiveEpilogueBwdGQAISA_fSD_Li256ELb1ELb0EEENS1_19SingleTileSchedulerILb1ELb0ELb0ELi128EEEEEEEEEvNT_6ParamsE --------------------------
	.section	.nv.shared._ZN7cutlass13device_kernelIN5flash19enable_sm80_to_sm89INS1_16FlashAttnBwdSm80INS1_25CollectiveMainloopBwdSm80ILi2ELi2EN4cute5tupleIJNS5_1CILi64EEENS7_ILi128EEES9_EEENS_6half_tEfNS_4arch4Sm80ELb0ELb0ELb0ELb1ELb0ELb0ELb0ELb0ELi2ELi2ELi2ELi2ELb0EEENS1_24CollectiveEpilogueBwdGQAISA_fSD_Li256ELb1ELb0EEENS1_19SingleTileSchedulerILb1ELb0ELb0ELi128EEEEEEEEEvNT_6ParamsE,"aw",@nobits
	.sectionflags	@""
	.align	16
	.zero		1024


//--------------------- .nv.shared._ZN7cutlass13device_kernelIN5flash19enable_sm80_to_sm89INS1_16FlashAttnBwdSm80INS1_25CollectiveMainloopBwdSm80ILi2ELi2EN4cute5tupleIJNS5_1CILi64EEENS7_ILi128EEES9_EEENS_6half_tEfNS_4arch4Sm80ELb0ELb0ELb0ELb1ELb1ELb0ELb0ELb0ELi2ELi2ELi2ELi2ELb0EEENS1_24CollectiveEpilogueBwdGQAISA_fSD_Li256ELb1ELb1EEENS1_19SingleTileSchedulerILb1ELb0ELb0ELi128EEEEEEEEEvNT_6ParamsE --------------------------
	.section	.nv.shared._ZN7cutlass13device_kernelIN5flash19enable_sm80_to_sm89INS1_16FlashAttnBwdSm80INS1_25CollectiveMainloopBwdSm80ILi2ELi2EN4cute5tupleIJNS5_1CILi64EEENS7_ILi128EEES9_EEENS_6half_tEfNS_4arch4Sm80ELb0ELb0ELb0ELb1ELb1ELb0ELb0ELb0ELi2ELi2ELi2ELi2ELb0EEENS1_24CollectiveEpilogueBwdGQAISA_fSD_Li256ELb1ELb1EEENS1_19SingleTileSchedulerILb1ELb0ELb0ELi128EEEEEEEEEvNT_6ParamsE,"aw",@nobits
	.sectionflags	@""
	.align	16
	.zero		1024


//--------------------- .nv.shared._ZN7cutlass13device_kernelIN5flash19enable_sm80_to_sm89INS1_16FlashAttnBwdSm80INS1_25CollectiveMainloopBwdSm80ILi2ELi2EN4cute5tupleIJNS5_1CILi64EEENS7_ILi128EEES9_EEENS_6half_tEfNS_4arch4Sm80ELb0ELb1ELb0ELb0ELb0ELb0ELb0ELb0ELi2ELi2ELi2ELi2ELb0EEENS1_21CollectiveEpilogueBwdISA_SB_SD_Li256ELb0ELb0ELi4EEENS1_19SingleTileSchedulerILb0ELb0ELb0ELi128EEEEEEEEEvNT_6ParamsE --------------------------
	.section	.nv.shared._ZN7cutlass13device_kernelIN5flash19enable_sm80_to_sm89INS1_16FlashAttnBwdSm80INS1_25CollectiveMainloopBwdSm80ILi2ELi2EN4cute5tupleIJNS5_1CILi64EEENS7_ILi128EEES9_EEENS_6half_tEfNS_4arch4Sm80ELb0ELb1ELb0ELb0ELb0ELb0ELb0ELb0ELi2ELi2ELi2ELi2ELb0EEENS1_21CollectiveEpilogueBwdISA_SB_SD_Li256ELb0ELb0ELi4EEENS1_19SingleTileSchedulerILb0ELb0ELb0ELi128EEEEEEEEEvNT_6ParamsE,"aw",@nobits
	.sectionflags	@""
	.align	16
	.zero		1024


//--------------------- .nv.shared._ZN7cutlass13device_kernelIN5flash19enable_sm80_to_sm89INS1_16FlashAttnBwdSm80INS1_25CollectiveMainloopBwdSm80ILi2ELi2EN4cute5tupleIJNS5_1CILi64EEENS7_ILi128EEES9_EEENS_6half_tEfNS_4arch4Sm80ELb0ELb1ELb0ELb0ELb1ELb0ELb0ELb0ELi2ELi2ELi2ELi2ELb0EEENS1_21CollectiveEpilogueBwdISA_SB_SD_Li256ELb0ELb0ELi4EEENS1_19SingleTileSchedulerILb0ELb0ELb0ELi128EEEEEEEEEvNT_6ParamsE --------------------------
	.section	.nv.shared._ZN7cutlass13device_kernelIN5flash19enable_sm80_to_sm89INS1_16FlashAttnBwdSm80INS1_25CollectiveMainloopBwdSm80ILi2ELi2EN4cute5tupleIJNS5_1CILi64EEENS7_ILi128EEES9_EEENS_6half_tEfNS_4arch4Sm80ELb0ELb1ELb0ELb0ELb1ELb0ELb0ELb0ELi2ELi2ELi2ELi2ELb0EEENS1_21CollectiveEpilogueBwdISA_SB_SD_Li256ELb0ELb0ELi4EEENS1_19SingleTileSchedulerILb0ELb0ELb0ELi128EEEEEEEEEvNT_6ParamsE,"aw",@nobits
	.sectionflags	@""
	.align	16
	.zero		1024


//--------------------- .nv.shared._ZN7cutlass13device_kernelIN5flash19enable_sm80_to_sm89INS1_16FlashAttnBwdSm80INS1_25CollectiveMainloopBwdSm80ILi2ELi2EN4cute5tupleIJNS5_1CILi64EEENS7_ILi128EEES9_EEENS_6half_tEfNS_4arch4Sm80ELb0ELb1ELb0ELb0ELb0ELb0ELb0ELb0ELi2ELi2ELi2ELi2ELb0EEENS1_24CollectiveEpilogueBwdGQAISA_fSD_Li256ELb0ELb0EEENS1_19SingleTileSchedulerILb0ELb0ELb0ELi128EEEEEEEEEvNT_6ParamsE --------------------------
	.section	.nv.shared._ZN7cutlass13device_kernelIN5flash19enable_sm80_to_sm89INS1_16FlashAttnBwdSm80INS1_25CollectiveMainloopBwdSm80ILi2ELi2EN4cute5tupleIJNS5_1CILi64EEENS7_ILi128EEES9_EEENS_6half_tEfNS_4arch4Sm80ELb0ELb1ELb0ELb0ELb0ELb0ELb0ELb0ELi2ELi2ELi2ELi2ELb0EEENS1_24CollectiveEpilogueBwdGQAISA_fSD_Li256ELb0ELb0EEENS1_19SingleTileSchedulerILb0ELb0ELb0ELi128EEEEEEEEEvNT_6ParamsE,"aw",@nobits
	.sectionflags	@""
	.align	16
	.zero		1024


//--------------------- .nv.shared._ZN7cutlass13device_kernelIN5flash19enable_sm80_to_sm89INS1_16FlashAttnBwdSm80INS1_25CollectiveMainloopBwdSm80ILi2ELi2EN4cute5tupleIJNS5_1CILi64EEENS7_ILi128EEES9_EEENS_6half_tEfNS_4arch4Sm80ELb0ELb1ELb0ELb0ELb1ELb0ELb0ELb0ELi2ELi2ELi2ELi2ELb0EEENS1_24CollectiveEpilogueBwdGQAISA_fSD_Li256ELb0ELb1EEENS1_19SingleTileSchedulerILb0ELb0ELb0ELi128EEEEEEEEEvNT_6ParamsE --------------------------
	.section	.nv.shared._ZN7cutlass13device_kernelIN5flash19enable_sm80_to_sm89INS1_16FlashAttnBwdSm80INS1_25CollectiveMainloopBwdSm80ILi2ELi2EN4cute5tupleIJNS5_1CILi64EEENS7_ILi128EEES9_EEENS_6half_tEfNS_4arch4Sm80ELb0ELb1ELb0ELb0ELb1ELb0ELb0ELb0ELi2ELi2ELi2ELi2ELb0EEENS1_24CollectiveEpilogueBwdGQAISA_fSD_Li256ELb0ELb1EEENS1_19SingleTileSchedulerILb0ELb0ELb0ELi128EEEEEEEEEvNT_6ParamsE,"aw",@nobits
	.sectionflags	@""
	.align	16
	.zero		1024


//--------------------- .nv.shared._ZN7cutlass13device_kernelIN5flash19enable_sm80_to_sm89INS1_16FlashAttnBwdSm80INS1_25CollectiveMainloopBwdSm80ILi2ELi2EN4cute5tupleIJNS5_1CILi64EEENS7_ILi128EEES9_EEENS_6half_tEfNS_4arch4Sm80ELb0ELb1ELb0ELb1ELb0ELb0ELb0ELb0ELi2ELi2ELi2ELi2ELb0EEENS1_21CollectiveEpilogueBwdISA_SB_SD_Li256ELb1ELb0ELi4EEENS1_19SingleTileSchedulerILb1ELb0ELb0ELi128EEEEEEEEEvNT_6ParamsE --------------------------
	.section	.nv.shared._ZN7cutlass13device_kernelIN5flash19enable_sm80_to_sm89INS1_16FlashAttnBwdSm80INS1_25CollectiveMainloopBwdSm80ILi2ELi2EN4cute5tupleIJNS5_1CILi64EEENS7_ILi128EEES9_EEENS_6half_tEfNS_4arch4Sm80ELb0ELb1ELb0ELb1ELb0ELb0ELb0ELb0ELi2ELi2ELi2ELi2ELb0EEENS1_21CollectiveEpilogueBwdISA_SB_SD_Li256ELb1ELb0ELi4EEENS1_19SingleTileSchedulerILb1ELb0ELb0ELi128EEEEEEEEEvNT_6ParamsE,"aw",@nobits
	.sectionflags	@""
	.align	16
	.zero		1024


//--------------------- .nv.shared._ZN7cutlass13device_kernelIN5flash19enable_sm80_to_sm89INS1_16FlashAttnBwdSm80INS1_25CollectiveMainloopBwdSm80ILi2ELi2EN4cute5tupleIJNS5_1CILi64EEENS7_ILi128EEES9_EEENS_6half_tEfNS_4arch4Sm80ELb0ELb1ELb0ELb1ELb1ELb0ELb0ELb0ELi2ELi2ELi2ELi2ELb0EEENS1_21CollectiveEpilogueBwdISA_SB_SD_Li256ELb1ELb0ELi4EEENS1_19SingleTileSchedulerILb1ELb0ELb0ELi128EEEEEEEEEvNT_6ParamsE --------------------------
	.section	.nv.shared._ZN7cutlass13device_kernelIN5flash19enable_sm80_to_sm89INS1_16FlashAttnBwdSm80INS1_25CollectiveMainloopBwdSm80ILi2ELi2EN4cute5tupleIJNS5_1CILi64EEENS7_ILi128EEES9_EEENS_6half_tEfNS_4arch4Sm80ELb0ELb1ELb0ELb1ELb1ELb0ELb0ELb0ELi2ELi2ELi2ELi2ELb0EEENS1_21CollectiveEpilogueBwdISA_SB_SD_Li256ELb1ELb0ELi4EEENS1_19SingleTileSchedulerILb1ELb0ELb0ELi128EEEEEEEEEvNT_6ParamsE,"aw",@nobits
	.sectionflags	@""
	.align	16
	.zero		1024


//--------------------- .nv.shared._ZN7cutlass13device_kernelIN5flash19enable_sm80_to_sm89INS1_16FlashAttnBwdSm80INS1_25CollectiveMainloopBwdSm80ILi2ELi2EN4cute5tupleIJNS5_1CILi64EEENS7_ILi128EEES9_EEENS_6half_tEfNS_4arch4Sm80ELb0ELb1ELb0ELb1ELb0ELb0ELb0ELb0ELi2ELi2ELi2ELi2ELb0EEENS1_24CollectiveEpilogueBwdGQAISA_fSD_Li256ELb1ELb0EEENS1_19SingleTileSchedulerILb1ELb0ELb0ELi128EEEEEEEEEvNT_6ParamsE --------------------------
	.section	.nv.shared._ZN7cutlass13device_kernelIN5flash19enable_sm80_to_sm89INS1_16FlashAttnBwdSm80INS1_25CollectiveMainloopBwdSm80ILi2ELi2EN4cute5tupleIJNS5_1CILi64EEENS7_ILi128EEES9_EEENS_6half_tEfNS_4arch4Sm80ELb0ELb1ELb0ELb1ELb0ELb0ELb0ELb0ELi2ELi2ELi2ELi2ELb0EEENS1_24CollectiveEpilogueBwdGQAISA_fSD_Li256ELb1ELb0EEENS1_19SingleTileSchedulerILb1ELb0ELb0ELi128EEEEEEEEEvNT_6ParamsE,"aw",@nobits
	.sectionflags	@""
	.align	16
	.zero		1024


//--------------------- .nv.shared._ZN7cutlass13device_kernelIN5flash19enable_sm80_to_sm89INS1_16FlashAttnBwdSm80INS1_25CollectiveMainloopBwdSm80ILi2ELi2EN4cute5tupleIJNS5_1CILi64EEENS7_ILi128EEES9_EEENS_6half_tEfNS_4arch4Sm80ELb0ELb1ELb0ELb1ELb1ELb0ELb0ELb0ELi2ELi2ELi2ELi2ELb0EEENS1_24CollectiveEpilogueBwdGQAISA_fSD_Li256ELb1ELb1EEENS1_19SingleTileSchedulerILb1ELb0ELb0ELi128EEEEEEEEEvNT_6ParamsE --------------------------
	.section	.nv.shared._ZN7cutlass13device_kernelIN5flash19enable_sm80_to_sm89INS1_16FlashAttnBwdSm80INS1_25CollectiveMainloopBwdSm80ILi2ELi2EN4cute5tupleIJNS5_1CILi64EEENS7_ILi128EEES9_EEENS_6half_tEfNS_4arch4Sm80ELb0ELb1ELb0ELb1ELb1ELb0ELb0ELb0ELi2ELi2ELi2ELi2ELb0EEENS1_24CollectiveEpilogueBwdGQAISA_fSD_Li256ELb1ELb1EEENS1_19SingleTileSchedulerILb1ELb0ELb0ELi128EEEEEEEEEvNT_6ParamsE,"aw",@nobits
	.sectionflags	@""
	.align	16
	.zero		1024


//--------------------- .nv.shared._ZN7cutlass13device_kernelIN5flash19enable_sm80_to_sm89INS1_16FlashAttnBwdSm80INS1_25CollectiveMainloopBwdSm80ILi2ELi2EN4cute5tupleIJNS5_1CILi64EEENS7_ILi128EEES9_EEENS_6half_tEfNS_4arch4Sm80ELb1ELb0ELb0ELb0ELb0ELb0ELb0ELb0ELi2ELi2ELi2ELi2ELb0EEENS1_21CollectiveEpilogueBwdISA_SB_SD_Li256ELb0ELb0ELi4EEENS1_25SingleTileBwdLPTSchedulerILb0ELi128ELb0EEEEEEEEEvNT_6ParamsE --------------------------
	.section	.nv.shared._ZN7cutlass13device_kernelIN5flash19enable_sm80_to_sm89INS1_16FlashAttnBwdSm80INS1_25CollectiveMainloopBwdSm80ILi2ELi2EN4cute5tupleIJNS5_1CILi64EEENS7_ILi128EEES9_EEENS_6half_tEfNS_4arch4Sm80ELb1ELb0ELb0ELb0ELb0ELb0ELb0ELb0ELi2ELi2ELi2ELi2ELb0EEENS1_21CollectiveEpilogueBwdISA_SB_SD_Li256ELb0ELb0ELi4EEENS1_25SingleTileBwdLPTSchedulerILb0ELi128ELb0EEEEEEEEEvNT_6ParamsE,"aw",@nobits
	.sectionflags	@""
	.align	16
	.zero		1024


//--------------------- .nv.shared._ZN7cutlass13device_kernelIN5flash19enable_sm80_to_sm89INS1_16FlashAttnBwdSm80INS1_25CollectiveMainloopBwdSm80ILi2ELi2EN4cute5tupleIJNS5_1CILi64EEENS7_ILi128EEES9_EEENS_6half_tEfNS_4arch4Sm80ELb1ELb0ELb0ELb0ELb1ELb0ELb0ELb0ELi2ELi2ELi2ELi2ELb0EEENS1_21CollectiveEpilogueBwdISA_SB_SD_Li256ELb0ELb0ELi4EEENS1_25SingleTileBwdLPTSchedulerILb0ELi128ELb1EEEEEEEEEvNT_6ParamsE --------------------------
	.section	.nv.shared._ZN7cutlass13device_kernelIN5flash19enable_sm80_to_sm89INS1_16FlashAttnBwdSm80INS1_25CollectiveMainloopBwdSm80ILi2ELi2EN4cute5tupleIJNS5_1CILi64EEENS7_ILi128EEES9_EEENS_6half_tEfNS_4arch4Sm80ELb1ELb0ELb0ELb0ELb1ELb0ELb0ELb0ELi2ELi2ELi2ELi2ELb0EEENS1_21CollectiveEpilogueBwdISA_SB_SD_Li256ELb0ELb0ELi4EEENS1_25SingleTileBwdLPTSchedulerILb0ELi128ELb1EEEEEEEEEvNT_6ParamsE,"aw",@nobits
	.sectionflags	@""
	.align	16
	.zero		1024


//--------------------- .nv.shared._ZN7cutlass13device_kernelIN5flash19enable_sm80_to_sm89INS1_16FlashAttnBwdSm80INS1_25CollectiveMainloopBwdSm80ILi2ELi2EN4cute5tupleIJNS5_1CILi64EEENS7_ILi128EEES9_EEENS_6half_tEfNS_4arch4Sm80ELb1ELb0ELb0ELb0ELb0ELb0ELb0ELb0ELi2ELi2ELi2ELi2ELb0EEENS1_24CollectiveEpilogueBwdGQAISA_fSD_Li256ELb0ELb0EEENS1_25SingleTileBwdLPTSchedulerILb0ELi128ELb0EEEEEEEEEvNT_6ParamsE --------------------------
	.section	.nv.shared._ZN7cutlass13device_kernelIN5flash19enable_sm80_to_sm89INS1_16FlashAttnBwdSm80INS1_25CollectiveMainloopBwdSm80ILi2ELi2EN4cute5tupleIJNS5_1CILi64EEENS7_ILi128EEES9_EEENS_6half_tEfNS_4arch4Sm80ELb1ELb0ELb0ELb0ELb0ELb0ELb0ELb0ELi2ELi2ELi2ELi2ELb0EEENS1_24CollectiveEpilogueBwdGQAISA_fSD_Li256ELb0ELb0EEENS1_25SingleTileBwdLPTSchedulerILb0ELi128ELb0EEEEEEEEEvNT_6ParamsE,"aw",@nobits
	.sectionflags	@""
	.align	16
	.zero		1024


//--------------------- .nv.shared._ZN7cutlass13device_kernelIN5flash19enable_sm80_to_sm89INS1_16FlashAttnBwdSm80INS1_25CollectiveMainloopBwdSm80ILi2ELi2EN4cute5tupleIJNS5_1CILi64EEENS7_ILi128EEES9_EEENS_6half_tEfNS_4arch4Sm80ELb1ELb0ELb0ELb0ELb1ELb0ELb0ELb0ELi2ELi2ELi2ELi2ELb0EEENS1_24CollectiveEpilogueBwdGQAISA_fSD_Li256ELb0ELb1EEENS1_25SingleTileBwdLPTSchedulerILb0ELi128ELb1EEEEEEEEEvNT_6ParamsE --------------------------
	.section	.nv.shared._ZN7cutlass13device_kernelIN5flash19enable_sm80_to_sm89INS1_16FlashAttnBwdSm80INS1_25CollectiveMainloopBwdSm80ILi2ELi2EN4cute5tupleIJNS5_1CILi64EEENS7_ILi128EEES9_EEENS_6half_tEfNS_4arch4Sm80ELb1ELb0ELb0ELb0ELb1ELb0ELb0ELb0ELi2ELi2ELi2ELi2ELb0EEENS1_24CollectiveEpilogueBwdGQAISA_fSD_Li256ELb0ELb1EEENS1_25SingleTileBwdLPTSchedulerILb0ELi128ELb1EEEEEEEEEvNT_6ParamsE,"aw",@nobits
	.sectionflags	@""
	.align	16
	.zero		1024


//--------------------- .nv.shared._ZN7cutlass13device_kernelIN5flash22FlashAttnBwdPreprocessIN4cute5tupleIJNS3_1CILi64EEENS5_ILi128EEEEEENS_6half_tEfNS_4arch4Sm80ELb1ELb0EEEEEvNT_6ParamsE --------------------------
	.section	.nv.shared._ZN7cutlass13device_kernelIN5flash22FlashAttnBwdPreprocessIN4cute5tupleIJNS3_1CILi64EEENS5_ILi128EEEEEENS_6half_tEfNS_4arch4Sm80ELb1ELb0EEEEEvNT_6ParamsE,"aw",@nobits
	.sectionflags	@""
	.align	16
	.zero		1024


//--------------------- .nv.shared._ZN7cutlass13device_kernelIN5flash19enable_sm80_to_sm89INS1_16FlashAttnBwdSm80INS1_25CollectiveMainloopBwdSm80ILi2ELi2EN4cute5tupleIJNS5_1CILi64EEENS7_ILi128EEES9_EEENS_6half_tEfNS_4arch4Sm80ELb1ELb0ELb0ELb1ELb0ELb0ELb0ELb0ELi2ELi2ELi2ELi2ELb0EEENS1_21CollectiveEpilogueBwdISA_SB_SD_Li256ELb1ELb0ELi4EEENS1_25SingleTileBwdLPTSchedulerILb1ELi128ELb0EEEEEEEEEvNT_6ParamsE --------------------------
	.section	.nv.shared._ZN7cutlass13device_kernelIN5flash19enable_sm80_to_sm89INS1_16FlashAttnBwdSm80INS1_25CollectiveMainloopBwdSm80ILi2ELi2EN4cute5tupleIJNS5_1CILi64EEENS7_ILi128EEES9_EEENS_6half_tEfNS_4arch4Sm80ELb1ELb0ELb0ELb1ELb0ELb0ELb0ELb0ELi2ELi2ELi2ELi2ELb0EEENS1_21CollectiveEpilogueBwdISA_SB_SD_Li256ELb1ELb0ELi4EEENS1_25SingleTileBwdLPTSchedulerILb1ELi128ELb0EEEEEEEEEvNT_6ParamsE,"aw",@nobits
	.sectionflags	@""
	.align	16
	.zero		1024


//--------------------- .nv.shared._ZN7cutlass13device_kernelIN5flash19enable_sm80_to_sm89INS1_16FlashAttnBwdSm80INS1_25CollectiveMainloopBwdSm80ILi2ELi2EN4cute5tupleIJNS5_1CILi64EEENS7_ILi128EEES9_EEENS_6half_tEfNS_4arch4Sm80ELb1ELb0ELb0ELb1ELb1ELb0ELb0ELb0ELi2ELi2ELi2ELi2ELb0EEENS1_21CollectiveEpilogueBwdISA_SB_SD_Li256ELb1ELb0ELi4EEENS1_25SingleTileBwdLPTSchedulerILb1ELi128ELb1EEEEEEEEEvNT_6ParamsE --------------------------
	.section	.nv.shared._ZN7cutlass13device_kernelIN5flash19enable_sm80_to_sm89INS1_16FlashAttnBwdSm80INS1_25CollectiveMainloopBwdSm80ILi2ELi2EN4cute5tupleIJNS5_1CILi64EEENS7_ILi128EEES9_EEENS_6half_tEfNS_4arch4Sm80ELb1ELb0ELb0ELb1ELb1ELb0ELb0ELb0ELi2ELi2ELi2ELi2ELb0EEENS1_21CollectiveEpilogueBwdISA_SB_SD_Li256ELb1ELb0ELi4EEENS1_25SingleTileBwdLPTSchedulerILb1ELi128ELb1EEEEEEEEEvNT_6ParamsE,"aw",@nobits
	.sectionflags	@""
	.align	16
	.zero		1024


//--------------------- .nv.shared._ZN7cutlass13device_kernelIN5flash19enable_sm80_to_sm89INS1_16FlashAttnBwdSm80INS1_25CollectiveMainloopBwdSm80ILi2ELi2EN4cute5tupleIJNS5_1CILi64EEENS7_ILi128EEES9_EEENS_6half_tEfNS_4arch4Sm80ELb1ELb0ELb0ELb1ELb0ELb0ELb0ELb0ELi2ELi2ELi2ELi2ELb0EEENS1_24CollectiveEpilogueBwdGQAISA_fSD_Li256ELb1ELb0EEENS1_25SingleTileBwdLPTSchedulerILb1ELi128ELb0EEEEEEEEEvNT_6ParamsE --------------------------
	.section	.nv.shared._ZN7cutlass13device_kernelIN5flash19enable_sm80_to_sm89INS1_16FlashAttnBwdSm80INS1_25CollectiveMainloopBwdSm80ILi2ELi2EN4cute5tupleIJNS5_1CILi64EEENS7_ILi128EEES9_EEENS_6half_tEfNS_4arch4Sm80ELb1ELb0ELb0ELb1ELb0ELb0ELb0ELb0ELi2ELi2ELi2ELi2ELb0EEENS1_24CollectiveEpilogueBwdGQAISA_fSD_Li256ELb1ELb0EEENS1_25SingleTileBwdLPTSchedulerILb1ELi128ELb0EEEEEEEEEvNT_6ParamsE,"aw",@nobits
	.sectionflags	@""
	.align	16
	.zero		1024


//--------------------- .nv.shared._ZN7cutlass13device_kernelIN5flash32FlashAttnBwdPostprocessConvertdQIN4cute5tupleIJNS3_1CILi128EEES6_EEENS_6half_tEfNS_4arch4Sm80ELi256ENS3_8TiledMMAINS3_8MMA_AtomIJNS3_28SM80_16x8x16_F32F16F16F32_TNEEEENS3_6LayoutINS4_IJNS5_ILi2EEENS5_ILi4EEENS5_ILi1EEEEEENS4_IJSI_SG_NS5_ILi0EEEEEEEENS4_IJNS5_ILi32EEENS5_ILi64EEENS5_ILi16EEEEEEEELb0EEEEEvNT_6ParamsE --------------------------
	.section	.nv.shared._ZN7cutlass13device_kernelIN5flash32FlashAttnBwdPostprocessConvertdQIN4cute5tupleIJNS3_1CILi128EEES6_EEENS_6half_tEfNS_4arch4Sm80ELi256ENS3_8TiledMMAINS3_8MMA_AtomIJNS3_28SM80_16x8x16_F32F16F16F32_TNEEEENS3_6LayoutINS4_IJNS5_ILi2EEENS5_ILi4EEENS5_ILi1EEEEEENS4_IJSI_SG_NS5_ILi0EEEEEEEENS4_IJNS5_ILi32EEENS5_ILi64EEENS5_ILi16EEEEEEEELb0EEEEEvNT_6ParamsE,"aw",@nobits
	.sectionflags	@""
	.align	16
	.zero		1024


//--------------------- .nv.shared._ZN7cutlass13device_kernelIN5flash32FlashAttnBwdPostprocessConvertdQIN4cute5tupleIJNS3_1CILi64EEENS5_ILi128EEEEEENS_6half_tEfNS_4arch4Sm80ELi256ENS3_8TiledMMAINS3_8MMA_AtomIJNS3_28SM80_16x8x16_F32F16F16F32_TNEEEENS3_6LayoutINS4_IJNS5_ILi2EEENS5_ILi4EEENS5_ILi1EEEEEENS4_IJSJ_SH_NS5_ILi0EEEEEEEENS4_IJNS5_ILi32EEES6_NS5_ILi16EEEEEEEELb0EEEEEvNT_6ParamsE --------------------------
	.section	.nv.shared._ZN7cutlass13device_kernelIN5flash32FlashAttnBwdPostprocessConvertdQIN4cute5tupleIJNS3_1CILi64EEENS5_ILi128EEEEEENS_6half_tEfNS_4arch4Sm80ELi256ENS3_8TiledMMAINS3_8MMA_AtomIJNS3_28SM80_16x8x16_F32F16F16F32_TNEEEENS3_6LayoutINS4_IJNS5_ILi2EEENS5_ILi4EEENS5_ILi1EEEEEENS4_IJSJ_SH_NS5_ILi0EEEEEEEENS4_IJNS5_ILi32EEES6_NS5_ILi16EEEEEEEELb0EEEEEvNT_6ParamsE,"aw",@nobits
	.sectionflags	@""
	.align	16
	.zero		1024


//--------------------- .nv.shared._ZN7cutlass13device_kernelIN5flash19enable_sm80_to_sm89INS1_16FlashAttnBwdSm80INS1_25CollectiveMainloopBwdSm80ILi2ELi2EN4cute5tupleIJNS5_1CILi64EEENS7_ILi128EEES9_EEENS_6half_tEfNS_4arch4Sm80ELb1ELb0ELb0ELb1ELb1ELb0ELb0ELb0ELi2ELi2ELi2ELi2ELb0EEENS1_24CollectiveEpilogueBwdGQAISA_fSD_Li256ELb1ELb1EEENS1_25SingleTileBwdLPTSchedulerILb1ELi128ELb1EEEEEEEEEvNT_6ParamsE --------------------------
	.section	.nv.shared._ZN7cutlass13device_kernelIN5flash19enable_sm80_to_sm89INS1_16FlashAttnBwdSm80INS1_25CollectiveMainloopBwdSm80ILi2ELi2EN4cute5tupleIJNS5_1CILi64EEENS7_ILi128EEES9_EEENS_6half_tEfNS_4arch4Sm80ELb1ELb0ELb0ELb1ELb1ELb0ELb0ELb0ELi2ELi2ELi2ELi2ELb0EEENS1_24CollectiveEpilogueBwdGQAISA_fSD_Li256ELb1ELb1EEENS1_25SingleTileBwdLPTSchedulerILb1ELi128ELb1EEEEEEEEEvNT_6ParamsE,"aw",@nobits
	.sectionflags	@""
	.align	16
	.zero		1024


//--------------------- .nv.shared._ZN7cutlass13device_kernelIN5flash22FlashAttnBwdPreprocessIN4cute5tupleIJNS3_1CILi64EEENS5_ILi128EEEEEENS_6half_tEfNS_4arch4Sm80ELb1ELb1EEEEEvNT_6ParamsE --------------------------
	.section	.nv.shared._ZN7cutlass13device_kernelIN5flash22FlashAttnBwdPreprocessIN4cute5tupleIJNS3_1CILi64EEENS5_ILi128EEEEEENS_6half_tEfNS_4arch4Sm80ELb1ELb1EEEEEvNT_6ParamsE,"aw",@nobits
	.sectionflags	@""
	.align	16
	.zero		1024


//--------------------- .nv.constant0._ZN7cutlass13device_kernelIN5flash19enable_sm80_to_sm89INS1_16FlashAttnBwdSm80INS1_25CollectiveMainloopBwdSm80ILi2ELi1EN4cute5tupleIJNS5_1CILi64EEENS7_ILi96EEENS7_ILi128EEEEEENS_6half_tEfNS_4arch4Sm80ELb0ELb0ELb0ELb0ELb0ELb0ELb0ELb0ELi2ELi2ELi2ELi2ELb1EEENS1_21CollectiveEpilogueBwdISB_SC_SE_Li256ELb0ELb0ELi4EEENS1_19SingleTileSchedulerILb0ELb0ELb0ELi96EEEEEEEEEvNT_6ParamsE --------------------------
	.section	.nv.constant0._ZN7cutlass13device_kernelIN5flash19enable_sm80_to_sm89INS1_16FlashAttnBwdSm80INS1_25CollectiveMainloopBwdSm80ILi2ELi1EN4cute5tupleIJNS5_1CILi64EEENS7_ILi96EEENS7_ILi128EEEEEENS_6half_tEfNS_4arch4Sm80ELb0ELb0ELb0ELb0ELb0ELb0ELb0ELb0ELi2ELi2ELi2ELi2ELb1EEENS1_21CollectiveEpilogueBwdISB_SC_SE_Li256ELb0ELb0ELi4EEENS1_19SingleTileSchedulerILb0ELb0ELb0ELi96EEEEEEEEEvNT_6ParamsE,"a",@progbits
	.sectionflags	@""
	.align	4
.nv.constant0._ZN7cutlass13device_kernelIN5flash19enable_sm80_to_sm89INS1_16FlashAttnBwdSm80INS1_25CollectiveMainloopBwdSm80ILi2ELi1EN4cute5tupleIJNS5_1CILi64EEENS7_ILi96EEENS7_ILi128EEEEEENS_6half_tEfNS_4arch4Sm80ELb0ELb0ELb0ELb0ELb0ELb0ELb0ELb0ELi2ELi2ELi2ELi2ELb1EEENS1_21CollectiveEpilogueBwdISB_SC_SE_Li256ELb0ELb0ELi4EEENS1_19SingleTileSchedulerILb0ELb0ELb0ELi96EEEEEEEEEvNT_6ParamsE:
	.zero		1152


//--------------------- .nv.constant0._ZN7cutlass13device_kernelIN5flash19enable_sm80_to_sm89INS1_16FlashAttnBwdSm80INS1_25CollectiveMainloopBwdSm80ILi2ELi1EN4cute5tupleIJNS5_1CILi64EEENS7_ILi96EEENS7_ILi128EEEEEENS_6half_tEfNS_4arch4Sm80ELb0ELb0ELb0ELb0ELb1ELb0ELb0ELb0ELi2ELi2ELi2ELi2ELb1EEENS1_21CollectiveEpilogueBwdISB_SC_SE_Li256ELb0ELb0ELi4EEENS1_19SingleTileSchedulerILb0ELb0ELb0ELi96EEEEEEEEEvNT_6ParamsE --------------------------
	.section	.nv.constant0._ZN7cutlass13device_kernelIN5flash19enable_sm80_to_sm89INS1_16FlashAttnBwdSm80INS1_25CollectiveMainloopBwdSm80ILi2ELi1EN4cute5tupleIJNS5_1CILi64EEENS7_ILi96EEENS7_ILi128EEEEEENS_6half_tEfNS_4arch4Sm80ELb0ELb0ELb0ELb0ELb1ELb0ELb0ELb0ELi2ELi2ELi2ELi2ELb1EEENS1_21CollectiveEpilogueBwdISB_SC_SE_Li256ELb0ELb0ELi4EEENS1_19SingleTileSchedulerILb0ELb0ELb0ELi96EEEEEEEEEvNT_6ParamsE,"a",@progbits
	.sectionflags	@""
	.align	4
.nv.constant0._ZN7cutlass13device_kernelIN5flash19enable_sm80_to_sm89INS1_16FlashAttnBwdSm80INS1_25CollectiveMainloopBwdSm80ILi2ELi1EN4cute5tupleIJNS5_1CILi64EEENS7_ILi96EEENS7_ILi128EEEEEENS_6half_tEfNS_4arch4Sm80ELb0ELb0ELb0ELb0ELb1ELb0ELb0ELb0ELi2ELi2ELi2ELi2ELb1EEENS1_21CollectiveEpilogueBwdISB_SC_SE_Li256ELb0ELb0ELi4EEENS1_19SingleTileSchedulerILb0ELb0ELb0ELi96EEEEEEEEEvNT_6ParamsE:
	.zero		1152


//--------------------- .nv.constant0._ZN7cutlass13device_kernelIN5flash19enable_sm80_to_sm89INS1_16FlashAttnBwdSm80INS1_25CollectiveMainloopBwdSm80ILi2ELi1EN4cute5tupleIJNS5_1CILi64EEENS7_ILi96EEENS7_ILi128EEEEEENS_6half_tEfNS_4arch4Sm80ELb0ELb0ELb0ELb0ELb0ELb0ELb0ELb0ELi2ELi2ELi2ELi2ELb1EEENS1_24CollectiveEpilogueBwdGQAISB_fSE_Li256ELb0ELb0EEENS1_19SingleTileSchedulerILb0ELb0ELb0ELi96EEEEEEEEEvNT_6ParamsE --------------------------
	.section	.nv.constant0._ZN7cutlass13device_kernelIN5flash19enable_sm80_to_sm89INS1_16FlashAttnBwdSm80INS1_25CollectiveMainloopBwdSm80ILi2ELi1EN4cute5tupleIJNS5_1CILi64EEENS7_ILi96EEENS7_ILi128EEEEEENS_6half_tEfNS_4arch4Sm80ELb0ELb0ELb0ELb0ELb0ELb0ELb0ELb0ELi2ELi2ELi2ELi2ELb1EEENS1_24CollectiveEpilogueBwdGQAISB_fSE_Li256ELb0ELb0EEENS1_19SingleTileSchedulerILb0ELb0ELb0ELi96EEEEEEEEEvNT_6ParamsE,"a",@progbits
	.sectionflags	@""
	.align	4
.nv.constant0._ZN7cutlass13device_kernelIN5flash19enable_sm80_to_sm89INS1_16FlashAttnBwdSm80INS1_25CollectiveMainloopBwdSm80ILi2ELi1EN4cute5tupleIJNS5_1CILi64EEENS7_ILi96EEENS7_ILi128EEEEEENS_6half_tEfNS_4arch4Sm80ELb0ELb0ELb0ELb0ELb0ELb0ELb0ELb0ELi2ELi2ELi2ELi2ELb1EEENS1_24CollectiveEpilogueBwdGQAISB_fSE_Li256ELb0ELb0EEENS1_19SingleTileSchedulerILb0ELb0ELb0ELi96EEEEEEEEEvNT_6ParamsE:
	.zero		1160


//--------------------- .nv.constant0._ZN7cutlass13device_kernelIN5flash19enable_sm80_to_sm89INS1_16FlashAttnBwdSm80INS1_25CollectiveMainloopBwdSm80ILi2ELi1EN4cute5tupleIJNS5_1CILi64EEENS7_ILi96EEENS7_ILi128EEEEEENS_6half_tEfNS_4arch4Sm80ELb0ELb0ELb0ELb0ELb1ELb0ELb0ELb0ELi2ELi2ELi2ELi2ELb1EEENS1_24CollectiveEpilogueBwdGQAISB_fSE_Li256ELb0ELb1EEENS1_19SingleTileSchedulerILb0ELb0ELb0ELi96EEEEEEEEEvNT_6ParamsE --------------------------
	.section	.nv.constant0._ZN7cutlass13device_kernelIN5flash19enable_sm80_to_sm89INS1_16FlashAttnBwdSm80INS1_25CollectiveMainloopBwdSm80ILi2ELi1EN4cute5tupleIJNS5_1CILi64EEENS7_ILi96EEENS7_ILi128EEEEEENS_6half_tEfNS_4arch4Sm80ELb0ELb0ELb0ELb0ELb1ELb0ELb0ELb0ELi2ELi2ELi2ELi2ELb1EEENS1_24CollectiveEpilogueBwdGQAISB_fSE_Li256ELb0ELb1EEENS1_19SingleTileSchedulerILb0ELb0ELb0ELi96EEEEEEEEEvNT_6ParamsE,"a",@progbits
	.sectionflags	@""
	.align	4
.nv.constant0._ZN7cutlass13device_kernelIN5flash19enable_sm80_to_sm89INS1_16FlashAttnBwdSm80INS1_25CollectiveMainloopBwdSm80ILi2ELi1EN4cute5tupleIJNS5_1CILi64EEENS7_ILi96EEENS7_ILi128EEEEEENS_6half_tEfNS_4arch4Sm80ELb0ELb0ELb0ELb0ELb1ELb0ELb0ELb0ELi2ELi2ELi2ELi2ELb1EEENS1_24CollectiveEpilogueBwdGQAISB_fSE_Li256ELb0ELb1EEENS1_19SingleTileSchedulerILb0ELb0ELb0ELi96EEEEEEEEEvNT_6ParamsE:
	.zero		1160


//--------------------- .nv.constant0._ZN7cutlass13device_kernelIN5flash19enable_sm80_to_sm89INS1_16FlashAttnBwdSm80INS1_25CollectiveMainloopBwdSm80ILi2ELi1EN4cute5tupleIJNS5_1CILi64EEENS7_ILi96EEENS7_ILi128EEEEEENS_6half_tEfNS_4arch4Sm80ELb0ELb0ELb0ELb1ELb0ELb0ELb0ELb0ELi2ELi2ELi2ELi2ELb1EEENS1_21CollectiveEpilogueBwdISB_SC_SE_Li256ELb1ELb0ELi4EEENS1_19SingleTileSchedulerILb1ELb0ELb0ELi96EEEEEEEEEvNT_6ParamsE --------------------------
	.section	.nv.constant0._ZN7cutlass13device_kernelIN5flash19enable_sm80_to_sm89INS1_16FlashAttnBwdSm80INS1_25CollectiveMainloopBwdSm80ILi2ELi1EN4cute5tupleIJNS5_1CILi64EEENS7_ILi96EEENS7_ILi128EEEEEENS_6half_tEfNS_4arch4Sm80ELb0ELb0ELb0ELb1ELb0ELb0ELb0ELb0ELi2ELi2ELi2ELi2ELb1EEENS1_21CollectiveEpilogueBwdISB_SC_SE_Li256ELb1ELb0ELi4EEENS1_19SingleTileSchedulerILb1ELb0ELb0ELi96EEEEEEEEEvNT_6ParamsE,"a",@progbits
	.sectionflags	@""
	.align	4
.nv.constant0._ZN7cutlass13device_kernelIN5flash19enable_sm80_to_sm89INS1_16FlashAttnBwdSm80INS1_25CollectiveMainloopBwdSm80ILi2ELi1EN4cute5tupleIJNS5_1CILi64EEENS7_ILi96EEENS7_ILi128EEEEEENS_6half_tEfNS_4arch4Sm80ELb0ELb0ELb0ELb1ELb0ELb0ELb0ELb0ELi2ELi2ELi2ELi2ELb1EEENS1_21CollectiveEpilogueBwdISB_SC_SE_Li256ELb1ELb0ELi4EEENS1_19SingleTileSchedulerILb1ELb0ELb0ELi96EEEEEEEEEvNT_6ParamsE:
	.zero		1152


//--------------------- .nv.constant0._ZN7cutlass13device_kernelIN5flash19enable_sm80_to_sm89INS1_16FlashAttnBwdSm80INS1_25CollectiveMainloopBwdSm80ILi2ELi1EN4cute5tupleIJNS5_1CILi64EEENS7_ILi96EEENS7_ILi128EEEEEENS_6half_tEfNS_4arch4Sm80ELb0ELb0ELb0ELb1ELb1ELb0ELb0ELb0ELi2ELi2ELi2ELi2ELb1EEENS1_21CollectiveEpilogueBwdISB_SC_SE_Li256ELb1ELb0ELi4EEENS1_19SingleTileSchedulerILb1ELb0ELb0ELi96EEEEEEEEEvNT_6ParamsE --------------------------
	.section	.nv.constant0._ZN7cutlass13device_kernelIN5flash19enable_sm80_to_sm89INS1_16FlashAttnBwdSm80INS1_25CollectiveMainloopBwdSm80ILi2ELi1EN4cute5tupleIJNS5_1CILi64EEENS7_ILi96EEENS7_ILi128EEEEEENS_6half_tEfNS_4arch4Sm80ELb0ELb0ELb0ELb1ELb1ELb0ELb0ELb0ELi2ELi2ELi2ELi2ELb1EEENS1_21CollectiveEpilogueBwdISB_SC_SE_Li256ELb1ELb0ELi4EEENS1_19SingleTileSchedulerILb1ELb0ELb0ELi96EEEEEEEEEvNT_6ParamsE,"a",@progbits
	.sectionflags	@""
	.align	4
.nv.constant0._ZN7cutlass13device_kernelIN5flash19enable_sm80_to_sm89INS1_16FlashAttnBwdSm80INS1_25CollectiveMainloopBwdSm80ILi2ELi1EN4cute5tupleIJNS5_1CILi64EEENS7_ILi96EEENS7_ILi128EEEEEENS_6half_tEfNS_4arch4Sm80ELb0ELb0ELb0ELb1ELb1ELb0ELb0ELb0ELi2ELi2ELi2ELi2ELb1EEENS1_21CollectiveEpilogueBwdISB_SC_SE_Li256ELb1ELb0ELi4EEENS1_19SingleTileSchedulerILb1ELb0ELb0ELi96EEEEEEEEEvNT_6ParamsE:
	.zero		1152


//--------------------- .nv.constant0._ZN7cutlass13device_kernelIN5flash19enable_sm80_to_sm89INS1_16FlashAttnBwdSm80INS1_25CollectiveMainloopBwdSm80ILi2ELi1EN4cute5tupleIJNS5_1CILi64EEENS7_ILi96EEENS7_ILi128EEEEEENS_6half_tEfNS_4arch4Sm80ELb0ELb0ELb0ELb1ELb0ELb0ELb0ELb0ELi2ELi2ELi2ELi2ELb1EEENS1_24CollectiveEpilogueBwdGQAISB_fSE_Li256ELb1ELb0EEENS1_19SingleTileSchedulerILb1ELb0ELb0ELi96EEEEEEEEEvNT_6ParamsE --------------------------
	.section	.nv.constant0._ZN7cutlass13device_kernelIN5flash19enable_sm80_to_sm89INS1_16FlashAttnBwdSm80INS1_25CollectiveMainloopBwdSm80ILi2ELi1EN4cute5tupleIJNS5_1CILi64EEENS7_ILi96EEENS7_ILi128EEEEEENS_6half_tEfNS_4arch4Sm80ELb0ELb0ELb0ELb1ELb0ELb0ELb0ELb0ELi2ELi2ELi2ELi2ELb1EEENS1_24CollectiveEpilogueBwdGQAISB_fSE_Li256ELb1ELb0EEENS1_19SingleTileSchedulerILb1ELb0ELb0ELi96EEEEEEEEEvNT_6ParamsE,"a",@progbits
	.sectionflags	@""
	.align	4
.nv.constant0._ZN7cutlass13device_kernelIN5flash19enable_sm80_to_sm89INS1_16FlashAttnBwdSm80INS1_25CollectiveMainloopBwdSm80ILi2ELi1EN4cute5tupleIJNS5_1CILi64EEENS7_ILi96EEENS7_ILi128EEEEEENS_6half_tEfNS_4arch4Sm80ELb0ELb0ELb0ELb1ELb0ELb0ELb0ELb0ELi2ELi2ELi2ELi2ELb1EEENS1_24CollectiveEpilogueBwdGQAISB_fSE_Li256ELb1ELb0EEENS1_19SingleTileSchedulerILb1ELb0ELb0ELi96EEEEEEEEEvNT_6ParamsE:
	.zero		1160


//--------------------- .nv.constant0._ZN7cutlass13device_kernelIN5flash19enable_sm80_to_sm89INS1_16FlashAttnBwdSm80INS1_25CollectiveMainloopBwdSm80ILi2ELi1EN4cute5tupleIJNS5_1CILi64EEENS7_ILi96EEENS7_ILi128EEEEEENS_6half_tEfNS_4arch4Sm80ELb0ELb0ELb0ELb1ELb1ELb0ELb0ELb0ELi2ELi2ELi2ELi2ELb1EEENS1_24CollectiveEpilogueBwdGQAISB_fSE_Li256ELb1ELb1EEENS1_19SingleTileSchedulerILb1ELb0ELb0ELi96EEEEEEEEEvNT_6ParamsE --------------------------
	.section	.nv.constant0._ZN7cutlass13device_kernelIN5flash19enable_sm80_to_sm89INS1_16FlashAttnBwdSm80INS1_25CollectiveMainloopBwdSm80ILi2ELi1EN4cute5tupleIJNS5_1CILi64EEENS7_ILi96EEENS7_ILi128EEEEEENS_6half_tEfNS_4arch4Sm80ELb0ELb0ELb0ELb1ELb1ELb0ELb0ELb0ELi2ELi2ELi2ELi2ELb1EEENS1_24CollectiveEpilogueBwdGQAISB_fSE_Li256ELb1ELb1EEENS1_19SingleTileSchedulerILb1ELb0ELb0ELi96EEEEEEEEEvNT_6ParamsE,"a",@progbits
	.sectionflags	@""
	.align	4
.nv.constant0._ZN7cutlass13device_kernelIN5flash19enable_sm80_to_sm89INS1_16FlashAttnBwdSm80INS1_25CollectiveMainloopBwdSm80ILi2ELi1EN4cute5tupleIJNS5_1CILi64EEENS7_ILi96EEENS7_ILi128EEEEEENS_6half_tEfNS_4arch4Sm80ELb0ELb0ELb0ELb1ELb1ELb0ELb0ELb0ELi2ELi2ELi2ELi2ELb1EEENS1_24CollectiveEpilogueBwdGQAISB_fSE_Li256ELb1ELb1EEENS1_19SingleTileSchedulerILb1ELb0ELb0ELi96EEEEEEEEEvNT_6ParamsE:
	.zero		1160


//--------------------- .nv.constant0._ZN7cutlass13device_kernelIN5flash19enable_sm80_to_sm89INS1_16FlashAttnBwdSm80INS1_25CollectiveMainloopBwdSm80ILi2ELi1EN4cute5tupleIJNS5_1CILi64EEENS7_ILi96EEENS7_ILi128EEEEEENS_6half_tEfNS_4arch4Sm80ELb0ELb1ELb0ELb0ELb0ELb0ELb0ELb0ELi2ELi2ELi2ELi2ELb1EEENS1_21CollectiveEpilogueBwdISB_SC_SE_Li256ELb0ELb0ELi4EEENS1_19SingleTileSchedulerILb0ELb0ELb0ELi96EEEEEEEEEvNT_6ParamsE --------------------------
	.section	.nv.constant0._ZN7cutlass13device_kernelIN5flash19enable_sm80_to_sm89INS1_16FlashAttnBwdSm80INS1_25CollectiveMainloopBwdSm80ILi2ELi1EN4cute5tupleIJNS5_1CILi64EEENS7_ILi96EEENS7_ILi128EEEEEENS_6half_tEfNS_4arch4Sm80ELb0ELb1ELb0ELb0ELb0ELb0ELb0ELb0ELi2ELi2ELi2ELi2ELb1EEENS1_21CollectiveEpilogueBwdISB_SC_SE_Li256ELb0ELb0ELi4EEENS1_19SingleTileSchedulerILb0ELb0ELb0ELi96EEEEEEEEEvNT_6ParamsE,"a",@progbits
	.sectionflags	@""
	.align	4
.nv.constant0._ZN7cutlass13device_kernelIN5flash19enable_sm80_to_sm89INS1_16FlashAttnBwdSm80INS1_25CollectiveMainloopBwdSm80ILi2ELi1EN4cute5tupleIJNS5_1CILi64EEENS7_ILi96EEENS7_ILi128EEEEEENS_6half_tEfNS_4arch4Sm80ELb0ELb1ELb0ELb0ELb0ELb0ELb0ELb0ELi2ELi2ELi2ELi2ELb1EEENS1_21CollectiveEpilogueBwdISB_SC_SE_Li256ELb0ELb0ELi4EEENS1_19SingleTileSchedulerILb0ELb0ELb0ELi96EEEEEEEEEvNT_6ParamsE:
	.zero		1152


//--------------------- .nv.constant0._ZN7cutlass13device_kernelIN5flash19enable_sm80_to_sm89INS1_16FlashAttnBwdSm80INS1_25CollectiveMainloopBwdSm80ILi2ELi1EN4cute5tupleIJNS5_1CILi64EEENS7_ILi96EEENS7_ILi128EEEEEENS_6half_tEfNS_4arch4Sm80ELb0ELb1ELb0ELb0ELb1ELb0ELb0ELb0ELi2ELi2ELi2ELi2ELb1EEENS1_21CollectiveEpilogueBwdISB_SC_SE_Li256ELb0ELb0ELi4EEENS1_19SingleTileSchedulerILb0ELb0ELb0ELi96EEEEEEEEEvNT_6ParamsE --------------------------
	.section	.nv.constant0._ZN7cutlass13device_kernelIN5flash19enable_sm80_to_sm89INS1_16FlashAttnBwdSm80INS1_25CollectiveMainloopBwdSm80ILi2ELi1EN4cute5tupleIJNS5_1CILi64EEENS7_ILi96EEENS7_ILi128EEEEEENS_6half_tEfNS_4arch4Sm80ELb0ELb1ELb0ELb0ELb1ELb0ELb0ELb0ELi2ELi2ELi2ELi2ELb1EEENS1_21CollectiveEpilogueBwdISB_SC_SE_Li256ELb0ELb0ELi4EEENS1_19SingleTileSchedulerILb0ELb0ELb0ELi96EEEEEEEEEvNT_6ParamsE,"a",@progbits
	.sectionflags	@""
	.align	4
.nv.constant0._ZN7cutlass13device_kernelIN5flash19enable_sm80_to_sm89INS1_16FlashAttnBwdSm80INS1_25CollectiveMainloopBwdSm80ILi2ELi1EN4cute5tupleIJNS5_1CILi64EEENS7_ILi96EEENS7_ILi128EEEEEENS_6half_tEfNS_4arch4Sm80ELb0ELb1ELb0ELb0ELb1ELb0ELb0ELb0ELi2ELi2ELi2ELi2ELb1EEENS1_21CollectiveEpilogueBwdISB_SC_SE_Li256ELb0ELb0ELi4EEENS1_19SingleTileSchedulerILb0ELb0ELb0ELi96EEEEEEEEEvNT_6ParamsE:
	.zero		1152


//--------------------- .nv.constant0._ZN7cutlass13device_kernelIN5flash19enable_sm80_to_sm89INS1_16FlashAttnBwdSm80INS1_25CollectiveMainloopBwdSm80ILi2ELi1EN4cute5tupleIJNS5_1CILi64EEENS7_ILi96EEENS7_ILi128EEEEEENS_6half_tEfNS_4arch4Sm80ELb0ELb1ELb0ELb0ELb0ELb0ELb0ELb0ELi2ELi2ELi2ELi2ELb1EEENS1_24CollectiveEpilogueBwdGQAISB_fSE_Li256ELb0ELb0EEENS1_19SingleTileSchedulerILb0ELb0ELb0ELi96EEEEEEEEEvNT_6ParamsE --------------------------
	.section	.nv.constant0._ZN7cutlass13device_kernelIN5flash19enable_sm80_to_sm89INS1_16FlashAttnBwdSm80INS1_25CollectiveMainloopBwdSm80ILi2ELi1EN4cute5tupleIJNS5_1CILi64EEENS7_ILi96EEENS7_ILi128EEEEEENS_6half_tEfNS_4arch4Sm80ELb0ELb1ELb0ELb0ELb0ELb0ELb0ELb0ELi2ELi2ELi2ELi2ELb1EEENS1_24CollectiveEpilogueBwdGQAISB_fSE_Li256ELb0ELb0EEENS1_19SingleTileSchedulerILb0ELb0ELb0ELi96EEEEEEEEEvNT_6ParamsE,"a",@progbits
	.sectionflags	@""
	.align	4
.nv.constant0._ZN7cutlass13device_kernelIN5flash19enable_sm80_to_sm89INS1_16FlashAttnBwdSm80INS1_25CollectiveMainloopBwdSm80ILi2ELi1EN4cute5tupleIJNS5_1CILi64EEENS7_ILi96EEENS7_ILi128EEEEEENS_6half_tEfNS_4arch4Sm80ELb0ELb1ELb0ELb0ELb0ELb0ELb0ELb0ELi2ELi2ELi2ELi2ELb1EEENS1_24CollectiveEpilogueBwdGQAISB_fSE_Li256ELb0ELb0EEENS1_19SingleTileSchedulerILb0ELb0ELb0ELi96EEEEEEEEEvNT_6ParamsE:
	.zero		1160


//--------------------- .nv.constant0._ZN7cutlass13device_kernelIN5flash19enable_sm80_to_sm89INS1_16FlashAttnBwdSm80INS1_25CollectiveMainloopBwdSm80ILi2ELi1EN4cute5tupleIJNS5_1CILi64EEENS7_ILi96EEENS7_ILi128EEEEEENS_6half_tEfNS_4arch4Sm80ELb0ELb1ELb0ELb0ELb1ELb0ELb0ELb0ELi2ELi2ELi2ELi2ELb1EEENS1_24CollectiveEpilogueBwdGQAISB_fSE_Li256ELb0ELb1EEENS1_19SingleTileSchedulerILb0ELb0ELb0ELi96EEEEEEEEEvNT_6ParamsE --------------------------
	.section	.nv.constant0._ZN7cutlass13device_kernelIN5flash19enable_sm80_to_sm89INS1_16FlashAttnBwdSm80INS1_25CollectiveMainloopBwdSm80ILi2ELi1EN4cute5tupleIJNS5_1CILi64EEENS7_ILi96EEENS7_ILi128EEEEEENS_6half_tEfNS_4arch4Sm80ELb0ELb1ELb0ELb0ELb1ELb0ELb0ELb0ELi2ELi2ELi2ELi2ELb1EEENS1_24CollectiveEpilogueBwdGQAISB_fSE_Li256ELb0ELb1EEENS1_19SingleTileSchedulerILb0ELb0ELb0ELi96EEEEEEEEEvNT_6ParamsE,"a",@progbits
	.sectionflags	@""
	.align	4
.nv.constant0._ZN7cutlass13device_kernelIN5flash19enable_sm80_to_sm89INS1_16FlashAttnBwdSm80INS1_25CollectiveMainloopBwdSm80ILi2ELi1EN4cute5tupleIJNS5_1CILi64EEENS7_ILi96EEENS7_ILi128EEEEEENS_6half_tEfNS_4arch4Sm80ELb0ELb1ELb0ELb0ELb1ELb0ELb0ELb0ELi2ELi2ELi2ELi2ELb1EEENS1_24CollectiveEpilogueBwdGQAISB_fSE_Li256ELb0ELb1EEENS1_19SingleTileSchedulerILb0ELb0ELb0ELi96EEEEEEEEEvNT_6ParamsE:
	.zero		1160


//--------------------- .nv.constant0._ZN7cutlass13device_kernelIN5flash19enable_sm80_to_sm89INS1_16FlashAttnBwdSm80INS1_25CollectiveMainloopBwdSm80ILi2ELi1EN4cute5tupleIJNS5_1CILi64EEENS7_ILi96EEENS7_ILi128EEEEEENS_6half_tEfNS_4arch4Sm80ELb0ELb1ELb0ELb1ELb0ELb0ELb0ELb0ELi2ELi2ELi2ELi2ELb1EEENS1_21CollectiveEpilogueBwdISB_SC_SE_Li256ELb1ELb0ELi4EEENS1_19SingleTileSchedulerILb1ELb0ELb0ELi96EEEEEEEEEvNT_6ParamsE --------------------------
	.section	.nv.constant0._ZN7cutlass13device_kernelIN5flash19enable_sm80_to_sm89INS1_16FlashAttnBwdSm80INS1_25CollectiveMainloopBwdSm80ILi2ELi1EN4cute5tupleIJNS5_1CILi64EEENS7_ILi96EEENS7_ILi128EEEEEENS_6half_tEfNS_4arch4Sm80ELb0ELb1ELb0ELb1ELb0ELb0ELb0ELb0ELi2ELi2ELi2ELi2ELb1EEENS1_21CollectiveEpilogueBwdISB_SC_SE_Li256ELb1ELb0ELi4EEENS1_19SingleTileSchedulerILb1ELb0ELb0ELi96EEEEEEEEEvNT_6ParamsE,"a",@progbits
	.sectionflags	@""
	.align	4
.nv.constant0._ZN7cutlass13device_kernelIN5flash19enable_sm80_to_sm89INS1_16FlashAttnBwdSm80INS1_25CollectiveMainloopBwdSm80ILi2ELi1EN4cute5tupleIJNS5_1CILi64EEENS7_ILi96EEENS7_ILi128EEEEEENS_6half_tEfNS_4arch4Sm80ELb0ELb1ELb0ELb1ELb0ELb0ELb0ELb0ELi2ELi2ELi2ELi2ELb1EEENS1_21CollectiveEpilogueBwdISB_SC_SE_Li256ELb1ELb0ELi4EEENS1_19SingleTileSchedulerILb1ELb0ELb0ELi96EEEEEEEEEvNT_6ParamsE:
	.zero		1152


//--------------------- .nv.constant0._ZN7cutlass13device_kernelIN5flash19enable_sm80_to_sm89INS1_16FlashAttnBwdSm80INS1_25CollectiveMainloopBwdSm80ILi2ELi1EN4cute5tupleIJNS5_1CILi64EEENS7_ILi96EEENS7_ILi128EEEEEENS_6half_tEfNS_4arch4Sm80ELb0ELb1ELb0ELb1ELb1ELb0ELb0ELb0ELi2ELi2ELi2ELi2ELb1EEENS1_21CollectiveEpilogueBwdISB_SC_SE_Li256ELb1ELb0ELi4EEENS1_19SingleTileSchedulerILb1ELb0ELb0ELi96EEEEEEEEEvNT_6ParamsE --------------------------
	.section	.nv.constant0._ZN7cutlass13device_kernelIN5flash19enable_sm80_to_sm89INS1_16FlashAttnBwdSm80INS1_25CollectiveMainloopBwdSm80ILi2ELi1EN4cute5tupleIJNS5_1CILi64EEENS7_ILi96EEENS7_ILi128EEEEEENS_6half_tEfNS_4arch4Sm80ELb0ELb1ELb0ELb1ELb1ELb0ELb0ELb0ELi2ELi2ELi2ELi2ELb1EEENS1_21CollectiveEpilogueBwdISB_SC_SE_Li256ELb1ELb0ELi4EEENS1_19SingleTileSchedulerILb1ELb0ELb0ELi96EEEEEEEEEvNT_6ParamsE,"a",@progbits
	.sectionflags	@""
	.align	4
.nv.constant0._ZN7cutlass13device_kernelIN5flash19enable_sm80_to_sm89INS1_16FlashAttnBwdSm80INS1_25CollectiveMainloopBwdSm80ILi2ELi1EN4cute5tupleIJNS5_1CILi64EEENS7_ILi96EEENS7_ILi128EEEEEENS_6half_tEfNS_4arch4Sm80ELb0ELb1ELb0ELb1ELb1ELb0ELb0ELb0ELi2ELi2ELi2ELi2ELb1EEENS1_21CollectiveEpilogueBwdISB_SC_SE_Li256ELb1ELb0ELi4EEENS1_19SingleTileSchedulerILb1ELb0ELb0ELi96EEEEEEEEEvNT_6ParamsE:
	.zero		1152


//--------------------- .nv.constant0._ZN7cutlass13device_kernelIN5flash19enable_sm80_to_sm89INS1_16FlashAttnBwdSm80INS1_25CollectiveMainloopBwdSm80ILi2ELi1EN4cute5tupleIJNS5_1CILi64EEENS7_ILi96EEENS7_ILi128EEEEEENS_6half_tEfNS_4arch4Sm80ELb0ELb1ELb0ELb1ELb0ELb0ELb0ELb0ELi2ELi2ELi2ELi2ELb1EEENS1_24CollectiveEpilogueBwdGQAISB_fSE_Li256ELb1ELb0EEENS1_19SingleTileSchedulerILb1ELb0ELb0ELi96EEEEEEEEEvNT_6ParamsE --------------------------
	.section	.nv.constant0._ZN7cutlass13device_kernelIN5flash19enable_sm80_to_sm89INS1_16FlashAttnBwdSm80INS1_25CollectiveMainloopBwdSm80ILi2ELi1EN4cute5tupleIJNS5_1CILi64EEENS7_ILi96EEENS7_ILi128EEEEEENS_6half_tEfNS_4arch4Sm80ELb0ELb1ELb0ELb1ELb0ELb0ELb0ELb0ELi2ELi2ELi2ELi2ELb1EEENS1_24CollectiveEpilogueBwdGQAISB_fSE_Li256ELb1ELb0EEENS1_19SingleTileSchedulerILb1ELb0ELb0ELi96EEEEEEEEEvNT_6ParamsE,"a",@progbits
	.sectionflags	@""
	.align	4
.nv.constant0._ZN7cutlass13device_kernelIN5flash19enable_sm80_to_sm89INS1_16FlashAttnBwdSm80INS1_25CollectiveMainloopBwdSm80ILi2ELi1EN4cute5tupleIJNS5_1CILi64EEENS7_ILi96EEENS7_ILi128EEEEEENS_6half_tEfNS_4arch4Sm80ELb0ELb1ELb0ELb1ELb0ELb0ELb0ELb0ELi2ELi2ELi2ELi2ELb1EEENS1_24CollectiveEpilogueBwdGQAISB_fSE_Li256ELb1ELb0EEENS1_19SingleTileSchedulerILb1ELb0ELb0ELi96EEEEEEEEEvNT_6ParamsE:
	.zero		1160


//--------------------- .nv.constant0._ZN7cutlass13device_kernelIN5flash19enable_sm80_to_sm89INS1_16FlashAttnBwdSm80INS1_25CollectiveMainloopBwdSm80ILi2ELi1EN4cute5tupleIJNS5_1CILi64EEENS7_ILi96EEENS7_ILi128EEEEEENS_6half_tEfNS_4arch4Sm80ELb0ELb1ELb0ELb1ELb1ELb0ELb0ELb0ELi2ELi2ELi2ELi2ELb1EEENS1_24CollectiveEpilogueBwdGQAISB_fSE_Li256ELb1ELb1EEENS1_19SingleTileSchedulerILb1ELb0ELb0ELi96EEEEEEEEEvNT_6ParamsE --------------------------
	.section	.nv.constant0._ZN7cutlass13device_kernelIN5flash19enable_sm80_to_sm89INS1_16FlashAttnBwdSm80INS1_25CollectiveMainloopBwdSm80ILi2ELi1EN4cute5tupleIJNS5_1CILi64EEENS7_ILi96EEENS7_ILi128EEEEEENS_6half_tEfNS_4arch4Sm80ELb0ELb1ELb0ELb1ELb1ELb0ELb0ELb0ELi2ELi2ELi2ELi2ELb1EEENS1_24CollectiveEpilogueBwdGQAISB_fSE_Li256ELb1ELb1EEENS1_19SingleTileSchedulerILb1ELb0ELb0ELi96EEEEEEEEEvNT_6ParamsE,"a",@progbits
	.sectionflags	@""
	.align	4
.nv.constant0._ZN7cutlass13device_kernelIN5flash19enable_sm80_to_sm89INS1_16FlashAttnBwdSm80INS1_25CollectiveMainloopBwdSm80ILi2ELi1EN4cute5tupleIJNS5_1CILi64EEENS7_ILi96EEENS7_ILi128EEEEEENS_6half_tEfNS_4arch4Sm80ELb0ELb1ELb0ELb1ELb1ELb0ELb0ELb0ELi2ELi2ELi2ELi2ELb1EEENS1_24CollectiveEpilogueBwdGQAISB_fSE_Li256ELb1ELb1EEENS1_19SingleTileSchedulerILb1ELb0ELb0ELi96EEEEEEEEEvNT_6ParamsE:
	.zero		1160


//--------------------- .nv.constant0._ZN7cutlass13device_kernelIN5flash19enable_sm80_to_sm89INS1_16FlashAttnBwdSm80INS1_25CollectiveMainloopBwdSm80ILi2ELi1EN4cute5tupleIJNS5_1CILi64EEENS7_ILi96EEENS7_ILi128EEEEEENS_6half_tEfNS_4arch4Sm80ELb1ELb0ELb0ELb0ELb0ELb0ELb0ELb0ELi2ELi2ELi2ELi2ELb1EEENS1_21CollectiveEpilogueBwdISB_SC_SE_Li256ELb0ELb0ELi4EEENS1_25SingleTileBwdLPTSchedulerILb0ELi96ELb0EEEEEEEEEvNT_6ParamsE --------------------------
	.section	.nv.constant0._ZN7cutlass13device_kernelIN5flash19enable_sm80_to_sm89INS1_16FlashAttnBwdSm80INS1_25CollectiveMainloopBwdSm80ILi2ELi1EN4cute5tupleIJNS5_1CILi64EEENS7_ILi96EEENS7_ILi128EEEEEENS_6half_tEfNS_4arch4Sm80ELb1ELb0ELb0ELb0ELb0ELb0ELb0ELb0ELi2ELi2ELi2ELi2ELb1EEENS1_21CollectiveEpilogueBwdISB_SC_SE_Li256ELb0ELb0ELi4EEENS1_25SingleTileBwdLPTSchedulerILb0ELi96ELb0EEEEEEEEEvNT_6ParamsE,"a",@progbits
	.sectionflags	@""
	.align	4
.nv.constant0._ZN7cutlass13device_kernelIN5flash19enable_sm80_to_sm89INS1_16FlashAttnBwdSm80INS1_25CollectiveMainloopBwdSm80ILi2ELi1EN4cute5tupleIJNS5_1CILi64EEENS7_ILi96EEENS7_ILi128EEEEEENS_6half_tEfNS_4arch4Sm80ELb1ELb0ELb0ELb0ELb0ELb0ELb0ELb0ELi2ELi2ELi2ELi2ELb1EEENS1_21CollectiveEpilogueBwdISB_SC_SE_Li256ELb0ELb0ELi4EEENS1_25SingleTileBwdLPTSchedulerILb0ELi96ELb0EEEEEEEEEvNT_6ParamsE:
	.zero		1176


//--------------------- .nv.constant0._ZN7cutlass13device_kernelIN5flash19enable_sm80_to_sm89INS1_16FlashAttnBwdSm80INS1_25CollectiveMainloopBwdSm80ILi2ELi1EN4cute5tupleIJNS5_1CILi64EEENS7_ILi96EEENS7_ILi128EEEEEENS_6half_tEfNS_4arch4Sm80ELb1ELb0ELb0ELb0ELb1ELb0ELb0ELb0ELi2ELi2ELi2ELi2ELb1EEENS1_21CollectiveEpilogueBwdISB_SC_SE_Li256ELb0ELb0ELi4EEENS1_25SingleTileBwdLPTSchedulerILb0ELi96ELb1EEEEEEEEEvNT_6ParamsE --------------------------
	.section	.nv.constant0._ZN7cutlass13device_kernelIN5flash19enable_sm80_to_sm89INS1_16FlashAttnBwdSm80INS1_25CollectiveMainloopBwdSm80ILi2ELi1EN4cute5tupleIJNS5_1CILi64EEENS7_ILi96EEENS7_ILi128EEEEEENS_6half_tEfNS_4arch4Sm80ELb1ELb0ELb0ELb0ELb1ELb0ELb0ELb0ELi2ELi2ELi2ELi2ELb1EEENS1_21CollectiveEpilogueBwdISB_SC_SE_Li256ELb0ELb0ELi4EEENS1_25SingleTileBwdLPTSchedulerILb0ELi96ELb1EEEEEEEEEvNT_6ParamsE,"a",@progbits
	.sectionflags	@""
	.align	4
.nv.constant0._ZN7cutlass13device_kernelIN5flash19enable_sm80_to_sm89INS1_16FlashAttnBwdSm80INS1_25CollectiveMainloopBwdSm80ILi2ELi1EN4cute5tupleIJNS5_1CILi64EEENS7_ILi96EEENS7_ILi128EEEEEENS_6half_tEfNS_4arch4Sm80ELb1ELb0ELb0ELb0ELb1ELb0ELb0ELb0ELi2ELi2ELi2ELi2ELb1EEENS1_21CollectiveEpilogueBwdISB_SC_SE_Li256ELb0ELb0ELi4EEENS1_25SingleTileBwdLPTSchedulerILb0ELi96ELb1EEEEEEEEEvNT_6ParamsE:
	.zero		1176


//--------------------- .nv.constant0._ZN7cutlass13device_kernelIN5flash19enable_sm80_to_sm89INS1_16FlashAttnBwdSm80INS1_25CollectiveMainloopBwdSm80ILi2ELi1EN4cute5tupleIJNS5_1CILi64EEENS7_ILi96EEENS7_ILi128EEEEEENS_6half_tEfNS_4arch4Sm80ELb1ELb0ELb0ELb0ELb0ELb0ELb0ELb0ELi2ELi2ELi2ELi2ELb1EEENS1_24CollectiveEpilogueBwdGQAISB_fSE_Li256ELb0ELb0EEENS1_25SingleTileBwdLPTSchedulerILb0ELi96ELb0EEEEEEEEEvNT_6ParamsE --------------------------
	.section	.nv.constant0._ZN7cutlass13device_kernelIN5flash19enable_sm80_to_sm89INS1_16FlashAttnBwdSm80INS1_25CollectiveMainloopBwdSm80ILi2ELi1EN4cute5tupleIJNS5_1CILi64EEENS7_ILi96EEENS7_ILi128EEEEEENS_6half_tEfNS_4arch4Sm80ELb1ELb0ELb0ELb0ELb0ELb0ELb0ELb0ELi2ELi2ELi2ELi2ELb1EEENS1_24CollectiveEpilogueBwdGQAISB_fSE_Li256ELb0ELb0EEENS1_25SingleTileBwdLPTSchedulerILb0ELi96ELb0EEEEEEEEEvNT_6ParamsE,"a",@progbits
	.sectionflags	@""
	.align	4
.nv.constant0._ZN7cutlass13device_kernelIN5flash19enable_sm80_to_sm89INS1_16FlashAttnBwdSm80INS1_25CollectiveMainloopBwdSm80ILi2ELi1EN4cute5tupleIJNS5_1CILi64EEENS7_ILi96EEENS7_ILi128EEEEEENS_6half_tEfNS_4arch4Sm80ELb1ELb0ELb0ELb0ELb0ELb0ELb0ELb0ELi2ELi2ELi2ELi2ELb1EEENS1_24CollectiveEpilogueBwdGQAISB_fSE_Li256ELb0ELb0EEENS1_25SingleTileBwdLPTSchedulerILb0ELi96ELb0EEEEEEEEEvNT_6ParamsE:
	.zero		1184


//--------------------- .nv.constant0._ZN7cutlass13device_kernelIN5flash19enable_sm80_to_sm89INS1_16FlashAttnBwdSm80INS1_25CollectiveMainloopBwdSm80ILi2ELi1EN4cute5tupleIJNS5_1CILi64EEENS7_ILi96EEENS7_ILi128EEEEEENS_6half_tEfNS_4arch4Sm80ELb1ELb0ELb0ELb0ELb1ELb0ELb0ELb0ELi2ELi2ELi2ELi2ELb1EEENS1_24CollectiveEpilogueBwdGQAISB_fSE_Li256ELb0ELb1EEENS1_25SingleTileBwdLPTSchedulerILb0ELi96ELb1EEEEEEEEEvNT_6ParamsE --------------------------
	.section	.nv.constant0._ZN7cutlass13device_kernelIN5flash19enable_sm80_to_sm89INS1_16FlashAttnBwdSm80INS1_25CollectiveMainloopBwdSm80ILi2ELi1EN4cute5tupleIJNS5_1CILi64EEENS7_ILi96EEENS7_ILi128EEEEEENS_6half_tEfNS_4arch4Sm80ELb1ELb0ELb0ELb0ELb1ELb0ELb0ELb0ELi2ELi2ELi2ELi2ELb1EEENS1_24CollectiveEpilogueBwdGQAISB_fSE_Li256ELb0ELb1EEENS1_25SingleTileBwdLPTSchedulerILb0ELi96ELb1EEEEEEEEEvNT_6ParamsE,"a",@progbits
	.sectionflags	@""
	.align	4
.nv.constant0._ZN7cutlass13device_kernelIN5flash19enable_sm80_to_sm89INS1_16FlashAttnBwdSm80INS1_25CollectiveMainloopBwdSm80ILi2ELi1EN4cute5tupleIJNS5_1CILi64EEENS7_ILi96EEENS7_ILi128EEEEEENS_6half_tEfNS_4arch4Sm80ELb1ELb0ELb0ELb0ELb1ELb0ELb0ELb0ELi2ELi2ELi2ELi2ELb1EEENS1_24CollectiveEpilogueBwdGQAISB_fSE_Li256ELb0ELb1EEENS1_25SingleTileBwdLPTSchedulerILb0ELi96ELb1EEEEEEEEEvNT_6ParamsE:
	.zero		1184


//--------------------- .nv.constant0._ZN7cutlass13device_kernelIN5flash19enable_sm80_to_sm89INS1_16FlashAttnBwdSm80INS1_25CollectiveMainloopBwdSm80ILi2ELi1EN4cute5tupleIJNS5_1CILi64EEENS7_ILi96EEENS7_ILi128EEEEEENS_6half_tEfNS_4arch4Sm80ELb1ELb0ELb0ELb1ELb0ELb0ELb0ELb0ELi2ELi2ELi2ELi2ELb1EEENS1_21CollectiveEpilogueBwdISB_SC_SE_Li256ELb1ELb0ELi4EEENS1_25SingleTileBwdLPTSchedulerILb1ELi96ELb0EEEEEEEEEvNT_6ParamsE --------------------------
	.section	.nv.constant0._ZN7cutlass13device_kernelIN5flash19enable_sm80_to_sm89INS1_16FlashAttnBwdSm80INS1_25CollectiveMainloopBwdSm80ILi2ELi1EN4cute5tupleIJNS5_1CILi64EEENS7_ILi96EEENS7_ILi128EEEEEENS_6half_tEfNS_4arch4Sm80ELb1ELb0ELb0ELb1ELb0ELb0ELb0ELb0ELi2ELi2ELi2ELi2ELb1EEENS1_21CollectiveEpilogueBwdISB_SC_SE_Li256ELb1ELb0ELi4EEENS1_25SingleTileBwdLPTSchedulerILb1ELi96ELb0EEEEEEEEEvNT_6ParamsE,"a",@progbits
	.sectionflags	@""
	.align	4
.nv.constant0._ZN7cutlass13device_kernelIN5flash19enable_sm80_to_sm89INS1_16FlashAttnBwdSm80INS1_25CollectiveMainloopBwdSm80ILi2ELi1EN4cute5tupleIJNS5_1CILi64EEENS7_ILi96EEENS7_ILi128EEEEEENS_6half_tEfNS_4arch4Sm80ELb1ELb0ELb0ELb1ELb0ELb0ELb0ELb0ELi2ELi2ELi2ELi2ELb1EEENS1_21CollectiveEpilogueBwdISB_SC_SE_Li256ELb1ELb0ELi4EEENS1_25SingleTileBwdLPTSchedulerILb1ELi96ELb0EEEEEEEEEvNT_6ParamsE:
	.zero		1176


//--------------------- .nv.constant0._ZN7cutlass13device_kernelIN5flash19enable_sm80_to_sm89INS1_16FlashAttnBwdSm80INS1_25CollectiveMainloopBwdSm80ILi2ELi1EN4cute5tupleIJNS5_1CILi64EEENS7_ILi96EEENS7_ILi128EEEEEENS_6half_tEfNS_4arch4Sm80ELb1ELb0ELb0ELb1ELb1ELb0ELb0ELb0ELi2ELi2ELi2ELi2ELb1EEENS1_21CollectiveEpilogueBwdISB_SC_SE_Li256ELb1ELb0ELi4EEENS1_25SingleTileBwdLPTSchedulerILb1ELi96ELb1EEEEEEEEEvNT_6ParamsE --------------------------
	.section	.nv.constant0._ZN7cutlass13device_kernelIN5flash19enable_sm80_to_sm89INS1_16FlashAttnBwdSm80INS1_25CollectiveMainloopBwdSm80ILi2ELi1EN4cute5tupleIJNS5_1CILi64EEENS7_ILi96EEENS7_ILi128EEEEEENS_6half_tEfNS_4arch4Sm80ELb1ELb0ELb0ELb1ELb1ELb0ELb0ELb0ELi2ELi2ELi2ELi2ELb1EEENS1_21CollectiveEpilogueBwdISB_SC_SE_Li256ELb1ELb0ELi4EEENS1_25SingleTileBwdLPTSchedulerILb1ELi96ELb1EEEEEEEEEvNT_6ParamsE,"a",@progbits
	.sectionflags	@""
	.align	4
.nv.constant0._ZN7cutlass13device_kernelIN5flash19enable_sm80_to_sm89INS1_16FlashAttnBwdSm80INS1_25CollectiveMainloopBwdSm80ILi2ELi1EN4cute5tupleIJNS5_1CILi64EEENS7_ILi96EEENS7_ILi128EEEEEENS_6half_tEfNS_4arch4Sm80ELb1ELb0ELb0ELb1ELb1ELb0ELb0ELb0ELi2ELi2ELi2ELi2ELb1EEENS1_21CollectiveEpilogueBwdISB_SC_SE_Li256ELb1ELb0ELi4EEENS1_25SingleTileBwdLPTSchedulerILb1ELi96ELb1EEEEEEEEEvNT_6ParamsE:
	.zero		1176


//--------------------- .nv.constant0._ZN7cutlass13device_kernelIN5flash19enable_sm80_to_sm89INS1_16FlashAttnBwdSm80INS1_25CollectiveMainloopBwdSm80ILi2ELi1EN4cute5tupleIJNS5_1CILi64EEENS7_ILi96EEENS7_ILi128EEEEEENS_6half_tEfNS_4arch4Sm80ELb1ELb0ELb0ELb1ELb0ELb0ELb0ELb0ELi2ELi2ELi2ELi2ELb1EEENS1_24CollectiveEpilogueBwdGQAISB_fSE_Li256ELb1ELb0EEENS1_25SingleTileBwdLPTSchedulerILb1ELi96ELb0EEEEEEEEEvNT_6ParamsE --------------------------
	.section	.nv.constant0._ZN7cutlass13device_kernelIN5flash19enable_sm80_to_sm89INS1_16FlashAttnBwdSm80INS1_25CollectiveMainloopBwdSm80ILi2ELi1EN4cute5tupleIJNS5_1CILi64EEENS7_ILi96EEENS7_ILi128EEEEEENS_6half_tEfNS_4arch4Sm80ELb1ELb0ELb0ELb1ELb0ELb0ELb0ELb0ELi2ELi2ELi2ELi2ELb1EEENS1_24CollectiveEpilogueBwdGQAISB_fSE_Li256ELb1ELb0EEENS1_25SingleTileBwdLPTSchedulerILb1ELi96ELb0EEEEEEEEEvNT_6ParamsE,"a",@progbits
	.sectionflags	@""
	.align	4
.nv.constant0._ZN7cutlass13device_kernelIN5flash19enable_sm80_to_sm89INS1_16FlashAttnBwdSm80INS1_25CollectiveMainloopBwdSm80ILi2ELi1EN4cute5tupleIJNS5_1CILi64EEENS7_ILi96EEENS7_ILi128EEEEEENS_6half_tEfNS_4arch4Sm80ELb1ELb0ELb0ELb1ELb0ELb0ELb0ELb0ELi2ELi2ELi2ELi2ELb1EEENS1_24CollectiveEpilogueBwdGQAISB_fSE_Li256ELb1ELb0EEENS1_25SingleTileBwdLPTSchedulerILb1ELi96ELb0EEEEEEEEEvNT_6ParamsE:
	.zero		1184


//--------------------- .nv.constant0._ZN7cutlass13device_kernelIN5flash32FlashAttnBwdPostprocessConvertdQIN4cute5tupleIJNS3_1CILi96EEENS5_ILi128EEEEEENS_6half_tEfNS_4arch4Sm80ELi256ENS3_8TiledMMAINS3_8MMA_AtomIJNS3_28SM80_16x8x16_F32F16F16F32_TNEEEENS3_6LayoutINS4_IJNS5_ILi2EEENS5_ILi4EEENS5_ILi1EEEEEENS4_IJSJ_SH_NS5_ILi0EEEEEEEENS4_IJNS5_ILi32EEENS5_ILi64EEENS5_ILi16EEEEEEEELb0EEEEEvNT_6ParamsE --------------------------
	.section	.nv.constant0._ZN7cutlass13device_kernelIN5flash32FlashAttnBwdPostprocessConvertdQIN4cute5tupleIJNS3_1CILi96EEENS5_ILi128EEEEEENS_6half_tEfNS_4arch4Sm80ELi256ENS3_8TiledMMAINS3_8MMA_AtomIJNS3_28SM80_16x8x16_F32F16F16F32_TNEEEENS3_6LayoutINS4_IJNS5_ILi2EEENS5_ILi4EEENS5_ILi1EEEEEENS4_IJSJ_SH_NS5_ILi0EEEEEEEENS4_IJNS5_ILi32EEENS5_ILi64EEENS5_ILi16EEEEEEEELb0EEEEEvNT_6ParamsE,"a",@progbits
	.sectionflags	@""
	.align	4
.nv.constant0._ZN7cutlass13device_kernelIN5flash32FlashAttnBwdPostprocessConvertdQIN4cute5tupleIJNS3_1CILi96EEENS5_ILi128EEEEEENS_6half_tEfNS_4arch4Sm80ELi256ENS3_8TiledMMAINS3_8MMA_AtomIJNS3_28SM80_16x8x16_F32F16F16F32_TNEEEENS3_6LayoutINS4_IJNS5_ILi2EEENS5_ILi4EEENS5_ILi1EEEEEENS4_IJSJ_SH_NS5_ILi0EEEEEEEENS4_IJNS5_ILi32EEENS5_ILi64EEENS5_ILi16EEEEEEEELb0EEEEEvNT_6ParamsE:
	.zero		640


//--------------------- .nv.constant0._ZN7cutlass13device_kernelIN5flash19enable_sm80_to_sm89INS1_16FlashAttnBwdSm80INS1_25CollectiveMainloopBwdSm80ILi2ELi1EN4cute5tupleIJNS5_1CILi64EEENS7_ILi96EEENS7_ILi128EEEEEENS_6half_tEfNS_4arch4Sm80ELb1ELb0ELb0ELb1ELb1ELb0ELb0ELb0ELi2ELi2ELi2ELi2ELb1EEENS1_24CollectiveEpilogueBwdGQAISB_fSE_Li256ELb1ELb1EEENS1_25SingleTileBwdLPTSchedulerILb1ELi96ELb1EEEEEEEEEvNT_6ParamsE --------------------------
	.section	.nv.constant0._ZN7cutlass13device_kernelIN5flash19enable_sm80_to_sm89INS1_16FlashAttnBwdSm80INS1_25CollectiveMainloopBwdSm80ILi2ELi1EN4cute5tupleIJNS5_1CILi64EEENS7_ILi96EEENS7_ILi128EEEEEENS_6half_tEfNS_4arch4Sm80ELb1ELb0ELb0ELb1ELb1ELb0ELb0ELb0ELi2ELi2ELi2ELi2ELb1EEENS1_24CollectiveEpilogueBwdGQAISB_fSE_Li256ELb1ELb1EEENS1_25SingleTileBwdLPTSchedulerILb1ELi96ELb1EEEEEEEEEvNT_6ParamsE,"a",@progbits
	.sectionflags	@""
	.align	4
.nv.constant0._ZN7cutlass13device_kernelIN5flash19enable_sm80_to_sm89INS1_16FlashAttnBwdSm80INS1_25CollectiveMainloopBwdSm80ILi2ELi1EN4cute5tupleIJNS5_1CILi64EEENS7_ILi96EEENS7_ILi128EEEEEENS_6half_tEfNS_4arch4Sm80ELb1ELb0ELb0ELb1ELb1ELb0ELb0ELb0ELi2ELi2ELi2ELi2ELb1EEENS1_24CollectiveEpilogueBwdGQAISB_fSE_Li256ELb1ELb1EEENS1_25SingleTileBwdLPTSchedulerILb1ELi96ELb1EEEEEEEEEvNT_6ParamsE:
	.zero		1184


//--------------------- .nv.constant0._ZN7cutlass13device_kernelIN5flash19enable_sm80_to_sm89INS1_16FlashAttnBwdSm80INS1_25CollectiveMainloopBwdSm80ILi2ELi2EN4cute5tupleIJNS5_1CILi64EEENS7_ILi128EEES9_EEENS_6half_tEfNS_4arch4Sm80ELb0ELb0ELb0ELb0ELb0ELb0ELb0ELb0ELi2ELi2ELi2ELi2ELb0EEENS1_21CollectiveEpilogueBwdISA_SB_SD_Li256ELb0ELb0ELi4EEENS1_19SingleTileSchedulerILb0ELb0ELb0ELi128EEEEEEEEEvNT_6ParamsE --------------------------
	.section	.nv.constant0._ZN7cutlass13device_kernelIN5flash19enable_sm80_to_sm89INS1_16FlashAttnBwdSm80INS1_25CollectiveMainloopBwdSm80ILi2ELi2EN4cute5tupleIJNS5_1CILi64EEENS7_ILi128EEES9_EEENS_6half_tEfNS_4arch4Sm80ELb0ELb0ELb0ELb0ELb0ELb0ELb0ELb0ELi2ELi2ELi2ELi2ELb0EEENS1_21CollectiveEpilogueBwdISA_SB_SD_Li256ELb0ELb0ELi4EEENS1_19SingleTileSchedulerILb0ELb0ELb0ELi128EEEEEEEEEvNT_6ParamsE,"a",@progbits
	.sectionflags	@""
	.align	4
.nv.constant0._ZN7cutlass13device_kernelIN5flash19enable_sm80_to_sm89INS1_16FlashAttnBwdSm80INS1_25CollectiveMainloopBwdSm80ILi2ELi2EN4cute5tupleIJNS5_1CILi64EEENS7_ILi128EEES9_EEENS_6half_tEfNS_4arch4Sm80ELb0ELb0ELb0ELb0ELb0ELb0ELb0ELb0ELi2ELi2ELi2ELi2ELb0EEENS1_21CollectiveEpilogueBwdISA_SB_SD_Li256ELb0ELb0ELi4EEENS1_19SingleTileSchedulerILb0ELb0ELb0ELi128EEEEEEEEEvNT_6ParamsE:
	.zero		1152


//--------------------- .nv.constant0._ZN7cutlass13device_kernelIN5flash19enable_sm80_to_sm89INS1_16FlashAttnBwdSm80INS1_25CollectiveMainloopBwdSm80ILi2ELi2EN4cute5tupleIJNS5_1CILi64EEENS7_ILi128EEES9_EEENS_6half_tEfNS_4arch4Sm80ELb0ELb0ELb0ELb0ELb1ELb0ELb0ELb0ELi2ELi2ELi2ELi2ELb0EEENS1_21CollectiveEpilogueBwdISA_SB_SD_Li256ELb0ELb0ELi4EEENS1_19SingleTileSchedulerILb0ELb0ELb0ELi128EEEEEEEEEvNT_6ParamsE --------------------------
	.section	.nv.constant0._ZN7cutlass13device_kernelIN5flash19enable_sm80_to_sm89INS1_16FlashAttnBwdSm80INS1_25CollectiveMainloopBwdSm80ILi2ELi2EN4cute5tupleIJNS5_1CILi64EEENS7_ILi128EEES9_EEENS_6half_tEfNS_4arch4Sm80ELb0ELb0ELb0ELb0ELb1ELb0ELb0ELb0ELi2ELi2ELi2ELi2ELb0EEENS1_21CollectiveEpilogueBwdISA_SB_SD_Li256ELb0ELb0ELi4EEENS1_19SingleTileSchedulerILb0ELb0ELb0ELi128EEEEEEEEEvNT_6ParamsE,"a",@progbits
	.sectionflags	@""
	.align	4
.nv.constant0._ZN7cutlass13device_kernelIN5flash19enable_sm80_to_sm89INS1_16FlashAttnBwdSm80INS1_25CollectiveMainloopBwdSm80ILi2ELi2EN4cute5tupleIJNS5_1CILi64EEENS7_ILi128EEES9_EEENS_6half_tEfNS_4arch4Sm80ELb0ELb0ELb0ELb0ELb1ELb0ELb0ELb0ELi2ELi2ELi2ELi2ELb0EEENS1_21CollectiveEpilogueBwdISA_SB_SD_Li256ELb0ELb0ELi4EEENS1_19SingleTileSchedulerILb0ELb0ELb0ELi128EEEEEEEEEvNT_6ParamsE:
	.zero		1152


//--------------------- .nv.constant0._ZN7cutlass13device_kernelIN5flash19enable_sm80_to_sm89INS1_16FlashAttnBwdSm80INS1_25CollectiveMainloopBwdSm80ILi2ELi2EN4cute5tupleIJNS5_1CILi64EEENS7_ILi128EEES9_EEENS_6half_tEfNS_4arch4Sm80ELb0ELb0ELb0ELb0ELb0ELb0ELb0ELb0ELi2ELi2ELi2ELi2ELb0EEENS1_24CollectiveEpilogueBwdGQAISA_fSD_Li256ELb0ELb0EEENS1_19SingleTileSchedulerILb0ELb0ELb0ELi128EEEEEEEEEvNT_6ParamsE --------------------------
	.section	.nv.constant0._ZN7cutlass13device_kernelIN5flash19enable_sm80_to_sm89INS1_16FlashAttnBwdSm80INS1_25CollectiveMainloopBwdSm80ILi2ELi2EN4cute5tupleIJNS5_1CILi64EEENS7_ILi128EEES9_EEENS_6half_tEfNS_4arch4Sm80ELb0ELb0ELb0ELb0ELb0ELb0ELb0ELb0ELi2ELi2ELi2ELi2ELb0EEENS1_24CollectiveEpilogueBwdGQAISA_fSD_Li256ELb0ELb0EEENS1_19SingleTileSchedulerILb0ELb0ELb0ELi128EEEEEEEEEvNT_6ParamsE,"a",@progbits
	.sectionflags	@""
	.align	4
.nv.constant0._ZN7cutlass13device_kernelIN5flash19enable_sm80_to_sm89INS1_16FlashAttnBwdSm80INS1_25CollectiveMainloopBwdSm80ILi2ELi2EN4cute5tupleIJNS5_1CILi64EEENS7_ILi128EEES9_EEENS_6half_tEfNS_4arch4Sm80ELb0ELb0ELb0ELb0ELb0ELb0ELb0ELb0ELi2ELi2ELi2ELi2ELb0EEENS1_24CollectiveEpilogueBwdGQAISA_fSD_Li256ELb0ELb0EEENS1_19SingleTileSchedulerILb0ELb0ELb0ELi128EEEEEEEEEvNT_6ParamsE:
	.zero		1160


//--------------------- .nv.constant0._ZN7cutlass13device_kernelIN5flash19enable_sm80_to_sm89INS1_16FlashAttnBwdSm80INS1_25CollectiveMainloopBwdSm80ILi2ELi2EN4cute5tupleIJNS5_1CILi64EEENS7_ILi128EEES9_EEENS_6half_tEfNS_4arch4Sm80ELb0ELb0ELb0ELb0ELb1ELb0ELb0ELb0ELi2ELi2ELi2ELi2ELb0EEENS1_24CollectiveEpilogueBwdGQAISA_fSD_Li256ELb0ELb1EEENS1_19SingleTileSchedulerILb0ELb0ELb0ELi128EEEEEEEEEvNT_6ParamsE --------------------------
	.section	.nv.constant0._ZN7cutlass13device_kernelIN5flash19enable_sm80_to_sm89INS1_16FlashAttnBwdSm80INS1_25CollectiveMainloopBwdSm80ILi2ELi2EN4cute5tupleIJNS5_1CILi64EEENS7_ILi128EEES9_EEENS_6half_tEfNS_4arch4Sm80ELb0ELb0ELb0ELb0ELb1ELb0ELb0ELb0ELi2ELi2ELi2ELi2ELb0EEENS1_24CollectiveEpilogueBwdGQAISA_fSD_Li256ELb0ELb1EEENS1_19SingleTileSchedulerILb0ELb0ELb0ELi128EEEEEEEEEvNT_6ParamsE,"a",@progbits
	.sectionflags	@""
	.align	4
.nv.constant0._ZN7cutlass13device_kernelIN5flash19enable_sm80_to_sm89INS1_16FlashAttnBwdSm80INS1_25CollectiveMainloopBwdSm80ILi2ELi2EN4cute5tupleIJNS5_1CILi64EEENS7_ILi128EEES9_EEENS_6half_tEfNS_4arch4Sm80ELb0ELb0ELb0ELb0ELb1ELb0ELb0ELb0ELi2ELi2ELi2ELi2ELb0EEENS1_24CollectiveEpilogueBwdGQAISA_fSD_Li256ELb0ELb1EEENS1_19SingleTileSchedulerILb0ELb0ELb0ELi128EEEEEEEEEvNT_6ParamsE:
	.zero		1160


//--------------------- .nv.constant0._ZN7cutlass13device_kernelIN5flash19enable_sm80_to_sm89INS1_16FlashAttnBwdSm80INS1_25CollectiveMainloopBwdSm80ILi2ELi2EN4cute5tupleIJNS5_1CILi64EEENS7_ILi128EEES9_EEENS_6half_tEfNS_4arch4Sm80ELb0ELb0ELb0ELb1ELb0ELb0ELb0ELb0ELi2ELi2ELi2ELi2ELb0EEENS1_21CollectiveEpilogueBwdISA_SB_SD_Li256ELb1ELb0ELi4EEENS1_19SingleTileSchedulerILb1ELb0ELb0ELi128EEEEEEEEEvNT_6ParamsE --------------------------
	.section	.nv.constant0._ZN7cutlass13device_kernelIN5flash19enable_sm80_to_sm89INS1_16FlashAttnBwdSm80INS1_25CollectiveMainloopBwdSm80ILi2ELi2EN4cute5tupleIJNS5_1CILi64EEENS7_ILi128EEES9_EEENS_6half_tEfNS_4arch4Sm80ELb0ELb0ELb0ELb1ELb0ELb0ELb0ELb0ELi2ELi2ELi2ELi2ELb0EEENS1_21CollectiveEpilogueBwdISA_SB_SD_Li256ELb1ELb0ELi4EEENS1_19SingleTileSchedulerILb1ELb0ELb0ELi128EEEEEEEEEvNT_6ParamsE,"a",@progbits
	.sectionflags	@""
	.align	4
.nv.constant0._ZN7cutlass13device_kernelIN5flash19enable_sm80_to_sm89INS1_16FlashAttnBwdSm80INS1_25CollectiveMainloopBwdSm80ILi2ELi2EN4cute5tupleIJNS5_1CILi64EEENS7_ILi128EEES9_EEENS_6half_tEfNS_4arch4Sm80ELb0ELb0ELb0ELb1ELb0ELb0ELb0ELb0ELi2ELi2ELi2ELi2ELb0EEENS1_21CollectiveEpilogueBwdISA_SB_SD_Li256ELb1ELb0ELi4EEENS1_19SingleTileSchedulerILb1ELb0ELb0ELi128EEEEEEEEEvNT_6ParamsE:
	.zero		1152


//--------------------- .nv.constant0._ZN7cutlass13device_kernelIN5flash19enable_sm80_to_sm89INS1_16FlashAttnBwdSm80INS1_25CollectiveMainloopBwdSm80ILi2ELi2EN4cute5tupleIJNS5_1CILi64EEENS7_ILi128EEES9_EEENS_6half_tEfNS_4arch4Sm80ELb0ELb0ELb0ELb1ELb1ELb0ELb0ELb0ELi2ELi2ELi2ELi2ELb0EEENS1_21CollectiveEpilogueBwdISA_SB_SD_Li256ELb1ELb0ELi4EEENS1_19SingleTileSchedulerILb1ELb0ELb0ELi128EEEEEEEEEvNT_6ParamsE --------------------------
	.section	.nv.constant0._ZN7cutlass13device_kernelIN5flash19enable_sm80_to_sm89INS1_16FlashAttnBwdSm80INS1_25CollectiveMainloopBwdSm80ILi2ELi2EN4cute5tupleIJNS5_1CILi64EEENS7_ILi128EEES9_EEENS_6half_tEfNS_4arch4Sm80ELb0ELb0ELb0ELb1ELb1ELb0ELb0ELb0ELi2ELi2ELi2ELi2ELb0EEENS1_21CollectiveEpilogueBwdISA_SB_SD_Li256ELb1ELb0ELi4EEENS1_19SingleTileSchedulerILb1ELb0ELb0ELi128EEEEEEEEEvNT_6ParamsE,"a",@progbits
	.sectionflags	@""
	.align	4
.nv.constant0._ZN7cutlass13device_kernelIN5flash19enable_sm80_to_sm89INS1_16FlashAttnBwdSm80INS1_25CollectiveMainloopBwdSm80ILi2ELi2EN4cute5tupleIJNS5_1CILi64EEENS7_ILi128EEES9_EEENS_6half_tEfNS_4arch4Sm80ELb0ELb0ELb0ELb1ELb1ELb0ELb0ELb0ELi2ELi2ELi2ELi2ELb0EEENS1_21CollectiveEpilogueBwdISA_SB_SD_Li256ELb1ELb0ELi4EEENS1_19SingleTileSchedulerILb1ELb0ELb0ELi128EEEEEEEEEvNT_6ParamsE:
	.zero		1152


//--------------------- .nv.constant0._ZN7cutlass13device_kernelIN5flash19enable_sm80_to_sm89INS1_16FlashAttnBwdSm80INS1_25CollectiveMainloopBwdSm80ILi2ELi2EN4cute5tupleIJNS5_1CILi64EEENS7_ILi128EEES9_EEENS_6half_tEfNS_4arch4Sm80ELb0ELb0ELb0ELb1ELb0ELb0ELb0ELb0ELi2ELi2ELi2ELi2ELb0EEENS1_24CollectiveEpilogueBwdGQAISA_fSD_Li256ELb1ELb0EEENS1_19SingleTileSchedulerILb1ELb0ELb0ELi128EEEEEEEEEvNT_6ParamsE --------------------------
	.section	.nv.constant0._ZN7cutlass13device_kernelIN5flash19enable_sm80_to_sm89INS1_16FlashAttnBwdSm80INS1_25CollectiveMainloopBwdSm80ILi2ELi2EN4cute5tupleIJNS5_1CILi64EEENS7_ILi128EEES9_EEENS_6half_tEfNS_4arch4Sm80ELb0ELb0ELb0ELb1ELb0ELb0ELb0ELb0ELi2ELi2ELi2ELi2ELb0EEENS1_24CollectiveEpilogueBwdGQAISA_fSD_Li256ELb1ELb0EEENS1_19SingleTileSchedulerILb1ELb0ELb0ELi128EEEEEEEEEvNT_6ParamsE,"a",@progbits
	.sectionflags	@""
	.align	4
.nv.constant0._ZN7cutlass13device_kernelIN5flash19enable_sm80_to_sm89INS1_16FlashAttnBwdSm80INS1_25CollectiveMainloopBwdSm80ILi2ELi2EN4cute5tupleIJNS5_1CILi64EEENS7_ILi128EEES9_EEENS_6half_tEfNS_4arch4Sm80ELb0ELb0ELb0ELb1ELb0ELb0ELb0ELb0ELi2ELi2ELi2ELi2ELb0EEENS1_24CollectiveEpilogueBwdGQAISA_fSD_Li256ELb1ELb0EEENS1_19SingleTileSchedulerILb1ELb0ELb0ELi128EEEEEEEEEvNT_6ParamsE:
	.zero		1160


//--------------------- .nv.constant0._ZN7cutlass13device_kernelIN5flash19enable_sm80_to_sm89INS1_16FlashAttnBwdSm80INS1_25CollectiveMainloopBwdSm80ILi2ELi2EN4cute5tupleIJNS5_1CILi64EEENS7_ILi128EEES9_EEENS_6half_tEfNS_4arch4Sm80ELb0ELb0ELb0ELb1ELb1ELb0ELb0ELb0ELi2ELi2ELi2ELi2ELb0EEENS1_24CollectiveEpilogueBwdGQAISA_fSD_Li256ELb1ELb1EEENS1_19SingleTileSchedulerILb1ELb0ELb0ELi128EEEEEEEEEvNT_6ParamsE --------------------------
	.section	.nv.constant0._ZN7cutlass13device_kernelIN5flash19enable_sm80_to_sm89INS1_16FlashAttnBwdSm80INS1_25CollectiveMainloopBwdSm80ILi2ELi2EN4cute5tupleIJNS5_1CILi64EEENS7_ILi128EEES9_EEENS_6half_tEfNS_4arch4Sm80ELb0ELb0ELb0ELb1ELb1ELb0ELb0ELb0ELi2ELi2ELi2ELi2ELb0EEENS1_24CollectiveEpilogueBwdGQAISA_fSD_Li256ELb1ELb1EEENS1_19SingleTileSchedulerILb1ELb0ELb0ELi128EEEEEEEEEvNT_6ParamsE,"a",@progbits
	.sectionflags	@""
	.align	4
.nv.constant0._ZN7cutlass13device_kernelIN5flash19enable_sm80_to_sm89INS1_16FlashAttnBwdSm80INS1_25CollectiveMainloopBwdSm80ILi2ELi2EN4cute5tupleIJNS5_1CILi64EEENS7_ILi128EEES9_EEENS_6half_tEfNS_4arch4Sm80ELb0ELb0ELb0ELb1ELb1ELb0ELb0ELb0ELi2ELi2ELi2ELi2ELb0EEENS1_24CollectiveEpilogueBwdGQAISA_fSD_Li256ELb1ELb1EEENS1_19SingleTileSchedulerILb1ELb0ELb0ELi128EEEEEEEEEvNT_6ParamsE:
	.zero		1160


//--------------------- .nv.constant0._ZN7cutlass13device_kernelIN5flash19enable_sm80_to_sm89INS1_16FlashAttnBwdSm80INS1_25CollectiveMainloopBwdSm80ILi2ELi2EN4cute5tupleIJNS5_1CILi64EEENS7_ILi128EEES9_EEENS_6half_tEfNS_4arch4Sm80ELb0ELb1ELb0ELb0ELb0ELb0ELb0ELb0ELi2ELi2ELi2ELi2ELb0EEENS1_21CollectiveEpilogueBwdISA_SB_SD_Li256ELb0ELb0ELi4EEENS1_19SingleTileSchedulerILb0ELb0ELb0ELi128EEEEEEEEEvNT_6ParamsE --------------------------
	.section	.nv.constant0._ZN7cutlass13device_kernelIN5flash19enable_sm80_to_sm89INS1_16FlashAttnBwdSm80INS1_25CollectiveMainloopBwdSm80ILi2ELi2EN4cute5tupleIJNS5_1CILi64EEENS7_ILi128EEES9_EEENS_6half_tEfNS_4arch4Sm80ELb0ELb1ELb0ELb0ELb0ELb0ELb0ELb0ELi2ELi2ELi2ELi2ELb0EEENS1_21CollectiveEpilogueBwdISA_SB_SD_Li256ELb0ELb0ELi4EEENS1_19SingleTileSchedulerILb0ELb0ELb0ELi128EEEEEEEEEvNT_6ParamsE,"a",@progbits
	.sectionflags	@""
	.align	4
.nv.constant0._ZN7cutlass13device_kernelIN5flash19enable_sm80_to_sm89INS1_16FlashAttnBwdSm80INS1_25CollectiveMainloopBwdSm80ILi2ELi2EN4cute5tupleIJNS5_1CILi64EEENS7_ILi128EEES9_EEENS_6half_tEfNS_4arch4Sm80ELb0ELb1ELb0ELb0ELb0ELb0ELb0ELb0ELi2ELi2ELi2ELi2ELb0EEENS1_21CollectiveEpilogueBwdISA_SB_SD_Li256ELb0ELb0ELi4EEENS1_19SingleTileSchedulerILb0ELb0ELb0ELi128EEEEEEEEEvNT_6ParamsE:
	.zero		1152


//--------------------- .nv.constant0._ZN7cutlass13device_kernelIN5flash19enable_sm80_to_sm89INS1_16FlashAttnBwdSm80INS1_25CollectiveMainloopBwdSm80ILi2ELi2EN4cute5tupleIJNS5_1CILi64EEENS7_ILi128EEES9_EEENS_6half_tEfNS_4arch4Sm80ELb0ELb1ELb0ELb0ELb1ELb0ELb0ELb0ELi2ELi2ELi2ELi2ELb0EEENS1_21CollectiveEpilogueBwdISA_SB_SD_Li256ELb0ELb0ELi4EEENS1_19SingleTileSchedulerILb0ELb0ELb0ELi128EEEEEEEEEvNT_6ParamsE --------------------------
	.section	.nv.constant0._ZN7cutlass13device_kernelIN5flash19enable_sm80_to_sm89INS1_16FlashAttnBwdSm80INS1_25CollectiveMainloopBwdSm80ILi2ELi2EN4cute5tupleIJNS5_1CILi64EEENS7_ILi128EEES9_EEENS_6half_tEfNS_4arch4Sm80ELb0ELb1ELb0ELb0ELb1ELb0ELb0ELb0ELi2ELi2ELi2ELi2ELb0EEENS1_21CollectiveEpilogueBwdISA_SB_SD_Li256ELb0ELb0ELi4EEENS1_19SingleTileSchedulerILb0ELb0ELb0ELi128EEEEEEEEEvNT_6ParamsE,"a",@progbits
	.sectionflags	@""
	.align	4
.nv.constant0._ZN7cutlass13device_kernelIN5flash19enable_sm80_to_sm89INS1_16FlashAttnBwdSm80INS1_25CollectiveMainloopBwdSm80ILi2ELi2EN4cute5tupleIJNS5_1CILi64EEENS7_ILi128EEES9_EEENS_6half_tEfNS_4arch4Sm80ELb0ELb1ELb0ELb0ELb1ELb0ELb0ELb0ELi2ELi2ELi2ELi2ELb0EEENS1_21CollectiveEpilogueBwdISA_SB_SD_Li256ELb0ELb0ELi4EEENS1_19SingleTileSchedulerILb0ELb0ELb0ELi128EEEEEEEEEvNT_6ParamsE:
	.zero		1152


//--------------------- .nv.constant0._ZN7cutlass13device_kernelIN5flash19enable_sm80_to_sm89INS1_16FlashAttnBwdSm80INS1_25CollectiveMainloopBwdSm80ILi2ELi2EN4cute5tupleIJNS5_1CILi64EEENS7_ILi128EEES9_EEENS_6half_tEfNS_4arch4Sm80ELb0ELb1ELb0ELb0ELb0ELb0ELb0ELb0ELi2ELi2ELi2ELi2ELb0EEENS1_24CollectiveEpilogueBwdGQAISA_fSD_Li256ELb0ELb0EEENS1_19SingleTileSchedulerILb0ELb0ELb0ELi128EEEEEEEEEvNT_6ParamsE --------------------------
	.section	.nv.constant0._ZN7cutlass13device_kernelIN5flash19enable_sm80_to_sm89INS1_16FlashAttnBwdSm80INS1_25CollectiveMainloopBwdSm80ILi2ELi2EN4cute5tupleIJNS5_1CILi64EEENS7_ILi128EEES9_EEENS_6half_tEfNS_4arch4Sm80ELb0ELb1ELb0ELb0ELb0ELb0ELb0ELb0ELi2ELi2ELi2ELi2ELb0EEENS1_24CollectiveEpilogueBwdGQAISA_fSD_Li256ELb0ELb0EEENS1_19SingleTileSchedulerILb0ELb0ELb0ELi128EEEEEEEEEvNT_6ParamsE,"a",@progbits
	.sectionflags	@""
	.align	4
.nv.constant0._ZN7cutlass13device_kernelIN5flash19enable_sm80_to_sm89INS1_16FlashAttnBwdSm80INS1_25CollectiveMainloopBwdSm80ILi2ELi2EN4cute5tupleIJNS5_1CILi64EEENS7_ILi128EEES9_EEENS_6half_tEfNS_4arch4Sm80ELb0ELb1ELb0ELb0ELb0ELb0ELb0ELb0ELi2ELi2ELi2ELi2ELb0EEENS1_24CollectiveEpilogueBwdGQAISA_fSD_Li256ELb0ELb0EEENS1_19SingleTileSchedulerILb0ELb0ELb0ELi128EEEEEEEEEvNT_6ParamsE:
	.zero		1160


//--------------------- .nv.constant0._ZN7cutlass13device_kernelIN5flash19enable_sm80_to_sm89INS1_16FlashAttnBwdSm80INS1_25CollectiveMainloopBwdSm80ILi2ELi2EN4cute5tupleIJNS5_1CILi64EEENS7_ILi128EEES9_EEENS_6half_tEfNS_4arch4Sm80ELb0ELb1ELb0ELb0ELb1ELb0ELb0ELb0ELi2ELi2ELi2ELi2ELb0EEENS1_24CollectiveEpilogueBwdGQAISA_fSD_Li256ELb0ELb1EEENS1_19SingleTileSchedulerILb0ELb0ELb0ELi128EEEEEEEEEvNT_6ParamsE --------------------------
	.section	.nv.constant0._ZN7cutlass13device_kernelIN5flash19enable_sm80_to_sm89INS1_16FlashAttnBwdSm80INS1_25CollectiveMainloopBwdSm80ILi2ELi2EN4cute5tupleIJNS5_1CILi64EEENS7_ILi128EEES9_EEENS_6half_tEfNS_4arch4Sm80ELb0ELb1ELb0ELb0ELb1ELb0ELb0ELb0ELi2ELi2ELi2ELi2ELb0EEENS1_24CollectiveEpilogueBwdGQAISA_fSD_Li256ELb0ELb1EEENS1_19SingleTileSchedulerILb0ELb0ELb0ELi128EEEEEEEEEvNT_6ParamsE,"a",@progbits
	.sectionflags	@""
	.align	4
.nv.constant0._ZN7cutlass13device_kernelIN5flash19enable_sm80_to_sm89INS1_16FlashAttnBwdSm80INS1_25CollectiveMainloopBwdSm80ILi2ELi2EN4cute5tupleIJNS5_1CILi64EEENS7_ILi128EEES9_EEENS_6half_tEfNS_4arch4Sm80ELb0ELb1ELb0ELb0ELb1ELb0ELb0ELb0ELi2ELi2ELi2ELi2ELb0EEENS1_24CollectiveEpilogueBwdGQAISA_fSD_Li256ELb0ELb1EEENS1_19SingleTileSchedulerILb0ELb0ELb0ELi128EEEEEEEEEvNT_6ParamsE:
	.zero		1160


//--------------------- .nv.constant0._ZN7cutlass13device_kernelIN5flash19enable_sm80_to_sm89INS1_16FlashAttnBwdSm80INS1_25CollectiveMainloopBwdSm80ILi2ELi2EN4cute5tupleIJNS5_1CILi64EEENS7_ILi128EEES9_EEENS_6half_tEfNS_4arch4Sm80ELb0ELb1ELb0ELb1ELb0ELb0ELb0ELb0ELi2ELi2ELi2ELi2ELb0EEENS1_21CollectiveEpilogueBwdISA_SB_SD_Li256ELb1ELb0ELi4EEENS1_19SingleTileSchedulerILb1ELb0ELb0ELi128EEEEEEEEEvNT_6ParamsE --------------------------
	.section	.nv.constant0._ZN7cutlass13device_kernelIN5flash19enable_sm80_to_sm89INS1_16FlashAttnBwdSm80INS1_25CollectiveMainloopBwdSm80ILi2ELi2EN4cute5tupleIJNS5_1CILi64EEENS7_ILi128EEES9_EEENS_6half_tEfNS_4arch4Sm80ELb0ELb1ELb0ELb1ELb0ELb0ELb0ELb0ELi2ELi2ELi2ELi2ELb0EEENS1_21CollectiveEpilogueBwdISA_SB_SD_Li256ELb1ELb0ELi4EEENS1_19SingleTileSchedulerILb1ELb0ELb0ELi128EEEEEEEEEvNT_6ParamsE,"a",@progbits
	.sectionflags	@""
	.align	4
.nv.constant0._ZN7cutlass13device_kernelIN5flash19enable_sm80_to_sm89INS1_16FlashAttnBwdSm80INS1_25CollectiveMainloopBwdSm80ILi2ELi2EN4cute5tupleIJNS5_1CILi64EEENS7_ILi128EEES9_EEENS_6half_tEfNS_4arch4Sm80ELb0ELb1ELb0ELb1ELb0ELb0ELb0ELb0ELi2ELi2ELi2ELi2ELb0EEENS1_21CollectiveEpilogueBwdISA_SB_SD_Li256ELb1ELb0ELi4EEENS1_19SingleTileSchedulerILb1ELb0ELb0ELi128EEEEEEEEEvNT_6ParamsE:
	.zero		1152


//--------------------- .nv.constant0._ZN7cutlass13device_kernelIN5flash19enable_sm80_to_sm89INS1_16FlashAttnBwdSm80INS1_25CollectiveMainloopBwdSm80ILi2ELi2EN4cute5tupleIJNS5_1CILi64EEENS7_ILi128EEES9_EEENS_6half_tEfNS_4arch4Sm80ELb0ELb1ELb0ELb1ELb1ELb0ELb0ELb0ELi2ELi2ELi2ELi2ELb0EEENS1_21CollectiveEpilogueBwdISA_SB_SD_Li256ELb1ELb0ELi4EEENS1_19SingleTileSchedulerILb1ELb0ELb0ELi128EEEEEEEEEvNT_6ParamsE --------------------------
	.section	.nv.constant0._ZN7cutlass13device_kernelIN5flash19enable_sm80_to_sm89INS1_16FlashAttnBwdSm80INS1_25CollectiveMainloopBwdSm80ILi2ELi2EN4cute5tupleIJNS5_1CILi64EEENS7_ILi128EEES9_EEENS_6half_tEfNS_4arch4Sm80ELb0ELb1ELb0ELb1ELb1ELb0ELb0ELb0ELi2ELi2ELi2ELi2ELb0EEENS1_21CollectiveEpilogueBwdISA_SB_SD_Li256ELb1ELb0ELi4EEENS1_19SingleTileSchedulerILb1ELb0ELb0ELi128EEEEEEEEEvNT_6ParamsE,"a",@progbits
	.sectionflags	@""
	.align	4
.nv.constant0._ZN7cutlass13device_kernelIN5flash19enable_sm80_to_sm89INS1_16FlashAttnBwdSm80INS1_25CollectiveMainloopBwdSm80ILi2ELi2EN4cute5tupleIJNS5_1CILi64EEENS7_ILi128EEES9_EEENS_6half_tEfNS_4arch4Sm80ELb0ELb1ELb0ELb1ELb1ELb0ELb0ELb0ELi2ELi2ELi2ELi2ELb0EEENS1_21CollectiveEpilogueBwdISA_SB_SD_Li256ELb1ELb0ELi4EEENS1_19SingleTileSchedulerILb1ELb0ELb0ELi128EEEEEEEEEvNT_6ParamsE:
	.zero		1152


//--------------------- .nv.constant0._ZN7cutlass13device_kernelIN5flash19enable_sm80_to_sm89INS1_16FlashAttnBwdSm80INS1_25CollectiveMainloopBwdSm80ILi2ELi2EN4cute5tupleIJNS5_1CILi64EEENS7_ILi128EEES9_EEENS_6half_tEfNS_4arch4Sm80ELb0ELb1ELb0ELb1ELb0ELb0ELb0ELb0ELi2ELi2ELi2ELi2ELb0EEENS1_24CollectiveEpilogueBwdGQAISA_fSD_Li256ELb1ELb0EEENS1_19SingleTileSchedulerILb1ELb0ELb0ELi128EEEEEEEEEvNT_6ParamsE --------------------------
	.section	.nv.constant0._ZN7cutlass13device_kernelIN5flash19enable_sm80_to_sm89INS1_16FlashAttnBwdSm80INS1_25CollectiveMainloopBwdSm80ILi2ELi2EN4cute5tupleIJNS5_1CILi64EEENS7_ILi128EEES9_EEENS_6half_tEfNS_4arch4Sm80ELb0ELb1ELb0ELb1ELb0ELb0ELb0ELb0ELi2ELi2ELi2ELi2ELb0EEENS1_24CollectiveEpilogueBwdGQAISA_fSD_Li256ELb1ELb0EEENS1_19SingleTileSchedulerILb1ELb0ELb0ELi128EEEEEEEEEvNT_6ParamsE,"a",@progbits
	.sectionflags	@""
	.align	4
.nv.constant0._ZN7cutlass13device_kernelIN5flash19enable_sm80_to_sm89INS1_16FlashAttnBwdSm80INS1_25CollectiveMainloopBwdSm80ILi2ELi2EN4cute5tupleIJNS5_1CILi64EEENS7_ILi128EEES9_EEENS_6half_tEfNS_4arch4Sm80ELb0ELb1ELb0ELb1ELb0ELb0ELb0ELb0ELi2ELi2ELi2ELi2ELb0EEENS1_24CollectiveEpilogueBwdGQAISA_fSD_Li256ELb1ELb0EEENS1_19SingleTileSchedulerILb1ELb0ELb0ELi128EEEEEEEEEvNT_6ParamsE:
	.zero		1160


//--------------------- .nv.constant0._ZN7cutlass13device_kernelIN5flash19enable_sm80_to_sm89INS1_16FlashAttnBwdSm80INS1_25CollectiveMainloopBwdSm80ILi2ELi2EN4cute5tupleIJNS5_1CILi64EEENS7_ILi128EEES9_EEENS_6half_tEfNS_4arch4Sm80ELb0ELb1ELb0ELb1ELb1ELb0ELb0ELb0ELi2ELi2ELi2ELi2ELb0EEENS1_24CollectiveEpilogueBwdGQAISA_fSD_Li256ELb1ELb1EEENS1_19SingleTileSchedulerILb1ELb0ELb0ELi128EEEEEEEEEvNT_6ParamsE --------------------------
	.section	.nv.constant0._ZN7cutlass13device_kernelIN5flash19enable_sm80_to_sm89INS1_16FlashAttnBwdSm80INS1_25CollectiveMainloopBwdSm80ILi2ELi2EN4cute5tupleIJNS5_1CILi64EEENS7_ILi128EEES9_EEENS_6half_tEfNS_4arch4Sm80ELb0ELb1ELb0ELb1ELb1ELb0ELb0ELb0ELi2ELi2ELi2ELi2ELb0EEENS1_24CollectiveEpilogueBwdGQAISA_fSD_Li256ELb1ELb1EEENS1_19SingleTileSchedulerILb1ELb0ELb0ELi128EEEEEEEEEvNT_6ParamsE,"a",@progbits
	.sectionflags	@""
	.align	4
.nv.constant0._ZN7cutlass13device_kernelIN5flash19enable_sm80_to_sm89INS1_16FlashAttnBwdSm80INS1_25CollectiveMainloopBwdSm80ILi2ELi2EN4cute5tupleIJNS5_1CILi64EEENS7_ILi128EEES9_EEENS_6half_tEfNS_4arch4Sm80ELb0ELb1ELb0ELb1ELb1ELb0ELb0ELb0ELi2ELi2ELi2ELi2ELb0EEENS1_24CollectiveEpilogueBwdGQAISA_fSD_Li256ELb1ELb1EEENS1_19SingleTileSchedulerILb1ELb0ELb0ELi128EEEEEEEEEvNT_6ParamsE:
	.zero		1160


//--------------------- .nv.constant0._ZN7cutlass13device_kernelIN5flash19enable_sm80_to_sm89INS1_16FlashAttnBwdSm80INS1_25CollectiveMainloopBwdSm80ILi2ELi2EN4cute5tupleIJNS5_1CILi64EEENS7_ILi128EEES9_EEENS_6half_tEfNS_4arch4Sm80ELb1ELb0ELb0ELb0ELb0ELb0ELb0ELb0ELi2ELi2ELi2ELi2ELb0EEENS1_21CollectiveEpilogueBwdISA_SB_SD_Li256ELb0ELb0ELi4EEENS1_25SingleTileBwdLPTSchedulerILb0ELi128ELb0EEEEEEEEEvNT_6ParamsE --------------------------
	.section	.nv.constant0._ZN7cutlass13device_kernelIN5flash19enable_sm80_to_sm89INS1_16FlashAttnBwdSm80INS1_25CollectiveMainloopBwdSm80ILi2ELi2EN4cute5tupleIJNS5_1CILi64EEENS7_ILi128EEES9_EEENS_6half_tEfNS_4arch4Sm80ELb1ELb0ELb0ELb0ELb0ELb0ELb0ELb0ELi2ELi2ELi2ELi2ELb0EEENS1_21CollectiveEpilogueBwdISA_SB_SD_Li256ELb0ELb0ELi4EEENS1_25SingleTileBwdLPTSchedulerILb0ELi128ELb0EEEEEEEEEvNT_6ParamsE,"a",@progbits
	.sectionflags	@""
	.align	4
.nv.constant0._ZN7cutlass13device_kernelIN5flash19enable_sm80_to_sm89INS1_16FlashAttnBwdSm80INS1_25CollectiveMainloopBwdSm80ILi2ELi2EN4cute5tupleIJNS5_1CILi64EEENS7_ILi128EEES9_EEENS_6half_tEfNS_4arch4Sm80ELb1ELb0ELb0ELb0ELb0ELb0ELb0ELb0ELi2ELi2ELi2ELi2ELb0EEENS1_21CollectiveEpilogueBwdISA_SB_SD_Li256ELb0ELb0ELi4EEENS1_25SingleTileBwdLPTSchedulerILb0ELi128ELb0EEEEEEEEEvNT_6ParamsE:
	.zero		1176


//--------------------- .nv.constant0._ZN7cutlass13device_kernelIN5flash19enable_sm80_to_sm89INS1_16FlashAttnBwdSm80INS1_25CollectiveMainloopBwdSm80ILi2ELi2EN4cute5tupleIJNS5_1CILi64EEENS7_ILi128EEES9_EEENS_6half_tEfNS_4arch4Sm80ELb1ELb0ELb0ELb0ELb1ELb0ELb0ELb0ELi2ELi2ELi2ELi2ELb0EEENS1_21CollectiveEpilogueBwdISA_SB_SD_Li256ELb0ELb0ELi4EEENS1_25SingleTileBwdLPTSchedulerILb0ELi128ELb1EEEEEEEEEvNT_6ParamsE --------------------------
	.section	.nv.constant0._ZN7cutlass13device_kernelIN5flash19enable_sm80_to_sm89INS1_16FlashAttnBwdSm80INS1_25CollectiveMainloopBwdSm80ILi2ELi2EN4cute5tupleIJNS5_1CILi64EEENS7_ILi128EEES9_EEENS_6half_tEfNS_4arch4Sm80ELb1ELb0ELb0ELb0ELb1ELb0ELb0ELb0ELi2ELi2ELi2ELi2ELb0EEENS1_21CollectiveEpilogueBwdISA_SB_SD_Li256ELb0ELb0ELi4EEENS1_25SingleTileBwdLPTSchedulerILb0ELi128ELb1EEEEEEEEEvNT_6ParamsE,"a",@progbits
	.sectionflags	@""
	.align	4
.nv.constant0._ZN7cutlass13device_kernelIN5flash19enable_sm80_to_sm89INS1_16FlashAttnBwdSm80INS1_25CollectiveMainloopBwdSm80ILi2ELi2EN4cute5tupleIJNS5_1CILi64EEENS7_ILi128EEES9_EEENS_6half_tEfNS_4arch4Sm80ELb1ELb0ELb0ELb0ELb1ELb0ELb0ELb0ELi2ELi2ELi2ELi2ELb0EEENS1_21CollectiveEpilogueBwdISA_SB_SD_Li256ELb0ELb0ELi4EEENS1_25SingleTileBwdLPTSchedulerILb0ELi128ELb1EEEEEEEEEvNT_6ParamsE:
	.zero		1176


//--------------------- .nv.constant0._ZN7cutlass13device_kernelIN5flash19enable_sm80_to_sm89INS1_16FlashAttnBwdSm80INS1_25CollectiveMainloopBwdSm80ILi2ELi2EN4cute5tupleIJNS5_1CILi64EEENS7_ILi128EEES9_EEENS_6half_tEfNS_4arch4Sm80ELb1ELb0ELb0ELb0ELb0ELb0ELb0ELb0ELi2ELi2ELi2ELi2ELb0EEENS1_24CollectiveEpilogueBwdGQAISA_fSD_Li256ELb0ELb0EEENS1_25SingleTileBwdLPTSchedulerILb0ELi128ELb0EEEEEEEEEvNT_6ParamsE --------------------------
	.section	.nv.constant0._ZN7cutlass13device_kernelIN5flash19enable_sm80_to_sm89INS1_16FlashAttnBwdSm80INS1_25CollectiveMainloopBwdSm80ILi2ELi2EN4cute5tupleIJNS5_1CILi64EEENS7_ILi128EEES9_EEENS_6half_tEfNS_4arch4Sm80ELb1ELb0ELb0ELb0ELb0ELb0ELb0ELb0ELi2ELi2ELi2ELi2ELb0EEENS1_24CollectiveEpilogueBwdGQAISA_fSD_Li256ELb0ELb0EEENS1_25SingleTileBwdLPTSchedulerILb0ELi128ELb0EEEEEEEEEvNT_6ParamsE,"a",@progbits
	.sectionflags	@""
	.align	4
.nv.constant0._ZN7cutlass13device_kernelIN5flash19enable_sm80_to_sm89INS1_16FlashAttnBwdSm80INS1_25CollectiveMainloopBwdSm80ILi2ELi2EN4cute5tupleIJNS5_1CILi64EEENS7_ILi128EEES9_EEENS_6half_tEfNS_4arch4Sm80ELb1ELb0ELb0ELb0ELb0ELb0ELb0ELb0ELi2ELi2ELi2ELi2ELb0EEENS1_24CollectiveEpilogueBwdGQAISA_fSD_Li256ELb0ELb0EEENS1_25SingleTileBwdLPTSchedulerILb0ELi128ELb0EEEEEEEEEvNT_6ParamsE:
	.zero		1184


//--------------------- .nv.constant0._ZN7cutlass13device_kernelIN5flash19enable_sm80_to_sm89INS1_16FlashAttnBwdSm80INS1_25CollectiveMainloopBwdSm80ILi2ELi2EN4cute5tupleIJNS5_1CILi64EEENS7_ILi128EEES9_EEENS_6half_tEfNS_4arch4Sm80ELb1ELb0ELb0ELb0ELb1ELb0ELb0ELb0ELi2ELi2ELi2ELi2ELb0EEENS1_24CollectiveEpilogueBwdGQAISA_fSD_Li256ELb0ELb1EEENS1_25SingleTileBwdLPTSchedulerILb0ELi128ELb1EEEEEEEEEvNT_6ParamsE --------------------------
	.section	.nv.constant0._ZN7cutlass13device_kernelIN5flash19enable_sm80_to_sm89INS1_16FlashAttnBwdSm80INS1_25CollectiveMainloopBwdSm80ILi2ELi2EN4cute5tupleIJNS5_1CILi64EEENS7_ILi128EEES9_EEENS_6half_tEfNS_4arch4Sm80ELb1ELb0ELb0ELb0ELb1ELb0ELb0ELb0ELi2ELi2ELi2ELi2ELb0EEENS1_24CollectiveEpilogueBwdGQAISA_fSD_Li256ELb0ELb1EEENS1_25SingleTileBwdLPTSchedulerILb0ELi128ELb1EEEEEEEEEvNT_6ParamsE,"a",@progbits
	.sectionflags	@""
	.align	4
.nv.constant0._ZN7cutlass13device_kernelIN5flash19enable_sm80_to_sm89INS1_16FlashAttnBwdSm80INS1_25CollectiveMainloopBwdSm80ILi2ELi2EN4cute5tupleIJNS5_1CILi64EEENS7_ILi128EEES9_EEENS_6half_tEfNS_4arch4Sm80ELb1ELb0ELb0ELb0ELb1ELb0ELb0ELb0ELi2ELi2ELi2ELi2ELb0EEENS1_24CollectiveEpilogueBwdGQAISA_fSD_Li256ELb0ELb1EEENS1_25SingleTileBwdLPTSchedulerILb0ELi128ELb1EEEEEEEEEvNT_6ParamsE:
	.zero		1184


//--------------------- .nv.constant0._ZN7cutlass13device_kernelIN5flash22FlashAttnBwdPreprocessIN4cute5tupleIJNS3_1CILi64EEENS5_ILi128EEEEEENS_6half_tEfNS_4arch4Sm80ELb1ELb0EEEEEvNT_6ParamsE --------------------------
	.section	.nv.constant0._ZN7cutlass13device_kernelIN5flash22FlashAttnBwdPreprocessIN4cute5tupleIJNS3_1CILi64EEENS5_ILi128EEEEEENS_6half_tEfNS_4arch4Sm80ELb1ELb0EEEEEvNT_6ParamsE,"a",@progbits
	.sectionflags	@""
	.align	4
.nv.constant0._ZN7cutlass13device_kernelIN5flash22FlashAttnBwdPreprocessIN4cute5tupleIJNS3_1CILi64EEENS5_ILi128EEEEEENS_6half_tEfNS_4arch4Sm80ELb1ELb0EEEEEvNT_6ParamsE:
	.zero		768


//--------------------- .nv.constant0._ZN7cutlass13device_kernelIN5flash19enable_sm80_to_sm89INS1_16FlashAttnBwdSm80INS1_25CollectiveMainloopBwdSm80ILi2ELi2EN4cute5tupleIJNS5_1CILi64EEENS7_ILi128EEES9_EEENS_6half_tEfNS_4arch4Sm80ELb1ELb0ELb0ELb1ELb0ELb0ELb0ELb0ELi2ELi2ELi2ELi2ELb0EEENS1_21CollectiveEpilogueBwdISA_SB_SD_Li256ELb1ELb0ELi4EEENS1_25SingleTileBwdLPTSchedulerILb1ELi128ELb0EEEEEEEEEvNT_6ParamsE --------------------------
	.section	.nv.constant0._ZN7cutlass13device_kernelIN5flash19enable_sm80_to_sm89INS1_16FlashAttnBwdSm80INS1_25CollectiveMainloopBwdSm80ILi2ELi2EN4cute5tupleIJNS5_1CILi64EEENS7_ILi128EEES9_EEENS_6half_tEfNS_4arch4Sm80ELb1ELb0ELb0ELb1ELb0ELb0ELb0ELb0ELi2ELi2ELi2ELi2ELb0EEENS1_21CollectiveEpilogueBwdISA_SB_SD_Li256ELb1ELb0ELi4EEENS1_25SingleTileBwdLPTSchedulerILb1ELi128ELb0EEEEEEEEEvNT_6ParamsE,"a",@progbits
	.sectionflags	@""
	.align	4
.nv.constant0._ZN7cutlass13device_kernelIN5flash19enable_sm80_to_sm89INS1_16FlashAttnBwdSm80INS1_25CollectiveMainloopBwdSm80ILi2ELi2EN4cute5tupleIJNS5_1CILi64EEENS7_ILi128EEES9_EEENS_6half_tEfNS_4arch4Sm80ELb1ELb0ELb0ELb1ELb0ELb0ELb0ELb0ELi2ELi2ELi2ELi2ELb0EEENS1_21CollectiveEpilogueBwdISA_SB_SD_Li256ELb1ELb0ELi4EEENS1_25SingleTileBwdLPTSchedulerILb1ELi128ELb0EEEEEEEEEvNT_6ParamsE:
	.zero		1176


//--------------------- .nv.constant0._ZN7cutlass13device_kernelIN5flash19enable_sm80_to_sm89INS1_16FlashAttnBwdSm80INS1_25CollectiveMainloopBwdSm80ILi2ELi2EN4cute5tupleIJNS5_1CILi64EEENS7_ILi128EEES9_EEENS_6half_tEfNS_4arch4Sm80ELb1ELb0ELb0ELb1ELb1ELb0ELb0ELb0ELi2ELi2ELi2ELi2ELb0EEENS1_21CollectiveEpilogueBwdISA_SB_SD_Li256ELb1ELb0ELi4EEENS1_25SingleTileBwdLPTSchedulerILb1ELi128ELb1EEEEEEEEEvNT_6ParamsE --------------------------
	.section	.nv.constant0._ZN7cutlass13device_kernelIN5flash19enable_sm80_to_sm89INS1_16FlashAttnBwdSm80INS1_25CollectiveMainloopBwdSm80ILi2ELi2EN4cute5tupleIJNS5_1CILi64EEENS7_ILi128EEES9_EEENS_6half_tEfNS_4arch4Sm80ELb1ELb0ELb0ELb1ELb1ELb0ELb0ELb0ELi2ELi2ELi2ELi2ELb0EEENS1_21CollectiveEpilogueBwdISA_SB_SD_Li256ELb1ELb0ELi4EEENS1_25SingleTileBwdLPTSchedulerILb1ELi128ELb1EEEEEEEEEvNT_6ParamsE,"a",@progbits
	.sectionflags	@""
	.align	4
.nv.constant0._ZN7cutlass13device_kernelIN5flash19enable_sm80_to_sm89INS1_16FlashAttnBwdSm80INS1_25CollectiveMainloopBwdSm80ILi2ELi2EN4cute5tupleIJNS5_1CILi64EEENS7_ILi128EEES9_EEENS_6half_tEfNS_4arch4Sm80ELb1ELb0ELb0ELb1ELb1ELb0ELb0ELb0ELi2ELi2ELi2ELi2ELb0EEENS1_21CollectiveEpilogueBwdISA_SB_SD_Li256ELb1ELb0ELi4EEENS1_25SingleTileBwdLPTSchedulerILb1ELi128ELb1EEEEEEEEEvNT_6ParamsE:
	.zero		1176


//--------------------- .nv.constant0._ZN7cutlass13device_kernelIN5flash19enable_sm80_to_sm89INS1_16FlashAttnBwdSm80INS1_25CollectiveMainloopBwdSm80ILi2ELi2EN4cute5tupleIJNS5_1CILi64EEENS7_ILi128EEES9_EEENS_6half_tEfNS_4arch4Sm80ELb1ELb0ELb0ELb1ELb0ELb0ELb0ELb0ELi2ELi2ELi2ELi2ELb0EEENS1_24CollectiveEpilogueBwdGQAISA_fSD_Li256ELb1ELb0EEENS1_25SingleTileBwdLPTSchedulerILb1ELi128ELb0EEEEEEEEEvNT_6ParamsE --------------------------
	.section	.nv.constant0._ZN7cutlass13device_kernelIN5flash19enable_sm80_to_sm89INS1_16FlashAttnBwdSm80INS1_25CollectiveMainloopBwdSm80ILi2ELi2EN4cute5tupleIJNS5_1CILi64EEENS7_ILi128EEES9_EEENS_6half_tEfNS_4arch4Sm80ELb1ELb0ELb0ELb1ELb0ELb0ELb0ELb0ELi2ELi2ELi2ELi2ELb0EEENS1_24CollectiveEpilogueBwdGQAISA_fSD_Li256ELb1ELb0EEENS1_25SingleTileBwdLPTSchedulerILb1ELi128ELb0EEEEEEEEEvNT_6ParamsE,"a",@progbits
	.sectionflags	@""
	.align	4
.nv.constant0._ZN7cutlass13device_kernelIN5flash19enable_sm80_to_sm89INS1_16FlashAttnBwdSm80INS1_25CollectiveMainloopBwdSm80ILi2ELi2EN4cute5tupleIJNS5_1CILi64EEENS7_ILi128EEES9_EEENS_6half_tEfNS_4arch4Sm80ELb1ELb0ELb0ELb1ELb0ELb0ELb0ELb0ELi2ELi2ELi2ELi2ELb0EEENS1_24CollectiveEpilogueBwdGQAISA_fSD_Li256ELb1ELb0EEENS1_25SingleTileBwdLPTSchedulerILb1ELi128ELb0EEEEEEEEEvNT_6ParamsE:
	.zero		1184


//--------------------- .nv.constant0._ZN7cutlass13device_kernelIN5flash32FlashAttnBwdPostprocessConvertdQIN4cute5tupleIJNS3_1CILi128EEES6_EEENS_6half_tEfNS_4arch4Sm80ELi256ENS3_8TiledMMAINS3_8MMA_AtomIJNS3_28SM80_16x8x16_F32F16F16F32_TNEEEENS3_6LayoutINS4_IJNS5_ILi2EEENS5_ILi4EEENS5_ILi1EEEEEENS4_IJSI_SG_NS5_ILi0EEEEEEEENS4_IJNS5_ILi32EEENS5_ILi64EEENS5_ILi16EEEEEEEELb0EEEEEvNT_6ParamsE --------------------------
	.section	.nv.constant0._ZN7cutlass13device_kernelIN5flash32FlashAttnBwdPostprocessConvertdQIN4cute5tupleIJNS3_1CILi128EEES6_EEENS_6half_tEfNS_4arch4Sm80ELi256ENS3_8TiledMMAINS3_8MMA_AtomIJNS3_28SM80_16x8x16_F32F16F16F32_TNEEEENS3_6LayoutINS4_IJNS5_ILi2EEENS5_ILi4EEENS5_ILi1EEEEEENS4_IJSI_SG_NS5_ILi0EEEEEEEENS4_IJNS5_ILi32EEENS5_ILi64EEENS5_ILi16EEEEEEEELb0EEEEEvNT_6ParamsE,"a",@progbits
	.sectionflags	@""
	.align	4
.nv.constant0._ZN7cutlass13device_kernelIN5flash32FlashAttnBwdPostprocessConvertdQIN4cute5tupleIJNS3_1CILi128EEES6_EEENS_6half_tEfNS_4arch4Sm80ELi256ENS3_8TiledMMAINS3_8MMA_AtomIJNS3_28SM80_16x8x16_F32F16F16F32_TNEEEENS3_6LayoutINS4_IJNS5_ILi2EEENS5_ILi4EEENS5_ILi1EEEEEENS4_IJSI_SG_NS5_ILi0EEEEEEEENS4_IJNS5_ILi32EEENS5_ILi64EEENS5_ILi16EEEEEEEELb0EEEEEvNT_6ParamsE:
	.zero		640


//--------------------- .nv.constant0._ZN7cutlass13device_kernelIN5flash32FlashAttnBwdPostprocessConvertdQIN4cute5tupleIJNS3_1CILi64EEENS5_ILi128EEEEEENS_6half_tEfNS_4arch4Sm80ELi256ENS3_8TiledMMAINS3_8MMA_AtomIJNS3_28SM80_16x8x16_F32F16F16F32_TNEEEENS3_6LayoutINS4_IJNS5_ILi2EEENS5_ILi4EEENS5_ILi1EEEEEENS4_IJSJ_SH_NS5_ILi0EEEEEEEENS4_IJNS5_ILi32EEES6_NS5_ILi16EEEEEEEELb0EEEEEvNT_6ParamsE --------------------------
	.section	.nv.constant0._ZN7cutlass13device_kernelIN5flash32FlashAttnBwdPostprocessConvertdQIN4cute5tupleIJNS3_1CILi64EEENS5_ILi128EEEEEENS_6half_tEfNS_4arch4Sm80ELi256ENS3_8TiledMMAINS3_8MMA_AtomIJNS3_28SM80_16x8x16_F32F16F16F32_TNEEEENS3_6LayoutINS4_IJNS5_ILi2EEENS5_ILi4EEENS5_ILi1EEEEEENS4_IJSJ_SH_NS5_ILi0EEEEEEEENS4_IJNS5_ILi32EEES6_NS5_ILi16EEEEEEEELb0EEEEEvNT_6ParamsE,"a",@progbits
	.sectionflags	@""
	.align	4
.nv.constant0._ZN7cutlass13device_kernelIN5flash32FlashAttnBwdPostprocessConvertdQIN4cute5tupleIJNS3_1CILi64EEENS5_ILi128EEEEEENS_6half_tEfNS_4arch4Sm80ELi256ENS3_8TiledMMAINS3_8MMA_AtomIJNS3_28SM80_16x8x16_F32F16F16F32_TNEEEENS3_6LayoutINS4_IJNS5_ILi2EEENS5_ILi4EEENS5_ILi1EEEEEENS4_IJSJ_SH_NS5_ILi0EEEEEEEENS4_IJNS5_ILi32EEES6_NS5_ILi16EEEEEEEELb0EEEEEvNT_6ParamsE:
	.zero		640


//--------------------- .nv.constant0._ZN7cutlass13device_kernelIN5flash19enable_sm80_to_sm89INS1_16FlashAttnBwdSm80INS1_25CollectiveMainloopBwdSm80ILi2ELi2EN4cute5tupleIJNS5_1CILi64EEENS7_ILi128EEES9_EEENS_6half_tEfNS_4arch4Sm80ELb1ELb0ELb0ELb1ELb1ELb0ELb0ELb0ELi2ELi2ELi2ELi2ELb0EEENS1_24CollectiveEpilogueBwdGQAISA_fSD_Li256ELb1ELb1EEENS1_25SingleTileBwdLPTSchedulerILb1ELi128ELb1EEEEEEEEEvNT_6ParamsE --------------------------
	.section	.nv.constant0._ZN7cutlass13device_kernelIN5flash19enable_sm80_to_sm89INS1_16FlashAttnBwdSm80INS1_25CollectiveMainloopBwdSm80ILi2ELi2EN4cute5tupleIJNS5_1CILi64EEENS7_ILi128EEES9_EEENS_6half_tEfNS_4arch4Sm80ELb1ELb0ELb0ELb1ELb1ELb0ELb0ELb0ELi2ELi2ELi2ELi2ELb0EEENS1_24CollectiveEpilogueBwdGQAISA_fSD_Li256ELb1ELb1EEENS1_25SingleTileBwdLPTSchedulerILb1ELi128ELb1EEEEEEEEEvNT_6ParamsE,"a",@progbits
	.sectionflags	@""
	.align	4
.nv.constant0._ZN7cutlass13device_kernelIN5flash19enable_sm80_to_sm89INS1_16FlashAttnBwdSm80INS1_25CollectiveMainloopBwdSm80ILi2ELi2EN4cute5tupleIJNS5_1CILi64EEENS7_ILi128EEES9_EEENS_6half_tEfNS_4arch4Sm80ELb1ELb0ELb0ELb1ELb1ELb0ELb0ELb0ELi2ELi2ELi2ELi2ELb0EEENS1_24CollectiveEpilogueBwdGQAISA_fSD_Li256ELb1ELb1EEENS1_25SingleTileBwdLPTSchedulerILb1ELi128ELb1EEEEEEEEEvNT_6ParamsE:
	.zero		1184


//--------------------- .nv.constant0._ZN7cutlass13device_kernelIN5flash22FlashAttnBwdPreprocessIN4cute5tupleIJNS3_1CILi64EEENS5_ILi128EEEEEENS_6half_tEfNS_4arch4Sm80ELb1ELb1EEEEEvNT_6ParamsE --------------------------
	.section	.nv.constant0._ZN7cutlass13device_kernelIN5flash22FlashAttnBwdPreprocessIN4cute5tupleIJNS3_1CILi64EEENS5_ILi128EEEEEENS_6half_tEfNS_4arch4Sm80ELb1ELb1EEEEEvNT_6ParamsE,"a",@progbits
	.sectionflags	@""
	.align	4
.nv.constant0._ZN7cutlass13device_kernelIN5flash22FlashAttnBwdPreprocessIN4cute5tupleIJNS3_1CILi64EEENS5_ILi128EEEEEENS_6half_tEfNS_4arch4Sm80ELb1ELb1EEEEEvNT_6ParamsE:
	.zero		768


//--------------------- SYMBOLS --------------------------

	.type		.nv.reservedSmem.offset0,@object
	.size		.nv.reservedSmem.offset0,0x4
